def matmul_kernel(
    a_ptr,
    b_ptr,
    c_ptr,
    M,
    N,
    K,
    stride_am,
    stride_ak,
    stride_bk,
    stride_bn,
    stride_cm,
    stride_cn,
    BLOCK_M: tl.constexpr,
    BLOCK_N: tl.constexpr,
    BLOCK_K: tl.constexpr,
    GROUP_M: tl.constexpr,
):
    pid = tl.program_id(axis=0)
    num_pid_m = tl.cdiv(M, BLOCK_M)
    num_pid_n = tl.cdiv(N, BLOCK_N)
    num_pid_in_group = GROUP_M * num_pid_n
    group_id = pid // num_pid_in_group
    first_pid_m = group_id * GROUP_M
    group_size_m = min(num_pid_m - first_pid_m, GROUP_M)
    pid_m = first_pid_m + ((pid % num_pid_in_group) % group_size_m)
    pid_n = (pid % num_pid_in_group) // group_size_m

    offs_am = (pid_m * BLOCK_M + tl.arange(0, BLOCK_M)) % M
    offs_bn = (pid_n * BLOCK_N + tl.arange(0, BLOCK_N)) % N
    offs_k = tl.arange(0, BLOCK_K)
    a_ptrs = a_ptr + offs_am[:, None] * stride_am + offs_k[None, :] * stride_ak
    b_ptrs = b_ptr + offs_k[:, None] * stride_bk + offs_bn[None, :] * stride_bn

    acc = tl.zeros((BLOCK_M, BLOCK_N), dtype=tl.float32)
    for kk in range(0, tl.cdiv(K, BLOCK_K)):
        a = tl.load(a_ptrs, mask=offs_k[None, :] < K - kk * BLOCK_K, other=0.0)
        b = tl.load(b_ptrs, mask=offs_k[:, None] < K - kk * BLOCK_K, other=0.0)
        acc = tl.dot(a, b, acc)
        a_ptrs += BLOCK_K * stride_ak
        b_ptrs += BLOCK_K * stride_bk

    c = acc.to(c_ptr.dtype.element_ty)
    offs_cm = pid_m * BLOCK_M + tl.arange(0, BLOCK_M)
    offs_cn = pid_n * BLOCK_N + tl.arange(0, BLOCK_N)
    c_ptrs = c_ptr + offs_cm[:, None] * stride_cm + offs_cn[None, :] * stride_cn
    mask = (offs_cm[:, None] < M) & (offs_cn[None, :] < N)
    tl.store(c_ptrs, c, mask=mask)

# config = {"BLOCK_K": 128, "BLOCK_M": 128, "BLOCK_N": 64, "GROUP_M": 8, "arch": "sm_80", "dtype": "fp16", "num_ctas": 1, "num_stages": 3, "num_warps": 1}
# arch = sm_80


// ===== COMPILED SASS (sm_80) =====

	.target	sm_80

	.elftype	@"ET_EXEC"


//--------------------- .note.nv.tkinfo           --------------------------
	.section	.note.nv.tkinfo,"",@"SHT_NOTE"
	.sectionflags	@"SHF_NOTE_NV_TKINFO"
	.tkinfo
        /*0018*/ 	.word	0x00000002
        /*0030*/ 	.string	""
        /*0030*/ 	.string	"ptxas"
        /*0030*/ 	.string	"Cuda compilation tools, release 13.0, V13.0.88"
        /*0030*/ 	.string	"Build cuda_13.0.r13.0/compiler.36424714_0"
        /*0030*/ 	.string	"-v  -suppress-debug-info  -lineinfo  -arch sm_80 "



//--------------------- .note.nv.cuinfo           --------------------------
	.section	.note.nv.cuinfo,"",@"SHT_NOTE"
	.sectionflags	@"SHF_NOTE_NV_CUINFO"
        /*0018*/ 	.short	0x0002
        /*001a*/ 	.short	0x0050
        /*001c*/ 	.short	0x0082
	.zero		2


//--------------------- .nv.info                  --------------------------
	.section	.nv.info,"",@"SHT_CUDA_INFO"
	.align	4


	//----- nvinfo : EIATTR_REGCOUNT
	.align		4
        /*0000*/ 	.byte	0x04, 0x2f
        /*0002*/ 	.short	(.L_1 - .L_0)
	.align		4
.L_0:
        /*0004*/ 	.word	index@(matmul_kernel)
        /*0008*/ 	.word	0x00000040


	//----- nvinfo : EIATTR_FRAME_SIZE
	.align		4
.L_1:
        /*000c*/ 	.byte	0x04, 0x11
        /*000e*/ 	.short	(.L_3 - .L_2)
	.align		4
.L_2:
        /*0010*/ 	.word	index@(matmul_kernel)
        /*0014*/ 	.word	0x00004158


	//----- nvinfo : EIATTR_MIN_STACK_SIZE
	.align		4
.L_3:
        /*0018*/ 	.byte	0x04, 0x12
        /*001a*/ 	.short	(.L_5 - .L_4)
	.align		4
.L_4:
        /*001c*/ 	.word	index@(matmul_kernel)
        /*0020*/ 	.word	0x00004158
.L_5:


//--------------------- .nv.info.matmul_kernel    --------------------------
	.section	.nv.info.matmul_kernel,"",@"SHT_CUDA_INFO"
	.sectionflags	@""
	.align	4


	//----- nvinfo : EIATTR_CUDA_API_VERSION
	.align		4
        /*0000*/ 	.byte	0x04, 0x37
        /*0002*/ 	.short	(.L_7 - .L_6)
.L_6:
        /*0004*/ 	.word	0x00000082


	//----- nvinfo : EIATTR_SW2861232_WAR
	.align		4
.L_7:
        /*0008*/ 	.byte	0x01, 0x35
	.zero		2


	//----- nvinfo : EIATTR_PARAM_CBANK
	.align		4
        /*000c*/ 	.byte	0x04, 0x0a
        /*000e*/ 	.short	(.L_9 - .L_8)
	.align		4
.L_8:
        /*0010*/ 	.word	index@(.nv.constant0.matmul_kernel)
        /*0014*/ 	.short	0x0160
        /*0016*/ 	.short	0x0050


	//----- nvinfo : EIATTR_CBANK_PARAM_SIZE
	.align		4
.L_9:
        /*0018*/ 	.byte	0x03, 0x19
        /*001a*/ 	.short	0x0050


	//----- nvinfo : EIATTR_KPARAM_INFO
	.align		4
        /*001c*/ 	.byte	0x04, 0x17
        /*001e*/ 	.short	(.L_11 - .L_10)
.L_10:
        /*0020*/ 	.word	0x00000000
        /*0024*/ 	.short	0x000d
        /*0026*/ 	.short	0x0048
        /*0028*/ 	.byte	0x00, 0xf4, 0x21, 0x00


	//----- nvinfo : EIATTR_KPARAM_INFO
	.align		4
.L_11:
        /*002c*/ 	.byte	0x04, 0x17
        /*002e*/ 	.short	(.L_13 - .L_12)
.L_12:
        /*0030*/ 	.word	0x00000000
        /*0034*/ 	.short	0x000c
        /*0036*/ 	.short	0x0040
        /*0038*/ 	.byte	0x00, 0xf4, 0x21, 0x00


	//----- nvinfo : EIATTR_KPARAM_INFO
	.align		4
.L_13:
        /*003c*/ 	.byte	0x04, 0x17
        /*003e*/ 	.short	(.L_15 - .L_14)
.L_14:
        /*0040*/ 	.word	0x00000000
        /*0044*/ 	.short	0x000b
        /*0046*/ 	.short	0x0038
        /*0048*/ 	.byte	0x00, 0xf0, 0x11, 0x00


	//----- nvinfo : EIATTR_KPARAM_INFO
	.align		4
.L_15:
        /*004c*/ 	.byte	0x04, 0x17
        /*004e*/ 	.short	(.L_17 - .L_16)
.L_16:
        /*0050*/ 	.word	0x00000000
        /*0054*/ 	.short	0x000a
        /*0056*/ 	.short	0x0034
        /*0058*/ 	.byte	0x00, 0xf0, 0x11, 0x00


	//----- nvinfo : EIATTR_KPARAM_INFO
	.align		4
.L_17:
        /*005c*/ 	.byte	0x04, 0x17
        /*005e*/ 	.short	(.L_19 - .L_18)
.L_18:
        /*0060*/ 	.word	0x00000000
        /*0064*/ 	.short	0x0009
        /*0066*/ 	.short	0x0030
        /*0068*/ 	.byte	0x00, 0xf0, 0x11, 0x00


	//----- nvinfo : EIATTR_KPARAM_INFO
	.align		4
.L_19:
        /*006c*/ 	.byte	0x04, 0x17
        /*006e*/ 	.short	(.L_21 - .L_20)
.L_20:
        /*0070*/ 	.word	0x00000000
        /*0074*/ 	.short	0x0008
        /*0076*/ 	.short	0x002c
        /*0078*/ 	.byte	0x00, 0xf0, 0x11, 0x00


	//----- nvinfo : EIATTR_KPARAM_INFO
	.align		4
.L_21:
        /*007c*/ 	.byte	0x04, 0x17
        /*007e*/ 	.short	(.L_23 - .L_22)
.L_22:
        /*0080*/ 	.word	0x00000000
        /*0084*/ 	.short	0x0007
        /*0086*/ 	.short	0x0028
        /*0088*/ 	.byte	0x00, 0xf0, 0x11, 0x00


	//----- nvinfo : EIATTR_KPARAM_INFO
	.align		4
.L_23:
        /*008c*/ 	.byte	0x04, 0x17
        /*008e*/ 	.short	(.L_25 - .L_24)
.L_24:
        /*0090*/ 	.word	0x00000000
        /*0094*/ 	.short	0x0006
        /*0096*/ 	.short	0x0024
        /*0098*/ 	.byte	0x00, 0xf0, 0x11, 0x00


	//----- nvinfo : EIATTR_KPARAM_INFO
	.align		4
.L_25:
        /*009c*/ 	.byte	0x04, 0x17
        /*009e*/ 	.short	(.L_27 - .L_26)
.L_26:
        /*00a0*/ 	.word	0x00000000
        /*00a4*/ 	.short	0x0005
        /*00a6*/ 	.short	0x0020
        /*00a8*/ 	.byte	0x00, 0xf0, 0x11, 0x00


	//----- nvinfo : EIATTR_KPARAM_INFO
	.align		4
.L_27:
        /*00ac*/ 	.byte	0x04, 0x17
        /*00ae*/ 	.short	(.L_29 - .L_28)
.L_28:
        /*00b0*/ 	.word	0x00000000
        /*00b4*/ 	.short	0x0004
        /*00b6*/ 	.short	0x001c
        /*00b8*/ 	.byte	0x00, 0xf0, 0x11, 0x00


	//----- nvinfo : EIATTR_KPARAM_INFO
	.align		4
.L_29:
        /*00bc*/ 	.byte	0x04, 0x17
        /*00be*/ 	.short	(.L_31 - .L_30)
.L_30:
        /*00c0*/ 	.word	0x00000000
        /*00c4*/ 	.short	0x0003
        /*00c6*/ 	.short	0x0018
        /*00c8*/ 	.byte	0x00, 0xf0, 0x11, 0x00


	//----- nvinfo : EIATTR_KPARAM_INFO
	.align		4
.L_31:
        /*00cc*/ 	.byte	0x04, 0x17
        /*00ce*/ 	.short	(.L_33 - .L_32)
.L_32:
        /*00d0*/ 	.word	0x00000000
        /*00d4*/ 	.short	0x0002
        /*00d6*/ 	.short	0x0010
        /*00d8*/ 	.byte	0x00, 0xf4, 0x21, 0x00


	//----- nvinfo : EIATTR_KPARAM_INFO
	.align		4
.L_33:
        /*00dc*/ 	.byte	0x04, 0x17
        /*00de*/ 	.short	(.L_35 - .L_34)
.L_34:
        /*00e0*/ 	.word	0x00000000
        /*00e4*/ 	.short	0x0001
        /*00e6*/ 	.short	0x0008
        /*00e8*/ 	.byte	0x00, 0xf4, 0x21, 0x00


	//----- nvinfo : EIATTR_KPARAM_INFO
	.align		4
.L_35:
        /*00ec*/ 	.byte	0x04, 0x17
        /*00ee*/ 	.short	(.L_37 - .L_36)
.L_36:
        /*00f0*/ 	.word	0x00000000
        /*00f4*/ 	.short	0x0000
        /*00f6*/ 	.short	0x0000
        /*00f8*/ 	.byte	0x00, 0xf4, 0x21, 0x00


	//----- nvinfo : EIATTR_MAXREG_COUNT
	.align		4
.L_37:
        /*00fc*/ 	.byte	0x03, 0x1b
        /*00fe*/ 	.short	0x00ff


	//----- nvinfo : EIATTR_NUM_BARRIERS
	.align		4
        /*0100*/ 	.byte	0x02, 0x4c
        /*0102*/ 	.byte	0x01
	.zero		1


	//----- nvinfo : EIATTR_ANNOTATIONS
	.align		4
        /*0104*/ 	.byte	0x04, 0x55
        /*0106*/ 	.short	(.L_39 - .L_38)


	//   ....[0]....
.L_38:
        /*0108*/ 	.word	0x00000001
        /*010c*/ 	.byte	0x80, 0x00, 0x00, 0x00, 0x01, 0x00, 0x00, 0x00, 0xc0, 0x00, 0x00, 0x00, 0x01, 0x00, 0x00, 0x00
        /* <DEDUP_REMOVED lines=3247> */
        /*cc0c*/ 	.byte	0x40, 0x16, 0x03, 0x00, 0x01, 0x00, 0x00, 0x00, 0x50, 0x16, 0x03, 0x00


	//----- nvinfo : EIATTR_MERCURY_ISA_VERSION
	.align		4
.L_39:
        /*cc18*/ 	.byte	0x03, 0x5f
        /*cc1a*/ 	.short	0x0000


	//----- nvinfo : EIATTR_COOP_GROUP_MASK_REGIDS
	.align		4
        /*cc1c*/ 	.byte	0x04, 0x29
        /*cc1e*/ 	.short	(.L_41 - .L_40)


	//   ....[0]....
.L_40:
        /*cc20*/ 	.word	0xffffffff


	//   ....[1]....
        /*cc24*/ 	.word	0xffffffff


	//   ....[2]....
        /*cc28*/ 	.word	0xffffffff


	//   ....[3]....
        /*cc2c*/ 	.word	0xffffffff


	//   ....[4]....
        /*cc30*/ 	.word	0xffffffff


	//   ....[5]....
        /*cc34*/ 	.word	0xffffffff


	//   ....[6]....
        /*cc38*/ 	.word	0xffffffff


	//   ....[7]....
        /*cc3c*/ 	.word	0xffffffff


	//   ....[8]....
        /*cc40*/ 	.word	0xffffffff


	//   ....[9]....
        /*cc44*/ 	.word	0xffffffff


	//   ....[10]....
        /*cc48*/ 	.word	0xffffffff


	//   ....[11]....
        /*cc4c*/ 	.word	0xffffffff


	//   ....[12]....
        /*cc50*/ 	.word	0xffffffff


	//   ....[13]....
        /*cc54*/ 	.word	0xffffffff


	//   ....[14]....
        /*cc58*/ 	.word	0xffffffff


	//----- nvinfo : EIATTR_COOP_GROUP_INSTR_OFFSETS
	.align		4
.L_41:
        /*cc5c*/ 	.byte	0x04, 0x28
        /*cc5e*/ 	.short	(.L_43 - .L_42)


	//   ....[0]....
.L_42:
        /*cc60*/ 	.word	0x00060b70


	//   ....[1]....
        /*cc64*/ 	.word	0x00060e90


	//   ....[2]....
        /*cc68*/ 	.word	0x00060ee0


	//   ....[3]....
        /*cc6c*/ 	.word	0x00061030


	//   ....[4]....
        /*cc70*/ 	.word	0x00061100


	//   ....[5]....
        /*cc74*/ 	.word	0x000611d0


	//   ....[6]....
        /*cc78*/ 	.word	0x00061220


	//   ....[7]....
        /*cc7c*/ 	.word	0x00061350


	//   ....[8]....
        /*cc80*/ 	.word	0x000613a0


	//   ....[9]....
        /*cc84*/ 	.word	0x00061440


	//   ....[10]....
        /*cc88*/ 	.word	0x000614d0


	//   ....[11]....
        /*cc8c*/ 	.word	0x000615a0


	//   ....[12]....
        /*cc90*/ 	.word	0x00061650


	//   ....[13]....
        /*cc94*/ 	.word	0x00061750


	//   ....[14]....
        /*cc98*/ 	.word	0x00061a00


	//----- nvinfo : EIATTR_EXIT_INSTR_OFFSETS
	.align		4
.L_43:
        /*cc9c*/ 	.byte	0x04, 0x1c
        /*cc9e*/ 	.short	(.L_45 - .L_44)


	//   ....[0]....
.L_44:
        /*cca0*/ 	.word	0x000662e0


	//   ....[1]....
        /*cca4*/ 	.word	0x00066310


	//----- nvinfo : EIATTR_REQNTID
	.align		4
.L_45:
        /*cca8*/ 	.byte	0x04, 0x10
        /*ccaa*/ 	.short	(.L_47 - .L_46)
.L_46:
        /*ccac*/ 	.word	0x00000020
        /*ccb0*/ 	.word	0x00000001
        /*ccb4*/ 	.word	0x00000001
.L_47:


//--------------------- .nv.callgraph             --------------------------
	.section	.nv.callgraph,"",@"SHT_CUDA_CALLGRAPH"
	.align	4
	.sectionentsize	8
	.align		4
        /*0000*/ 	.word	0x00000000
	.align		4
        /*0004*/ 	.word	0xffffffff
	.align		4
        /*0008*/ 	.word	0x00000000
	.align		4
        /*000c*/ 	.word	0xfffffffe
	.align		4
        /*0010*/ 	.word	0x00000000
	.align		4
        /*0014*/ 	.word	0xfffffffd
	.align		4
        /*0018*/ 	.word	0x00000000
	.align		4
        /*001c*/ 	.word	0xfffffffc


//--------------------- .nv.rel.action            --------------------------
	.section	.nv.rel.action,"",@"SHT_CUDA_RELOCINFO"
	.align	8
	.sectionentsize	8
        /*0000*/ 	.byte	0x73, 0x00, 0x00, 0x00, 0x00, 0x00, 0x00, 0x00, 0x00, 0x00, 0x00, 0x11, 0x25, 0x00, 0x05, 0x36


//--------------------- .nv.constant0.matmul_kernel --------------------------
	.section	.nv.constant0.matmul_kernel,"a",@progbits
	.sectionflags	@""
	.align	4
.nv.constant0.matmul_kernel:
	.zero		432


//--------------------- .text.matmul_kernel       --------------------------
	.section	.text.matmul_kernel,"ax",@progbits
	.sectioninfo	@"SHI_REGISTERS=64"
	.align	128
        .global         matmul_kernel
        .type           matmul_kernel,@function
        .size           matmul_kernel,(.L_x_4 - matmul_kernel)
        .other          matmul_kernel,@"STO_CUDA_ENTRY STV_DEFAULT"
matmul_kernel:
.text.matmul_kernel:
[----:B------:R-:W-:-:S03]  /*0000*/  IMAD.MOV.U32 R1, RZ, RZ, c[0x0][0x28] ;  /* 0x00000a00ff017624 */ /* 0x000fc600078e00ff */
[----:B------:R-:W-:Y:S01]  /*0010*/  IMAD.MOV.U32 R0, RZ, RZ, c[0x0][0x17c] ;  /* 0x00005f00ff007624 */ /* 0x000fe200078e00ff */
[----:B------:R-:W0:Y:S01]  /*0020*/  S2R R5, SR_CTAID.X ;  /* 0x0000000000057919 */ /* 0x000e220000002500 */
[----:B------:R-:W-:Y:S01]  /*0030*/  IADD3 R1, R1, -0x4158, RZ ;  /* 0xffffbea801017810 */ /* 0x000fe20007ffe0ff */
[----:B------:R-:W-:Y:S01]  /*0040*/  CS2R R12, SRZ ;  /* 0x00000000000c7805 */ /* 0x000fe2000001ff00 */
[----:B------:R-:W-:Y:S01]  /*0050*/  CS2R R14, SRZ ;  /* 0x00000000000e7805 */ /* 0x000fe2000001ff00 */
[----:B------:R-:W-:Y:S01]  /*0060*/  IADD3 R0, R0, 0x3f, RZ ;  /* 0x0000003f00007810 */ /* 0x000fe20007ffe0ff */
[----:B------:R-:W-:Y:S01]  /*0070*/  CS2R R16, SRZ ;  /* 0x0000000000107805 */ /* 0x000fe2000001ff00 */
[----:B------:R-:W-:Y:S01]  /*0080*/  STL [R1+0xd0], RZ ;  /* 0x0000d0ff01007387 */ /* 0x000fe20000100800 */
[----:B------:R-:W-:Y:S01]  /*0090*/  CS2R R18, SRZ ;  /* 0x0000000000127805 */ /* 0x000fe2000001ff00 */
[----:B------:R-:W-:Y:S01]  /*00a0*/  SHF.R.S32.HI R3, RZ, 0x1f, R0 ;  /* 0x0000001fff037819 */ /* 0x000fe20000011400 */
[----:B------:R-:W-:Y:S01]  /*00b0*/  CS2R R20, SRZ ;  /* 0x0000000000147805 */ /* 0x000fe2000001ff00 */
[----:B------:R-:W-:Y:S01]  /*00c0*/  STL [R1+0xd4], RZ ;  /* 0x0000d4ff01007387 */ /* 0x000fe20000100800 */
[----:B------:R-:W-:Y:S01]  /*00d0*/  CS2R R22, SRZ ;  /* 0x0000000000167805 */ /* 0x000fe2000001ff00 */
[----:B------:R-:W-:Y:S01]  /*00e0*/  LEA.HI R3, R3, R0, RZ, 0x6 ;  /* 0x0000000003037211 */ /* 0x000fe200078f30ff */
[----:B------:R-:W-:Y:S01]  /*00f0*/  CS2R R24, SRZ ;  /* 0x0000000000187805 */ /* 0x000fe2000001ff00 */
[----:B------:R-:W-:Y:S01]  /*0100*/  STL [R1+0xd8], RZ ;  /* 0x0000d8ff01007387 */ /* 0x000fe20000100800 */
[----:B------:R-:W-:Y:S01]  /*0110*/  CS2R R26, SRZ ;  /* 0x00000000001a7805 */ /* 0x000fe2000001ff00 */
[----:B------:R-:W-:Y:S01]  /*0120*/  SHF.R.S32.HI R3, RZ, 0x6, R3 ;  /* 0x00000006ff037819 */ /* 0x000fe20000011403 */
[----:B------:R-:W-:Y:S01]  /*0130*/  CS2R R28, SRZ ;  /* 0x00000000001c7805 */ /* 0x000fe2000001ff00 */
[----:B------:R-:W-:Y:S01]  /*0140*/  STL [R1+0xdc], RZ ;  /* 0x0000dcff01007387 */ /* 0x000fe20000100800 */
[----:B------:R-:W-:Y:S01]  /*0150*/  CS2R R30, SRZ ;  /* 0x00000000001e7805 */ /* 0x000fe2000001ff00 */
[----:B------:R-:W-:Y:S01]  /*0160*/  CS2R R32, SRZ ;  /* 0x0000000000207805 */ /* 0x000fe2000001ff00 */
[----:B------:R-:W-:Y:S01]  /*0170*/  IMAD.SHL.U32 R4, R3, 0x8, RZ ;  /* 0x0000000803047824 */ /* 0x000fe200078e00ff */
[----:B------:R-:W-:Y:S01]  /*0180*/  STL [R1+0xc0], RZ ;  /* 0x0000c0ff01007387 */ /* 0x000fe20000100800 */
[----:B------:R-:W-:Y:S01]  /*0190*/  CS2R R34, SRZ ;  /* 0x0000000000227805 */ /* 0x000fe2000001ff00 */
[----:B0-----:R-:W-:Y:S01]  /*01a0*/  IABS R8, R5 ;  /* 0x0000000500087213 */ /* 0x001fe20000000000 */
[----:B------:R-:W-:Y:S01]  /*01b0*/  CS2R R36, SRZ ;  /* 0x0000000000247805 */ /* 0x000fe2000001ff00 */
[-C--:B------:R-:W-:Y:S01]  /*01c0*/  IABS R7, R4.reuse ;  /* 0x0000000400077213 */ /* 0x080fe20000000000 */
[----:B------:R-:W-:Y:S01]  /*01d0*/  STL [R1+0xc4], RZ ;  /* 0x0000c4ff01007387 */ /* 0x000fe20000100800 */
[----:B------:R-:W-:Y:S01]  /*01e0*/  IABS R10, R4 ;  /* 0x00000004000a7213 */ /* 0x000fe20000000000 */
[----:B------:R-:W-:Y:S01]  /*01f0*/  CS2R R38, SRZ ;  /* 0x0000000000267805 */ /* 0x000fe2000001ff00 */
[----:B------:R-:W0:Y:S01]  /*0200*/  I2F.RP R0, R7 ;  /* 0x0000000700007306 */ /* 0x000e220000209400 */
[----:B------:R-:W-:Y:S01]  /*0210*/  STL [R1+0xc8], RZ ;  /* 0x0000c8ff01007387 */ /* 0x000fe20000100800 */
[----:B------:R-:W-:Y:S01]  /*0220*/  CS2R R40, SRZ ;  /* 0x0000000000287805 */ /* 0x000fe2000001ff00 */
[----:B------:R-:W-:Y:S01]  /*0230*/  CS2R R42, SRZ ;  /* 0x00000000002a7805 */ /* 0x000fe2000001ff00 */
[----:B------:R-:W-:Y:S01]  /*0240*/  CS2R R44, SRZ ;  /* 0x00000000002c7805 */ /* 0x000fe2000001ff00 */
        /* <DEDUP_REMOVED lines=10> */
[----:B0-----:R-:W0:Y:S02]  /*02f0*/  MUFU.RCP R0, R0 ;  /* 0x0000000000007308 */ /* 0x001e240000001000 */
[----:B------:R-:W-:Y:S04]  /*0300*/  STL [R1+0xb8], RZ ;  /* 0x0000b8ff01007387 */ /* 0x000fe80000100800 */
[----:B------:R-:W-:Y:S04]  /*0310*/  STL [R1+0xbc], RZ ;  /* 0x0000bcff01007387 */ /* 0x000fe80000100800 */
[----:B------:R-:W-:Y:S04]  /*0320*/  STL [R1+0xa0], RZ ;  /* 0x0000a0ff01007387 */ /* 0x000fe80000100800 */
[----:B------:R-:W-:Y:S01]  /*0330*/  STL [R1+0xa4], RZ ;  /* 0x0000a4ff01007387 */ /* 0x000fe20000100800 */
[----:B0-----:R-:W-:Y:S01]  /*0340*/  IADD3 R2, R0, 0xffffffe, RZ ;  /* 0x0ffffffe00027810 */ /* 0x001fe20007ffe0ff */
[----:B------:R-:W-:-:S02]  /*0350*/  IMAD.MOV R0, RZ, RZ, -R10 ;  /* 0x000000ffff007224 */ /* 0x000fc400078e0a0a */
[----:B------:R-:W-:Y:S01]  /*0360*/  STL [R1+0xa8], RZ ;  /* 0x0000a8ff01007387 */ /* 0x000fe20000100800 */
[----:B------:R0:W1:Y:S03]  /*0370*/  F2I.FTZ.U32.TRUNC.NTZ R3, R2 ;  /* 0x0000000200037305 */ /* 0x000066000021f000 */
[----:B------:R-:W-:Y:S04]  /*0380*/  STL [R1+0xac], RZ ;  /* 0x0000acff01007387 */ /* 0x000fe80000100800 */
[----:B------:R-:W-:Y:S01]  /*0390*/  STL [R1+0x90], RZ ;  /* 0x000090ff01007387 */ /* 0x000fe20000100800 */
[----:B0-----:R-:W-:-:S03]  /*03a0*/  IMAD.MOV.U32 R2, RZ, RZ, RZ ;  /* 0x000000ffff027224 */ /* 0x001fc600078e00ff */
[----:B------:R-:W-:Y:S04]  /*03b0*/  STL [R1+0x94], RZ ;  /* 0x000094ff01007387 */ /* 0x000fe80000100800 */
[----:B------:R-:W-:Y:S01]  /*03c0*/  STL [R1+0x98], RZ ;  /* 0x000098ff01007387 */ /* 0x000fe20000100800 */
[----:B-1----:R-:W-:-:S03]  /*03d0*/  IMAD.MOV R6, RZ, RZ, -R3 ;  /* 0x000000ffff067224 */ /* 0x002fc600078e0a03 */
[----:B------:R-:W-:Y:S01]  /*03e0*/  STL [R1+0x9c], RZ ;  /* 0x00009cff01007387 */ /* 0x000fe20000100800 */
[----:B------:R-:W-:Y:S02]  /*03f0*/  IMAD R9, R6, R7, RZ ;  /* 0x0000000706097224 */ /* 0x000fe400078e02ff */
[----:B------:R-:W-:Y:S01]  /*0400*/  IMAD.MOV.U32 R6, RZ, RZ, R8 ;  /* 0x000000ffff067224 */ /* 0x000fe200078e0008 */
[----:B------:R-:W-:Y:S01]  /*0410*/  STL [R1+0x80], RZ ;  /* 0x000080ff01007387 */ /* 0x000fe20000100800 */
[----:B------:R-:W-:-:S03]  /*0420*/  IMAD.HI.U32 R3, R3, R9, R2 ;  /* 0x0000000903037227 */ /* 0x000fc600078e0002 */
[----:B------:R-:W-:Y:S03]  /*0430*/  STL [R1+0x84], RZ ;  /* 0x000084ff01007387 */ /* 0x000fe60000100800 */
[----:B------:R-:W-:Y:S01]  /*0440*/  IMAD.HI.U32 R3, R3, R6, RZ ;  /* 0x0000000603037227 */ /* 0x000fe200078e00ff */
[----:B------:R-:W-:Y:S03]  /*0450*/  STL [R1+0x88], RZ ;  /* 0x000088ff01007387 */ /* 0x000fe60000100800 */
[----:B------:R-:W-:Y:S01]  /*0460*/  IMAD R0, R3, R0, R6 ;  /* 0x0000000003007224 */ /* 0x000fe200078e0206 */
[----:B------:R-:W-:Y:S04]  /*0470*/  STL [R1+0x8c], RZ ;  /* 0x00008cff01007387 */ /* 0x000fe80000100800 */
[----:B------:R-:W-:Y:S01]  /*0480*/  ISETP.GT.U32.AND P1, PT, R7, R0, PT ;  /* 0x000000000700720c */ /* 0x000fe20003f24070 */
[----:B------:R-:W-:Y:S04]  /*0490*/  STL [R1+0x70], RZ ;  /* 0x000070ff01007387 */ /* 0x000fe80000100800 */
[----:B------:R-:W-:Y:S04]  /*04a0*/  STL [R1+0x74], RZ ;  /* 0x000074ff01007387 */ /* 0x000fe80000100800 */
[----:B------:R-:W-:Y:S04]  /*04b0*/  STL [R1+0x78], RZ ;  /* 0x000078ff01007387 */ /* 0x000fe80000100800 */
[----:B------:R-:W-:Y:S01]  /*04c0*/  @!P1 IMAD.IADD R0, R0, 0x1, -R7 ;  /* 0x0000000100009824 */ /* 0x000fe200078e0a07 */
[----:B------:R-:W-:Y:S01]  /*04d0*/  @!P1 IADD3 R3, R3, 0x1, RZ ;  /* 0x0000000103039810 */ /* 0x000fe20007ffe0ff */
[----:B------:R-:W-:Y:S01]  /*04e0*/  STL [R1+0x7c], RZ ;  /* 0x00007cff01007387 */ /* 0x000fe20000100800 */
[----:B------:R-:W-:-:S02]  /*04f0*/  ISETP.NE.AND P1, PT, R4, RZ, PT ;  /* 0x000000ff0400720c */ /* 0x000fc40003f25270 */
[----:B------:R-:W-:Y:S01]  /*0500*/  ISETP.GE.U32.AND P0, PT, R0, R7, PT ;  /* 0x000000070000720c */ /* 0x000fe20003f06070 */
[----:B------:R-:W-:Y:S01]  /*0510*/  STL [R1+0x60], RZ ;  /* 0x000060ff01007387 */ /* 0x000fe20000100800 */
[----:B------:R-:W-:-:S03]  /*0520*/  LOP3.LUT R0, R5, R4, RZ, 0x3c, !PT ;  /* 0x0000000405007212 */ /* 0x000fc600078e3cff */
[----:B------:R-:W-:Y:S01]  /*0530*/  STL [R1+0x64], RZ ;  /* 0x000064ff01007387 */ /* 0x000fe20000100800 */
[----:B------:R-:W-:Y:S01]  /*0540*/  ISETP.GE.AND P2, PT, R0, RZ, PT ;  /* 0x000000ff0000720c */ /* 0x000fe20003f46270 */
[----:B------:R-:W-:Y:S02]  /*0550*/  IMAD.MOV.U32 R0, RZ, RZ, c[0x0][0x178] ;  /* 0x00005e00ff007624 */ /* 0x000fe400078e00ff */
[----:B------:R-:W-:Y:S03]  /*0560*/  STL [R1+0x68], RZ ;  /* 0x000068ff01007387 */ /* 0x000fe60000100800 */
[----:B------:R-:W-:Y:S01]  /*0570*/  IADD3 R0, R0, 0x7f, RZ ;  /* 0x0000007f00007810 */ /* 0x000fe20007ffe0ff */
[----:B------:R-:W-:Y:S01]  /*0580*/  STL [R1+0x6c], RZ ;  /* 0x00006cff01007387 */ /* 0x000fe20000100800 */
[----:B------:R-:W-:-:S03]  /*0590*/  @P0 IADD3 R3, R3, 0x1, RZ ;  /* 0x0000000103030810 */ /* 0x000fc60007ffe0ff */
[----:B------:R-:W-:Y:S02]  /*05a0*/  STL [R1+0x50], RZ ;  /* 0x000050ff01007387 */ /* 0x000fe40000100800 */
[----:B------:R-:W-:Y:S01]  /*05b0*/  IMAD.MOV.U32 R2, RZ, RZ, R3 ;  /* 0x000000ffff027224 */ /* 0x000fe200078e0003 */
[----:B------:R-:W-:Y:S01]  /*05c0*/  SHF.R.S32.HI R3, RZ, 0x1f, R0 ;  /* 0x0000001fff037819 */ /* 0x000fe20000011400 */
[----:B------:R-:W-:Y:S02]  /*05d0*/  STL [R1+0x54], RZ ;  /* 0x000054ff01007387 */ /* 0x000fe40000100800 */
[----:B------:R-:W-:Y:S01]  /*05e0*/  @!P2 IMAD.MOV R2, RZ, RZ, -R2 ;  /* 0x000000ffff02a224 */ /* 0x000fe200078e0a02 */
[----:B------:R-:W-:Y:S01]  /*05f0*/  @!P1 LOP3.LUT R2, RZ, R4, RZ, 0x33, !PT ;  /* 0x00000004ff029212 */ /* 0x000fe200078e33ff */
[----:B------:R-:W-:Y:S01]  /*0600*/  STL [R1+0x58], RZ ;  /* 0x000058ff01007387 */ /* 0x000fe20000100800 */
[----:B------:R-:W-:-:S03]  /*0610*/  LEA.HI R3, R3, R0, RZ, 0x7 ;  /* 0x0000000003037211 */ /* 0x000fc600078f38ff */
[----:B------:R-:W-:Y:S01]  /*0620*/  IMAD.SHL.U32 R6, R2, 0x8, RZ ;  /* 0x0000000802067824 */ /* 0x000fe200078e00ff */
[----:B------:R-:W-:Y:S01]  /*0630*/  STL [R1+0x5c], RZ ;  /* 0x00005cff01007387 */ /* 0x000fe20000100800 */
[----:B------:R-:W-:-:S03]  /*0640*/  IMAD.MOV R2, RZ, RZ, -R2 ;  /* 0x000000ffff027224 */ /* 0x000fc600078e0a02 */
[----:B------:R-:W-:Y:S01]  /*0650*/  LEA.HI.SX32 R3, R3, -R6, 0x19 ;  /* 0x8000000603037211 */ /* 0x000fe200078fcaff */
[----:B------:R-:W-:Y:S01]  /*0660*/  IMAD R4, R4, R2, R5 ;  /* 0x0000000204047224 */ /* 0x000fe200078e0205 */
[----:B------:R-:W-:Y:S02]  /*0670*/  STL [R1+0x40], RZ ;  /* 0x000040ff01007387 */ /* 0x000fe40000100800 */
[----:B------:R-:W-:Y:S02]  /*0680*/  IMNMX R11, R3, 0x8, PT ;  /* 0x00000008030b7817 */ /* 0x000fe40003800200 */
[----:B------:R-:W-:Y:S01]  /*0690*/  IABS R9, R4 ;  /* 0x0000000400097213 */ /* 0x000fe20000000000 */
[----:B------:R-:W-:Y:S01]  /*06a0*/  STL [R1+0x44], RZ ;  /* 0x000044ff01007387 */ /* 0x000fe20000100800 */
[----:B------:R-:W-:-:S03]  /*06b0*/  IABS R7, R11 ;  /* 0x0000000b00077213 */ /* 0x000fc60000000000 */
[----:B------:R-:W-:Y:S01]  /*06c0*/  STL [R1+0x48], RZ ;  /* 0x000048ff01007387 */ /* 0x000fe20000100800 */
[----:B------:R-:W0:Y:S03]  /*06d0*/  I2F.RP R0, R7 ;  /* 0x0000000700007306 */ /* 0x000e260000209400 */
[----:B------:R-:W-:Y:S04]  /*06e0*/  STL [R1+0x4c], RZ ;  /* 0x00004cff01007387 */ /* 0x000fe80000100800 */
[----:B------:R-:W-:Y:S04]  /*06f0*/  STL [R1+0x30], RZ ;  /* 0x000030ff01007387 */ /* 0x000fe80000100800 */
[----:B------:R-:W-:Y:S04]  /*0700*/  STL [R1+0x34], RZ ;  /* 0x000034ff01007387 */ /* 0x000fe80000100800 */
[----:B------:R-:W-:Y:S01]  /*0710*/  STL [R1+0x38], RZ ;  /* 0x000038ff01007387 */ /* 0x000fe20000100800 */
[----:B0-----:R-:W0:Y:S03]  /*0720*/  MUFU.RCP R0, R0 ;  /* 0x0000000000007308 */ /* 0x001e260000001000 */
[----:B------:R-:W-:Y:S04]  /*0730*/  STL [R1+0x3c], RZ ;  /* 0x00003cff01007387 */ /* 0x000fe80000100800 */
[----:B------:R-:W-:Y:S04]  /*0740*/  STL [R1+0x20], RZ ;  /* 0x000020ff01007387 */ /* 0x000fe80000100800 */
[----:B------:R-:W-:Y:S04]  /*0750*/  STL [R1+0x24], RZ ;  /* 0x000024ff01007387 */ /* 0x000fe80000100800 */
[----:B------:R-:W-:Y:S01]  /*0760*/  STL [R1+0x28], RZ ;  /* 0x000028ff01007387 */ /* 0x000fe20000100800 */
[----:B0-----:R-:W-:-:S03]  /*0770*/  IADD3 R3, R0, 0xffffffe, RZ ;  /* 0x0ffffffe00037810 */ /* 0x001fc60007ffe0ff */
[----:B------:R-:W-:Y:S03]  /*0780*/  STL [R1+0x2c], RZ ;  /* 0x00002cff01007387 */ /* 0x000fe60000100800 */
[----:B------:R-:W0:Y:S01]  /*0790*/  F2I.FTZ.U32.TRUNC.NTZ R3, R3 ;  /* 0x0000000300037305 */ /* 0x000e22000021f000 */
[----:B------:R-:W-:Y:S04]  /*07a0*/  STL [R1+0x10], RZ ;  /* 0x000010ff01007387 */ /* 0x000fe80000100800 */
[----:B------:R-:W-:Y:S04]  /*07b0*/  STL [R1+0x14], RZ ;  /* 0x000014ff01007387 */ /* 0x000fe80000100800 */
[----:B------:R-:W-:Y:S04]  /*07c0*/  STL [R1+0x18], RZ ;  /* 0x000018ff01007387 */ /* 0x000fe80000100800 */
[----:B------:R-:W-:Y:S01]  /*07d0*/  STL [R1+0x1c], RZ ;  /* 0x00001cff01007387 */ /* 0x000fe20000100800 */
[----:B0-----:R-:W-:-:S03]  /*07e0*/  IMAD.MOV R8, RZ, RZ, -R3 ;  /* 0x000000ffff087224 */ /* 0x001fc600078e0a03 */
[----:B------:R-:W-:Y:S01]  /*07f0*/  STL [R1], RZ ;  /* 0x000000ff01007387 */ /* 0x000fe20000100800 */
[----:B------:R-:W-:Y:S01]  /*0800*/  IMAD.MOV.U32 R2, RZ, RZ, R8 ;  /* 0x000000ffff027224 */ /* 0x000fe200078e0008 */
[----:B------:R-:W-:Y:S02]  /*0810*/  IABS R8, R11 ;  /* 0x0000000b00087213 */ /* 0x000fe40000000000 */
[----:B------:R-:W-:Y:S01]  /*0820*/  STL [R1+0x4], RZ ;  /* 0x000004ff01007387 */ /* 0x000fe20000100800 */
[----:B------:R-:W-:Y:S02]  /*0830*/  IMAD R5, R2, R7, RZ ;  /* 0x0000000702057224 */ /* 0x000fe400078e02ff */
[----:B------:R-:W-:Y:S01]  /*0840*/  IMAD.MOV.U32 R2, RZ, RZ, RZ ;  /* 0x000000ffff027224 */ /* 0x000fe200078e00ff */
[----:B------:R-:W-:Y:S03]  /*0850*/  STL [R1+0x8], RZ ;  /* 0x000008ff01007387 */ /* 0x000fe60000100800 */
[----:B------:R-:W-:Y:S01]  /*0860*/  IMAD.HI.U32 R2, R3, R5, R2 ;  /* 0x0000000503027227 */ /* 0x000fe200078e0002 */
[----:B------:R-:W-:Y:S03]  /*0870*/  STL [R1+0xc], RZ ;  /* 0x00000cff01007387 */ /* 0x000fe60000100800 */
[----:B------:R-:W-:-:S02]  /*0880*/  IMAD.MOV R3, RZ, RZ, -R8 ;  /* 0x000000ffff037224 */ /* 0x000fc400078e0a08 */
[----:B------:R-:W-:-:S04]  /*0890*/  IMAD.HI.U32 R0, R2, R9, RZ ;  /* 0x0000000902007227 */ /* 0x000fc800078e00ff */
[----:B------:R-:W-:Y:S02]  /*08a0*/  IMAD R2, R0, R3, R9 ;  /* 0x0000000300027224 */ /* 0x000fe400078e0209 */
[----:B------:R-:W-:Y:S01]  /*08b0*/  IMAD.MOV.U32 R3, RZ, RZ, c[0x0][0x180] ;  /* 0x00006000ff037624 */ /* 0x000fe200078e00ff */
[----:B------:R-:W-:Y:S01]  /*08c0*/  ULDC.64 UR4, c[0x0][0x118] ;  /* 0x0000460000047ab9 */ /* 0x000fe20000000a00 */
[----:B------:R-:W-:Y:S01]  /*08d0*/  CS2R R8, SRZ ;  /* 0x0000000000087805 */ /* 0x000fe2000001ff00 */
[----:B------:R-:W-:Y:S02]  /*08e0*/  ISETP.GT.U32.AND P1, PT, R7, R2, PT ;  /* 0x000000020700720c */ /* 0x000fe40003f24070 */
[----:B------:R-:W-:-:S11]  /*08f0*/  IADD3 R3, R3, 0x7f, RZ ;  /* 0x0000007f03037810 */ /* 0x000fd60007ffe0ff */
[----:B------:R-:W-:Y:S01]  /*0900*/  @!P1 IMAD.IADD R2, R2, 0x1, -R7 ;  /* 0x0000000102029824 */ /* 0x000fe200078e0a07 */
[----:B------:R-:W-:Y:S02]  /*0910*/  @!P1 IADD3 R0, R0, 0x1, RZ ;  /* 0x0000000100009810 */ /* 0x000fe40007ffe0ff */
[----:B------:R-:W-:Y:S02]  /*0920*/  ISETP.NE.AND P1, PT, R11, RZ, PT ;  /* 0x000000ff0b00720c */ /* 0x000fe40003f25270 */
[----:B------:R-:W-:Y:S02]  /*0930*/  ISETP.GE.U32.AND P0, PT, R2, R7, PT ;  /* 0x000000070200720c */ /* 0x000fe40003f06070 */
[----:B------:R-:W-:-:S04]  /*0940*/  LOP3.LUT R2, R4, R11, RZ, 0x3c, !PT ;  /* 0x0000000b04027212 */ /* 0x000fc800078e3cff */
[----:B------:R-:W-:-:S07]  /*0950*/  ISETP.GE.AND P2, PT, R2, RZ, PT ;  /* 0x000000ff0200720c */ /* 0x000fce0003f46270 */
[----:B------:R-:W-:Y:S02]  /*0960*/  @P0 IADD3 R0, R0, 0x1, RZ ;  /* 0x0000000100000810 */ /* 0x000fe40007ffe0ff */
[----:B------:R-:W-:-:S04]  /*0970*/  ISETP.GE.AND P0, PT, R3, 0x80, PT ;  /* 0x000000800300780c */ /* 0x000fc80003f06270 */
[----:B------:R-:W-:Y:S01]  /*0980*/  @!P2 IMAD.MOV R0, RZ, RZ, -R0 ;  /* 0x000000ffff00a224 */ /* 0x000fe200078e0a00 */
[----:B------:R-:W-:-:S05]  /*0990*/  @!P1 LOP3.LUT R0, RZ, R11, RZ, 0x33, !PT ;  /* 0x0000000bff009212 */ /* 0x000fca00078e33ff */
[----:B------:R-:W-:-:S04]  /*09a0*/  IMAD.MOV R2, RZ, RZ, -R0 ;  /* 0x000000ffff027224 */ /* 0x000fc800078e0a00 */
[----:B------:R-:W-:Y:S02]  /*09b0*/  IMAD R2, R11, R2, R4 ;  /* 0x000000020b027224 */ /* 0x000fe400078e0204 */
[----:B------:R-:W-:Y:S01]  /*09c0*/  CS2R R4, SRZ ;  /* 0x0000000000047805 */ /* 0x000fe2000001ff00 */
[----:B------:R-:W-:Y:S01]  /*09d0*/  CS2R R10, SRZ ;  /* 0x00000000000a7805 */ /* 0x000fe2000001ff00 */
[----:B------:R-:W-:Y:S02]  /*09e0*/  IMAD.IADD R2, R6, 0x1, R2 ;  /* 0x0000000106027824 */ /* 0x000fe400078e0202 */
[----:B------:R-:W-:Y:S01]  /*09f0*/  CS2R R6, SRZ ;  /* 0x0000000000067805 */ /* 0x000fe2000001ff00 */
[----:B------:R-:W-:Y:S04]  /*0a00*/  STL [R1+0x2468], R4 ;  /* 0x0024680401007387 */ /* 0x000fe80000100800 */
[----:B------:R0:W-:Y:S04]  /*0a10*/  STL [R1+0x246c], R5 ;  /* 0x00246c0501007387 */ /* 0x0001e80000100800 */
[----:B------:R-:W-:Y:S04]  /*0a20*/  STL [R1+0x110], RZ ;  /* 0x000110ff01007387 */ /* 0x000fe80000100800 */
[----:B------:R-:W-:Y:S01]  /*0a30*/  STL [R1+0x114], RZ ;  /* 0x000114ff01007387 */ /* 0x000fe20000100800 */
[----:B0-----:R-:W-:-:S03]  /*0a40*/  IMAD.SHL.U32 R5, R0, 0x40, RZ ;  /* 0x0000004000057824 */ /* 0x001fc600078e00ff */
[----:B------:R-:W-:Y:S02]  /*0a50*/  STL [R1+0x118], RZ ;  /* 0x000118ff01007387 */ /* 0x000fe40000100800 */
[C---:B------:R-:W-:Y:S02]  /*0a60*/  IADD3 R60, R5.reuse, 0x1, RZ ;  /* 0x00000001053c7810 */ /* 0x040fe40007ffe0ff */
[----:B------:R-:W-:Y:S01]  /*0a70*/  STL [R1+0x11c], RZ ;  /* 0x00011cff01007387 */ /* 0x000fe20000100800 */
[C---:B------:R-:W-:Y:S02]  /*0a80*/  IADD3 R3, R5.reuse, 0x2, RZ ;  /* 0x0000000205037810 */ /* 0x040fe40007ffe0ff */
[C---:B------:R-:W-:Y:S01]  /*0a90*/  IADD3 R0, R5.reuse, 0x3, RZ ;  /* 0x0000000305007810 */ /* 0x040fe20007ffe0ff */
[----:B------:R-:W-:Y:S01]  /*0aa0*/  STL [R1+0x100], RZ ;  /* 0x000100ff01007387 */ /* 0x000fe20000100800 */
[----:B------:R-:W-:-:S03]  /*0ab0*/  IADD3 R61, R5, 0x2b, RZ ;  /* 0x0000002b053d7810 */ /* 0x000fc60007ffe0ff */
[----:B------:R-:W-:Y:S04]  /*0ac0*/  STL [R1+0x104], RZ ;  /* 0x000104ff01007387 */ /* 0x000fe80000100800 */
        /* <DEDUP_REMOVED lines=10> */
[----:B------:R-:W-:Y:S04]  /*0b70*/  STL [R1+0xb64], R5 ;  /* 0x000b640501007387 */ /* 0x000fe80000100800 */
[----:B------:R0:W-:Y:S04]  /*0b80*/  STL [R1+0x2370], R60 ;  /* 0x0023703c01007387 */ /* 0x0001e80000100800 */
[----:B------:R1:W-:Y:S04]  /*0b90*/  STL [R1+0x236c], R3 ;  /* 0x00236c0301007387 */ /* 0x0003e80000100800 */
[----:B------:R2:W-:Y:S01]  /*0ba0*/  STL [R1+0x2374], R0 ;  /* 0x0023740001007387 */ /* 0x0005e20000100800 */
[----:B0-----:R-:W-:-:S03]  /*0bb0*/  IADD3 R60, R5, 0x4, RZ ;  /* 0x00000004053c7810 */ /* 0x001fc60007ffe0ff */
[----:B------:R-:W0:Y:S01]  /*0bc0*/  S2R R4, SR_TID.X ;  /* 0x0000000000047919 */ /* 0x000e220000002100 */
[----:B-1----:R-:W-:-:S03]  /*0bd0*/  IADD3 R3, R5, 0x5, RZ ;  /* 0x0000000505037810 */ /* 0x002fc60007ffe0ff */
[----:B------:R1:W-:Y:S01]  /*0be0*/  STL [R1+0x2378], R60 ;  /* 0x0023783c01007387 */ /* 0x0003e20000100800 */
[----:B--2---:R-:W-:-:S03]  /*0bf0*/  IADD3 R0, R5, 0x6, RZ ;  /* 0x0000000605007810 */ /* 0x004fc60007ffe0ff */
[----:B------:R2:W-:Y:S04]  /*0c00*/  STL [R1+0x237c], R3 ;  /* 0x00237c0301007387 */ /* 0x0005e80000100800 */
[----:B------:R3:W-:Y:S01]  /*0c10*/  STL [R1+0x2380], R0 ;  /* 0x0023800001007387 */ /* 0x0007e20000100800 */
[C---:B-1----:R-:W-:Y:S02]  /*0c20*/  IADD3 R60, R5.reuse, 0x7, RZ ;  /* 0x00000007053c7810 */ /* 0x042fe40007ffe0ff */
[----:B--2---:R-:W-:-:S03]  /*0c30*/  IADD3 R3, R5, 0x8, RZ ;  /* 0x0000000805037810 */ /* 0x004fc60007ffe0ff */
[----:B------:R1:W-:Y:S01]  /*0c40*/  STL [R1+0x2384], R60 ;  /* 0x0023843c01007387 */ /* 0x0003e20000100800 */
[----:B---3--:R-:W-:-:S03]  /*0c50*/  IADD3 R0, R5, 0x9, RZ ;  /* 0x0000000905007810 */ /* 0x008fc60007ffe0ff */
        /* <DEDUP_REMOVED lines=72> */
[----:B------:R-:W-:Y:S04]  /*10e0*/  STL [R1+0x2414], R61 ;  /* 0x0024143d01007387 */ /* 0x000fe80000100800 */
[----:B------:R2:W-:Y:S01]  /*10f0*/  STL [R1+0x241c], R3 ;  /* 0x00241c0301007387 */ /* 0x0005e20000100800 */
[----:B-1----:R-:W-:-:S03]  /*1100*/  IADD3 R60, R5, 0x2f, RZ ;  /* 0x0000002f053c7810 */ /* 0x002fc60007ffe0ff */
[----:B------:R1:W-:Y:S04]  /*1110*/  STL [R1+0x2420], R0 ;  /* 0x0024200001007387 */ /* 0x0003e80000100800 */
[----:B------:R3:W-:Y:S01]  /*1120*/  STL [R1+0x2424], R60 ;  /* 0x0024243c01007387 */ /* 0x0007e20000100800 */
[C---:B--2---:R-:W-:Y:S02]  /*1130*/  IADD3 R3, R5.reuse, 0x30, RZ ;  /* 0x0000003005037810 */ /* 0x044fe40007ffe0ff */
[----:B-1----:R-:W-:-:S03]  /*1140*/  IADD3 R0, R5, 0x31, RZ ;  /* 0x0000003105007810 */ /* 0x002fc60007ffe0ff */
        /* <DEDUP_REMOVED lines=20> */
[----:B------:R2:W-:Y:S01]  /*1290*/  STL [R1+0x2460], R0 ;  /* 0x0024600001007387 */ /* 0x0005e20000100800 */
[C---:B-1----:R-:W-:Y:S01]  /*12a0*/  IADD3 R3, R5.reuse, 0x3c, RZ ;  /* 0x0000003c05037810 */ /* 0x042fe20007ffe0ff */
[----:B--2---:R-:W-:Y:S01]  /*12b0*/  IMAD.SHL.U32 R0, R2, 0x80, RZ ;  /* 0x0000008002007824 */ /* 0x004fe200078e00ff */
[----:B------:R-:W-:-:S03]  /*12c0*/  IADD3 R2, R5, 0x3d, RZ ;  /* 0x0000003d05027810 */ /* 0x000fc60007ffe0ff */
[----:B------:R0:W-:Y:S04]  /*12d0*/  STL [R1+0x2464], R3 ;  /* 0x0024640301007387 */ /* 0x0001e80000100800 */
[----:B------:R-:W-:Y:S04]  /*12e0*/  STL [R1+0x245c], R60 ;  /* 0x00245c3c01007387 */ /* 0x000fe80000100800 */
[----:B------:R1:W-:Y:S01]  /*12f0*/  STL [R1+0x2450], R2 ;  /* 0x0024500201007387 */ /* 0x0003e20000100800 */
[----:B0-----:R-:W-:Y:S02]  /*1300*/  LOP3.LUT R3, R4, 0x1f, RZ, 0xc0, !PT ;  /* 0x0000001f04037812 */ /* 0x001fe400078ec0ff */
[----:B-1----:R-:W-:-:S05]  /*1310*/  IADD3 R2, R5, 0x3e, RZ ;  /* 0x0000003e05027810 */ /* 0x002fca0007ffe0ff */
[----:B------:R0:W-:Y:S02]  /*1320*/  STL [R1+0x2434], R2 ;  /* 0x0024340201007387 */ /* 0x0001e40000100800 */
[----:B0-----:R-:W-:Y:S02]  /*1330*/  IADD3 R2, R5, 0x3f, RZ ;  /* 0x0000003f05027810 */ /* 0x001fe40007ffe0ff */
[----:B------:R0:W5:Y:S04]  /*1340*/  LDL.LU R5, [R1+0x246c] ;  /* 0x00246c0001057983 */ /* 0x0001680000300800 */
[----:B------:R1:W-:Y:S02]  /*1350*/  STL [R1+0x2430], R2 ;  /* 0x0024300201007387 */ /* 0x0003e40000100800 */
[----:B-1----:R-:W-:-:S02]  /*1360*/  LOP3.LUT R2, R0, 0x1f, R4, 0xf8, !PT ;  /* 0x0000001f00027812 */ /* 0x002fc400078ef804 */
[----:B------:R-:W-:-:S05]  /*1370*/  LOP3.LUT R4, R0, 0x20, R3, 0xfe, !PT ;  /* 0x0000002000047812 */ /* 0x000fca00078efe03 */
[----:B------:R1:W-:Y:S02]  /*1380*/  STL [R1+0xb6c], R4 ;  /* 0x000b6c0401007387 */ /* 0x0003e40000100800 */
[C-C-:B-1----:R-:W-:Y:S02]  /*1390*/  LOP3.LUT R4, R0.reuse, 0x40, R3.reuse, 0xfe, !PT ;  /* 0x0000004000047812 */ /* 0x142fe400078efe03 */
[----:B------:R-:W-:-:S03]  /*13a0*/  LOP3.LUT R0, R0, 0x60, R3, 0xfe, !PT ;  /* 0x0000006000007812 */ /* 0x000fc600078efe03 */
[----:B------:R1:W-:Y:S04]  /*13b0*/  STL [R1+0xb74], R4 ;  /* 0x000b740401007387 */ /* 0x0003e80000100800 */
[----:B-1----:R0:W5:Y:S01]  /*13c0*/  LDL.LU R4, [R1+0x2468] ;  /* 0x0024680001047983 */ /* 0x0021620000300800 */
[----:B------:R-:W-:-:S03]  /*13d0*/  IMAD.MOV.U32 R3, RZ, RZ, c[0x0][0x180] ;  /* 0x00006000ff037624 */ /* 0x000fc600078e00ff */
[----:B------:R0:W-:Y:S02]  /*13e0*/  STL [R1+0xb68], R2 ;  /* 0x000b680201007387 */ /* 0x0001e40000100800 */
[----:B------:R-:W-:Y:S02]  /*13f0*/  IADD3 R3, R3, 0x7f, RZ ;  /* 0x0000007f03037810 */ /* 0x000fe40007ffe0ff */
[----:B------:R0:W-:Y:S01]  /*1400*/  STL [R1+0xb70], R0 ;  /* 0x000b700001007387 */ /* 0x0001e20000100800 */
[----:B------:R-:W-:Y:S05]  /*1410*/  @!P0 BRA `(.L_x_0) ;  /* 0x0005f37000008947 */ /* 0x000fea0003800000 */
[----:B0-----:R-:W-:Y:S01]  /*1420*/  IABS R0, c[0x0][0x178] ;  /* 0x00005e0000007a13 */ /* 0x001fe20000000000 */
[----:B------:R-:W-:Y:S01]  /*1430*/  IMAD.MOV.U32 R29, RZ, RZ, R2 ;  /* 0x000000ffff1d7224 */ /* 0x000fe200078e0002 */
[----:B------:R-:W2:Y:S03]  /*1440*/  LDL R59, [R1+0x2460] ;  /* 0x00246000013b7983 */ /* 0x000ea60000100800 */
[----:B------:R-:W-:Y:S01]  /*1450*/  IMAD.MOV.U32 R11, RZ, RZ, R0 ;  /* 0x000000ffff0b7224 */ /* 0x000fe200078e0000 */
[----:B------:R-:W3:Y:S03]  /*1460*/  LDL R51, [R1+0x23f8] ;  /* 0x0023f80001337983 */ /* 0x000ee60000100800 */
[----:B------:R-:W0:Y:S01]  /*1470*/  I2F.RP R2, R11 ;  /* 0x0000000b00027306 */ /* 0x000e220000209400 */
[----:B------:R-:W4:Y:S04]  /*1480*/  LDL R41, [R1+0x2420] ;  /* 0x0024200001297983 */ /* 0x000f280000100800 */
[----:B------:R-:W2:Y:S04]  /*1490*/  LDL R40, [R1+0x2424] ;  /* 0x0024240001287983 */ /* 0x000ea80000100800 */
[----:B------:R-:W2:Y:S04]  /*14a0*/  LDL R39, [R1+0x2428] ;  /* 0x0024280001277983 */ /* 0x000ea80000100800 */
[----:B------:R-:W2:Y:S01]  /*14b0*/  LDL R32, [R1+0x2448] ;  /* 0x0024480001207983 */ /* 0x000ea20000100800 */
[----:B0-----:R-:W0:Y:S03]  /*14c0*/  MUFU.RCP R2, R2 ;  /* 0x0000000200027308 */ /* 0x001e260000001000 */
[----:B------:R-:W2:Y:S04]  /*14d0*/  LDL R33, [R1+0x244c] ;  /* 0x00244c0001217983 */ /* 0x000ea80000100800 */
[----:B------:R-:W2:Y:S04]  /*14e0*/  LDL R34, [R1+0x2438] ;  /* 0x0024380001227983 */ /* 0x000ea80000100800 */
[----:B------:R-:W2:Y:S04]  /*14f0*/  LDL R35, [R1+0x2440] ;  /* 0x0024400001237983 */ /* 0x000ea80000100800 */
[----:B------:R-:W2:Y:S01]  /*1500*/  LDL R36, [R1+0x2444] ;  /* 0x0024440001247983 */ /* 0x000ea20000100800 */
[----:B0-----:R-:W-:-:S03]  /*1510*/  IADD3 R2, R2, 0xffffffe, RZ ;  /* 0x0ffffffe02027810 */ /* 0x001fc60007ffe0ff */
[----:B------:R-:W2:Y:S01]  /*1520*/  LDL R52, [R1+0x23f4] ;  /* 0x0023f40001347983 */ /* 0x000ea20000100800 */
[----:B------:R0:W-:Y:S03]  /*1530*/  F2I.FTZ.U32.TRUNC.NTZ R7, R2 ;  /* 0x0000000200077305 */ /* 0x0001e6000021f000 */
[----:B------:R-:W2:Y:S04]  /*1540*/  LDL R47, [R1+0x2408] ;  /* 0x00240800012f7983 */ /* 0x000ea80000100800 */
[----:B------:R-:W2:Y:S01]  /*1550*/  LDL R58, [R1+0x23e0] ;  /* 0x0023e000013a7983 */ /* 0x000ea20000100800 */
[----:B0-----:R-:W-:-:S03]  /*1560*/  IABS R2, R29 ;  /* 0x0000001d00027213 */ /* 0x001fc60000000000 */
[----:B------:R-:W2:Y:S04]  /*1570*/  LDL R46, [R1+0x240c] ;  /* 0x00240c00012e7983 */ /* 0x000ea80000100800 */
[----:B------:R-:W2:Y:S01]  /*1580*/  LDL R29, [R1+0xb6c] ;  /* 0x000b6c00011d7983 */ /* 0x000ea20000100800 */
[----:B------:R-:W-:Y:S01]  /*1590*/  IMAD.MOV.U32 R44, RZ, RZ, R61 ;  /* 0x000000ffff2c7224 */ /* 0x000fe200078e003d */
[----:B------:R-:W-:Y:S02]  /*15a0*/  IABS R61, c[0x0][0x17c] ;  /* 0x00005f00003d7a13 */ /* 0x000fe40000000000 */
[----:B------:R-:W3:Y:S02]  /*15b0*/  LDL R45, [R1+0x2410] ;  /* 0x00241000012d7983 */ /* 0x000ee40000100800 */
[----:B------:R-:W0:Y:S02]  /*15c0*/  I2F.RP R0, R61 ;  /* 0x0000003d00007306 */ /* 0x000e240000209400 */
[----:B------:R-:W3:Y:S04]  /*15d0*/  LDL R53, [R1+0x23f0] ;  /* 0x0023f00001357983 */ /* 0x000ee80000100800 */
[----:B------:R-:W3:Y:S04]  /*15e0*/  LDL R55, [R1+0x23dc] ;  /* 0x0023dc0001377983 */ /* 0x000ee80000100800 */
[----:B------:R-:W3:Y:S04]  /*15f0*/  LDL R56, [R1+0x23ec] ;  /* 0x0023ec0001387983 */ /* 0x000ee80000100800 */
[----:B------:R-:W3:Y:S01]  /*1600*/  LDL R48, [R1+0x2404] ;  /* 0x0024040001307983 */ /* 0x000ee20000100800 */
[----:B0-----:R-:W0:Y:S01]  /*1610*/  MUFU.RCP R0, R0 ;  /* 0x0000000000007308 */ /* 0x001e220000001000 */
[----:B------:R-:W-:-:S02]  /*1620*/  IMAD.MOV.U32 R6, RZ, RZ, RZ ;  /* 0x000000ffff067224 */ /* 0x000fc400078e00ff */
[----:B------:R-:W3:Y:S04]  /*1630*/  LDL R54, [R1+0x23e8] ;  /* 0x0023e80001367983 */ /* 0x000ee80000100800 */
[----:B------:R-:W3:Y:S04]  /*1640*/  LDL R57, [R1+0x23e4] ;  /* 0x0023e40001397983 */ /* 0x000ee80000100800 */
[----:B------:R-:W3:Y:S04]  /*1650*/  LDL R49, [R1+0x2400] ;  /* 0x0024000001317983 */ /* 0x000ee80000100800 */
[----:B------:R-:W3:Y:S01]  /*1660*/  LDL R50, [R1+0x23fc] ;  /* 0x0023fc0001327983 */ /* 0x000ee20000100800 */
[----:B0-----:R-:W-:-:S03]  /*1670*/  IADD3 R0, R0, 0xffffffe, RZ ;  /* 0x0ffffffe00007810 */ /* 0x001fc60007ffe0ff */
[----:B------:R-:W3:Y:S01]  /*1680*/  LDL R37, [R1+0x243c] ;  /* 0x00243c0001257983 */ /* 0x000ee20000100800 */
[----:B-----5:R0:W1:Y:S03]  /*1690*/  F2I.FTZ.U32.TRUNC.NTZ R5, R0 ;  /* 0x0000000000057305 */ /* 0x020066000021f000 */
[----:B------:R-:W3:Y:S04]  /*16a0*/  LDL R38, [R1+0x242c] ;  /* 0x00242c0001267983 */ /* 0x000ee80000100800 */
[----:B------:R-:W3:Y:S01]  /*16b0*/  LDL R31, [R1+0x2458] ;  /* 0x00245800011f7983 */ /* 0x000ee20000100800 */
[----:B0-----:R-:W-:-:S03]  /*16c0*/  IMAD.MOV R0, RZ, RZ, -R7 ;  /* 0x000000ffff007224 */ /* 0x001fc600078e0a07 */
[----:B------:R-:W3:Y:S01]  /*16d0*/  LDL R30, [R1+0x2454] ;  /* 0x00245400011e7983 */ /* 0x000ee20000100800 */
[----:B------:R-:W-:-:S03]  /*16e0*/  IMAD R4, R0, R11, RZ ;  /* 0x0000000b00047224 */ /* 0x000fc600078e02ff */
[----:B------:R-:W3:Y:S01]  /*16f0*/  LDL R43, [R1+0x2418] ;  /* 0x00241800012b7983 */ /* 0x000ee20000100800 */
[----:B------:R-:W-:Y:S01]  /*1700*/  IMAD.HI.U32 R6, R7, R4, R6 ;  /* 0x0000000407067227 */ /* 0x000fe200078e0006 */
[----:B------:R-:W-:Y:S02]  /*1710*/  SHF.R.S32.HI R4, RZ, 0x1f, R3 ;  /* 0x0000001fff047819 */ /* 0x000fe40000011403 */
[----:B------:R-:W3:Y:S01]  /*1720*/  LDL R42, [R1+0x241c] ;  /* 0x00241c00012a7983 */ /* 0x000ee20000100800 */
[----:B------:R-:W-:Y:S01]  /*1730*/  IMAD.MOV.U32 R7, RZ, RZ, R2 ;  /* 0x000000ffff077224 */ /* 0x000fe200078e0002 */
[----:B------:R-:W-:-:S03]  /*1740*/  LEA.HI R3, R4, R3, RZ, 0x7 ;  /* 0x0000000304037211 */ /* 0x000fc600078f38ff */
[----:B------:R-:W-:-:S04]  /*1750*/  IMAD.HI.U32 R8, R6, R7, RZ ;  /* 0x0000000706087227 */ /* 0x000fc800078e00ff */
[----:B------:R-:W-:Y:S01]  /*1760*/  IMAD.MOV R8, RZ, RZ, -R8 ;  /* 0x000000ffff087224 */ /* 0x000fe200078e0a08 */
[----:B------:R0:W-:Y:S03]  /*1770*/  STL [R1+0x7a0], R3 ;  /* 0x0007a00301007387 */ /* 0x0001e60000100800 */
[----:B0-----:R-:W-:-:S05]  /*1780*/  IMAD R3, R11, R8, R7 ;  /* 0x000000080b037224 */ /* 0x001fca00078e0207 */
[----:B------:R0:W-:Y:S01]  /*1790*/  STL [R1+0x1c], R3 ;  /* 0x00001c0301007387 */ /* 0x0001e20000100800 */
[----:B--2---:R-:W-:-:S05]  /*17a0*/  IABS R0, R29 ;  /* 0x0000001d00007213 */ /* 0x004fca0000000000 */
[----:B------:R-:W-:-:S04]  /*17b0*/  IMAD.HI.U32 R2, R6, R0, RZ ;  /* 0x0000000006027227 */ /* 0x000fc800078e00ff */
[----:B------:R-:W-:-:S04]  /*17c0*/  IMAD.MOV R2, RZ, RZ, -R2 ;  /* 0x000000ffff027224 */ /* 0x000fc800078e0a02 */
[----:B------:R-:W-:-:S05]  /*17d0*/  IMAD R0, R11, R2, R0 ;  /* 0x000000020b007224 */ /* 0x000fca00078e0200 */
[----:B------:R2:W-:Y:S04]  /*17e0*/  STL [R1+0x18], R0 ;  /* 0x0000180001007387 */ /* 0x0005e80000100800 */
[----:B------:R-:W2:Y:S02]  /*17f0*/  LDL R28, [R1+0xb74] ;  /* 0x000b7400011c7983 */ /* 0x000ea40000100800 */
[----:B--2---:R-:W-:Y:S02]  /*1800*/  IABS R9, R28 ;  /* 0x0000001c00097213 */ /* 0x004fe40000000000 */
[----:B------:R-:W2:Y:S01]  /*1810*/  LDL R28, [R1+0xb70] ;  /* 0x000b7000011c7983 */ /* 0x000ea20000100800 */
[----:B------:R-:W-:Y:S02]  /*1820*/  IMAD.MOV.U32 R29, RZ, RZ, R59 ;  /* 0x000000ffff1d7224 */ /* 0x000fe400078e003b */
[----:B-1----:R-:W-:Y:S01]  /*1830*/  IMAD.MOV R59, RZ, RZ, -R5 ;  /* 0x000000ffff3b7224 */ /* 0x002fe200078e0a05 */
[----:B--2---:R-:W-:-:S02]  /*1840*/  IABS R7, R28 ;  /* 0x0000001c00077213 */ /* 0x004fc40000000000 */
[----:B------:R-:W2:Y:S01]  /*1850*/  LDL R28, [R1+0x2430] ;  /* 0x00243000011c7983 */ /* 0x000ea20000100800 */
[----:B------:R-:W-:Y:S02]  /*1860*/  IMAD R59, R59, R61, RZ ;  /* 0x0000003d3b3b7224 */ /* 0x000fe400078e02ff */
[----:B------:R-:W-:-:S04]  /*1870*/  IMAD.MOV.U32 R4, RZ, RZ, RZ ;  /* 0x000000ffff047224 */ /* 0x000fc800078e00ff */
[----:B------:R-:W-:Y:S01]  /*1880*/  IMAD.HI.U32 R59, R5, R59, R4 ;  /* 0x0000003b053b7227 */ /* 0x000fe200078e0004 */
[----:B--2---:R-:W-:Y:S02]  /*1890*/  IABS R5, R28 ;  /* 0x0000001c00057213 */ /* 0x004fe40000000000 */
[----:B------:R-:W0:Y:S02]  /*18a0*/  LDL R28, [R1+0x2434] ;  /* 0x00243400011c7983 */ /* 0x000e240000100800 */
[----:B0-----:R-:W-:Y:S02]  /*18b0*/  IABS R3, R28 ;  /* 0x0000001c00037213 */ /* 0x001fe40000000000 */
[----:B------:R-:W2:Y:S01]  /*18c0*/  LDL R28, [R1+0x2450] ;  /* 0x00245000011c7983 */ /* 0x000ea20000100800 */
[----:B------:R-:W-:-:S04]  /*18d0*/  IMAD.HI.U32 R10, R6, R9, RZ ;  /* 0x00000009060a7227 */ /* 0x000fc800078e00ff */
[----:B------:R-:W-:-:S04]  /*18e0*/  IMAD.HI.U32 R8, R6, R7, RZ ;  /* 0x0000000706087227 */ /* 0x000fc800078e00ff */
[----:B------:R-:W-:-:S04]  /*18f0*/  IMAD.HI.U32 R6, R59, R5, RZ ;  /* 0x000000053b067227 */ /* 0x000fc800078e00ff */
[----:B------:R-:W-:-:S04]  /*1900*/  IMAD.HI.U32 R4, R59, R3, RZ ;  /* 0x000000033b047227 */ /* 0x000fc800078e00ff */
[----:B------:R-:W-:Y:S02]  /*1910*/  IMAD.MOV R10, RZ, RZ, -R10 ;  /* 0x000000ffff0a7224 */ /* 0x000fe400078e0a0a */
[----:B------:R-:W-:Y:S02]  /*1920*/  IMAD.MOV R8, RZ, RZ, -R8 ;  /* 0x000000ffff087224 */ /* 0x000fe400078e0a08 */
[----:B------:R-:W-:Y:S02]  /*1930*/  IMAD.MOV R6, RZ, RZ, -R6 ;  /* 0x000000ffff067224 */ /* 0x000fe400078e0a06 */
[----:B------:R-:W-:Y:S02]  /*1940*/  IMAD.MOV R4, RZ, RZ, -R4 ;  /* 0x000000ffff047224 */ /* 0x000fe400078e0a04 */
[C---:B------:R-:W-:Y:S02]  /*1950*/  IMAD R9, R11.reuse, R10, R9 ;  /* 0x0000000a0b097224 */ /* 0x040fe400078e0209 */
[----:B------:R-:W-:-:S02]  /*1960*/  IMAD R7, R11, R8, R7 ;  /* 0x000000080b077224 */ /* 0x000fc400078e0207 */
[C---:B------:R-:W-:Y:S02]  /*1970*/  IMAD R5, R61.reuse, R6, R5 ;  /* 0x000000063d057224 */ /* 0x040fe400078e0205 */
[----:B------:R-:W-:Y:S01]  /*1980*/  IMAD R3, R61, R4, R3 ;  /* 0x000000043d037224 */ /* 0x000fe200078e0203 */
[----:B------:R-:W-:Y:S04]  /*1990*/  STL [R1+0x14], R9 ;  /* 0x0000140901007387 */ /* 0x000fe80000100800 */
[----:B------:R-:W-:Y:S04]  /*19a0*/  STL [R1+0x10], R7 ;  /* 0x0000100701007387 */ /* 0x000fe80000100800 */
[----:B------:R-:W-:Y:S04]  /*19b0*/  STL [R1+0xc], R5 ;  /* 0x00000c0501007387 */ /* 0x000fe80000100800 */
[----:B------:R3:W-:Y:S01]  /*19c0*/  STL [R1+0x8], R3 ;  /* 0x0000080301007387 */ /* 0x0007e20000100800 */
[----:B--2---:R-:W-:-:S05]  /*19d0*/  IABS R0, R28 ;  /* 0x0000001c00007213 */ /* 0x004fca0000000000 */
[----:B------:R-:W-:-:S04]  /*19e0*/  IMAD.HI.U32 R2, R59, R0, RZ ;  /* 0x000000003b027227 */ /* 0x000fc800078e00ff */
[----:B------:R-:W-:-:S04]  /*19f0*/  IMAD.MOV R2, RZ, RZ, -R2 ;  /* 0x000000ffff027224 */ /* 0x000fc800078e0a02 */
[----:B------:R-:W-:-:S05]  /*1a00*/  IMAD R0, R61, R2, R0 ;  /* 0x000000023d007224 */ /* 0x000fca00078e0200 */
[----:B------:R0:W-:Y:S04]  /*1a10*/  STL [R1+0x4], R0 ;  /* 0x0000040001007387 */ /* 0x0001e80000100800 */
[----:B------:R-:W2:Y:S01]  /*1a20*/  LDL R28, [R1+0x2464] ;  /* 0x00246400011c7983 */ /* 0x000ea20000100800 */
[----:B---3--:R-:W-:Y:S02]  /*1a30*/  IABS R3, R31 ;  /* 0x0000001f00037213 */ /* 0x008fe40000000000 */
[----:B------:R-:W-:-:S03]  /*1a40*/  IABS R2, R30 ;  /* 0x0000001e00027213 */ /* 0x000fc60000000000 */
[----:B------:R-:W-:Y:S01]  /*1a50*/  IMAD.HI.U32 R4, R59, R3, RZ ;  /* 0x000000033b047227 */ /* 0x000fe200078e00ff */
[----:B0-----:R-:W-:-:S03]  /*1a60*/  IABS R0, R29 ;  /* 0x0000001d00007213 */ /* 0x001fc60000000000 */
[----:B------:R-:W-:-:S04]  /*1a70*/  IMAD.HI.U32 R5, R59, R2, RZ ;  /* 0x000000023b057227 */ /* 0x000fc800078e00ff */
[----:B------:R-:W-:Y:S02]  /*1a80*/  IMAD.MOV R4, RZ, RZ, -R4 ;  /* 0x000000ffff047224 */ /* 0x000fe400078e0a04 */
[----:B------:R-:W-:Y:S02]  /*1a90*/  IMAD.MOV R5, RZ, RZ, -R5 ;  /* 0x000000ffff057224 */ /* 0x000fe400078e0a05 */
[----:B------:R-:W-:Y:S01]  /*1aa0*/  IMAD R3, R61, R4, R3 ;  /* 0x000000043d037224 */ /* 0x000fe200078e0203 */
[----:B------:R-:W-:Y:S01]  /*1ab0*/  IABS R4, R32 ;  /* 0x0000002000047213 */ /* 0x000fe20000000000 */
[----:B------:R-:W-:-:S04]  /*1ac0*/  IMAD.HI.U32 R6, R59, R0, RZ ;  /* 0x000000003b067227 */ /* 0x000fc800078e00ff */
[----:B------:R-:W-:Y:S01]  /*1ad0*/  IMAD R2, R61, R5, R2 ;  /* 0x000000053d027224 */ /* 0x000fe200078e0202 */
[----:B------:R-:W-:Y:S01]  /*1ae0*/  IABS R5, R33 ;  /* 0x0000002100057213 */ /* 0x000fe20000000000 */
[----:B------:R-:W-:Y:S02]  /*1af0*/  IMAD.MOV R6, RZ, RZ, -R6 ;  /* 0x000000ffff067224 */ /* 0x000fe400078e0a06 */
[----:B------:R-:W-:-:S04]  /*1b00*/  IMAD.HI.U32 R13, R59, R4, RZ ;  /* 0x000000043b0d7227 */ /* 0x000fc800078e00ff */
[----:B------:R-:W-:Y:S01]  /*1b10*/  IMAD R0, R61, R6, R0 ;  /* 0x000000063d007224 */ /* 0x000fe200078e0200 */
[----:B------:R-:W-:Y:S01]  /*1b20*/  IABS R6, R34 ;  /* 0x0000002200067213 */ /* 0x000fe20000000000 */
[----:B------:R-:W-:-:S04]  /*1b30*/  IMAD.HI.U32 R12, R59, R5, RZ ;  /* 0x000000053b0c7227 */ /* 0x000fc800078e00ff */
[----:B------:R-:W-:Y:S01]  /*1b40*/  IMAD.MOV R13, RZ, RZ, -R13 ;  /* 0x000000ffff0d7224 */ /* 0x000fe200078e0a0d */
[----:B------:R-:W-:Y:S01]  /*1b50*/  IABS R60, R60 ;  /* 0x0000003c003c7213 */ /* 0x000fe20000000000 */
[----:B------:R-:W-:Y:S02]  /*1b60*/  IMAD.MOV R12, RZ, RZ, -R12 ;  /* 0x000000ffff0c7224 */ /* 0x000fe400078e0a0c */
[----:B------:R-:W-:Y:S01]  /*1b70*/  IMAD R4, R61, R13, R4 ;  /* 0x0000000d3d047224 */ /* 0x000fe200078e0204 */
[----:B----4-:R-:W-:Y:S01]  /*1b80*/  IABS R13, R41 ;  /* 0x00000029000d7213 */ /* 0x010fe20000000000 */
[----:B------:R-:W-:-:S04]  /*1b90*/  IMAD.HI.U32 R11, R59, R6, RZ ;  /* 0x000000063b0b7227 */ /* 0x000fc800078e00ff */
[----:B------:R-:W-:Y:S01]  /*1ba0*/  IMAD R5, R61, R12, R5 ;  /* 0x0000000c3d057224 */ /* 0x000fe200078e0205 */
[----:B------:R-:W-:Y:S01]  /*1bb0*/  IABS R12, R40 ;  /* 0x00000028000c7213 */ /* 0x000fe20000000000 */
[----:B------:R-:W-:-:S04]  /*1bc0*/  IMAD.HI.U32 R7, R59, R60, RZ ;  /* 0x0000003c3b077227 */ /* 0x000fc800078e00ff */
[----:B------:R-:W-:Y:S02]  /*1bd0*/  IMAD.MOV R11, RZ, RZ, -R11 ;  /* 0x000000ffff0b7224 */ /* 0x000fe400078e0a0b */
[----:B------:R-:W-:-:S04]  /*1be0*/  IMAD.HI.U32 R14, R59, R13, RZ ;  /* 0x0000000d3b0e7227 */ /* 0x000fc800078e00ff */
[----:B------:R-:W-:Y:S02]  /*1bf0*/  IMAD.MOV R7, RZ, RZ, -R7 ;  /* 0x000000ffff077224 */ /* 0x000fe400078e0a07 */
[----:B------:R-:W-:Y:S01]  /*1c00*/  IMAD R6, R61, R11, R6 ;  /* 0x0000000b3d067224 */ /* 0x000fe200078e0206 */
[----:B------:R-:W-:Y:S01]  /*1c10*/  IABS R11, R39 ;  /* 0x00000027000b7213 */ /* 0x000fe20000000000 */
[----:B------:R-:W-:-:S04]  /*1c20*/  IMAD.HI.U32 R15, R59, R12, RZ ;  /* 0x0000000c3b0f7227 */ /* 0x000fc800078e00ff */
[----:B------:R-:W-:Y:S02]  /*1c30*/  IMAD.MOV R14, RZ, RZ, -R14 ;  /* 0x000000ffff0e7224 */ /* 0x000fe400078e0a0e */
[C---:B------:R-:W-:Y:S01]  /*1c40*/  IMAD R60, R61.reuse, R7, R60 ;  /* 0x000000073d3c7224 */ /* 0x040fe200078e023c */
[----:B------:R-:W-:Y:S01]  /*1c50*/  IABS R7, R35 ;  /* 0x0000002300077213 */ /* 0x000fe20000000000 */
[----:B------:R-:W-:Y:S02]  /*1c60*/  IMAD.MOV R15, RZ, RZ, -R15 ;  /* 0x000000ffff0f7224 */ /* 0x000fe400078e0a0f */
[----:B------:R-:W-:Y:S01]  /*1c70*/  IMAD R13, R61, R14, R13 ;  /* 0x0000000e3d0d7224 */ /* 0x000fe200078e020d */
[----:B------:R-:W-:Y:S01]  /*1c80*/  IABS R14, R42 ;  /* 0x0000002a000e7213 */ /* 0x000fe20000000000 */
        /* <DEDUP_REMOVED lines=27> */
[C---:B------:R-:W-:Y:S02]  /*1e40*/  IMAD R10, R61.reuse, R17, R10 ;  /* 0x000000113d0a7224 */ /* 0x040fe400078e020a */
        /* <DEDUP_REMOVED lines=10> */
[----:B------:R-:W-:-:S04]  /*1ef0*/  IMAD.MOV R33, RZ, RZ, -R33 ;  /* 0x000000ffff217224 */ /* 0x000fc800078e0a21 */
[----:B------:R-:W-:Y:S01]  /*1f00*/  IMAD R24, R61, R33, R24 ;  /* 0x000000213d187224 */ /* 0x000fe200078e0218 */
[----:B--2---:R-:W-:-:S05]  /*1f10*/  IABS R8, R28 ;  /* 0x0000001c00087213 */ /* 0x004fca0000000000 */
[----:B------:R-:W-:-:S04]  /*1f20*/  IMAD.HI.U32 R9, R59, R8, RZ ;  /* 0x000000083b097227 */ /* 0x000fc800078e00ff */
[----:B------:R-:W-:-:S04]  /*1f30*/  IMAD.MOV R9, RZ, RZ, -R9 ;  /* 0x000000ffff097224 */ /* 0x000fc800078e0a09 */
[----:B------:R-:W-:-:S05]  /*1f40*/  IMAD R8, R61, R9, R8 ;  /* 0x000000093d087224 */ /* 0x000fca00078e0208 */
[----:B------:R0:W-:Y:S02]  /*1f50*/  STL [R1], R8 ;  /* 0x0000000801007387 */ /* 0x0001e40000100800 */
[----:B0-----:R-:W-:-:S05]  /*1f60*/  IABS R8, R36 ;  /* 0x0000002400087213 */ /* 0x001fca0000000000 */
[----:B------:R-:W-:-:S04]  /*1f70*/  IMAD.HI.U32 R9, R59, R8, RZ ;  /* 0x000000083b097227 */ /* 0x000fc800078e00ff */
[----:B------:R-:W-:-:S04]  /*1f80*/  IMAD.MOV R9, RZ, RZ, -R9 ;  /* 0x000000ffff097224 */ /* 0x000fc800078e0a09 */
[----:B------:R-:W-:Y:S01]  /*1f90*/  IMAD R8, R61, R9, R8 ;  /* 0x000000093d087224 */ /* 0x000fe200078e0208 */
[----:B------:R-:W-:-:S05]  /*1fa0*/  IABS R9, R37 ;  /* 0x0000002500097213 */ /* 0x000fca0000000000 */
[----:B------:R-:W-:-:S04]  /*1fb0*/  IMAD.HI.U32 R18, R59, R9, RZ ;  /* 0x000000093b127227 */ /* 0x000fc800078e00ff */
[----:B------:R-:W-:-:S04]  /*1fc0*/  IMAD.MOV R18, RZ, RZ, -R18 ;  /* 0x000000ffff127224 */ /* 0x000fc800078e0a12 */
[----:B------:R-:W-:Y:S01]  /*1fd0*/  IMAD R9, R61, R18, R9 ;  /* 0x000000123d097224 */ /* 0x000fe200078e0209 */
[----:B------:R-:W-:-:S05]  /*1fe0*/  IABS R18, R46 ;  /* 0x0000002e00127213 */ /* 0x000fca0000000000 */
[----:B------:R-:W-:-:S04]  /*1ff0*/  IMAD.HI.U32 R19, R59, R18, RZ ;  /* 0x000000123b137227 */ /* 0x000fc800078e00ff */
[----:B------:R-:W-:-:S04]  /*2000*/  IMAD.MOV R19, RZ, RZ, -R19 ;  /* 0x000000ffff137224 */ /* 0x000fc800078e0a13 */
[----:B------:R-:W-:Y:S01]  /*2010*/  IMAD R18, R61, R19, R18 ;  /* 0x000000133d127224 */ /* 0x000fe200078e0212 */
[----:B------:R-:W-:Y:S01]  /*2020*/  IABS R19, R47 ;  /* 0x0000002f00137213 */ /* 0x000fe20000000000 */
[----:B------:R0:W-:Y:S04]  /*2030*/  STL [R1+0x260c], R60 ;  /* 0x00260c3c01007387 */ /* 0x0001e80000100800 */
[----:B------:R-:W-:Y:S01]  /*2040*/  STL [R1+0x2610], R0 ;  /* 0x0026100001007387 */ /* 0x000fe20000100800 */
[----:B------:R-:W-:-:S03]  /*2050*/  IMAD.HI.U32 R28, R59, R19, RZ ;  /* 0x000000133b1c7227 */ /* 0x000fc600078e00ff */
[----:B------:R-:W-:Y:S01]  /*2060*/  STL [R1+0x2614], R2 ;  /* 0x0026140201007387 */ /* 0x000fe20000100800 */
[----:B------:R-:W-:-:S03]  /*2070*/  IMAD.MOV R28, RZ, RZ, -R28 ;  /* 0x000000ffff1c7224 */ /* 0x000fc600078e0a1c */
[----:B------:R-:W-:Y:S04]  /*2080*/  STL [R1+0x2618], R3 ;  /* 0x0026180301007387 */ /* 0x000fe80000100800 */
[----:B------:R-:W-:Y:S04]  /*2090*/  STL [R1+0x261c], R4 ;  /* 0x00261c0401007387 */ /* 0x000fe80000100800 */
[----:B------:R-:W-:Y:S04]  /*20a0*/  STL [R1+0x2620], R5 ;  /* 0x0026200501007387 */ /* 0x000fe80000100800 */
[----:B------:R-:W-:Y:S01]  /*20b0*/  STL [R1+0x2624], R6 ;  /* 0x0026240601007387 */ /* 0x000fe20000100800 */
[----:B------:R-:W-:-:S03]  /*20c0*/  IMAD R19, R61, R28, R19 ;  /* 0x0000001c3d137224 */ /* 0x000fc600078e0213 */
[----:B------:R1:W-:Y:S01]  /*20d0*/  STL [R1+0x2604], R7 ;  /* 0x0026040701007387 */ /* 0x0003e20000100800 */
[----:B------:R-:W-:-:S03]  /*20e0*/  IABS R28, R57 ;  /* 0x00000039001c7213 */ /* 0x000fc60000000000 */
[----:B------:R-:W-:Y:S04]  /*20f0*/  STL [R1+0x2600], R8 ;  /* 0x0026000801007387 */ /* 0x000fe80000100800 */
[----:B------:R-:W-:Y:S04]  /*2100*/  STL [R1+0x25fc], R9 ;  /* 0x0025fc0901007387 */ /* 0x000fe80000100800 */
[----:B------:R-:W-:Y:S04]  /*2110*/  STL [R1+0x2608], R10 ;  /* 0x0026080a01007387 */ /* 0x000fe80000100800 */
[----:B------:R2:W-:Y:S04]  /*2120*/  STL [R1+0x2628], R11 ;  /* 0x0026280b01007387 */ /* 0x0005e80000100800 */
[----:B------:R-:W3:Y:S01]  /*2130*/  LDL R53, [R1+0x23d4] ;  /* 0x0023d40001357983 */ /* 0x000ee20000100800 */
[----:B------:R-:W-:-:S03]  /*2140*/  IMAD.HI.U32 R29, R59, R28, RZ ;  /* 0x0000001c3b1d7227 */ /* 0x000fc600078e00ff */
[----:B------:R-:W4:Y:S01]  /*2150*/  LDL R56, [R1+0x23d8] ;  /* 0x0023d80001387983 */ /* 0x000f220000100800 */
[----:B------:R-:W-:-:S03]  /*2160*/  IMAD.MOV R29, RZ, RZ, -R29 ;  /* 0x000000ffff1d7224 */ /* 0x000fc600078e0a1d */
[----:B------:R-:W2:Y:S01]  /*2170*/  LDL R57, [R1+0x23d0] ;  /* 0x0023d00001397983 */ /* 0x000ea20000100800 */
[----:B------:R-:W-:Y:S01]  /*2180*/  IMAD R28, R61, R29, R28 ;  /* 0x0000001d3d1c7224 */ /* 0x000fe200078e021c */
[----:B------:R-:W-:Y:S02]  /*2190*/  IABS R29, R58 ;  /* 0x0000003a001d7213 */ /* 0x000fe40000000000 */
[----:B------:R0:W-:Y:S04]  /*21a0*/  STL [R1+0x25f8], R24 ;  /* 0x0025f81801007387 */ /* 0x0001e80000100800 */
[----:B------:R-:W3:Y:S01]  /*21b0*/  LDL R58, [R1+0x23c8] ;  /* 0x0023c800013a7983 */ /* 0x000ee20000100800 */
[----:B------:R-:W-:Y:S01]  /*21c0*/  IABS R17, R45 ;  /* 0x0000002d00117213 */ /* 0x000fe20000000000 */
[----:B------:R-:W-:-:S02]  /*21d0*/  IMAD.HI.U32 R32, R59, R25, RZ ;  /* 0x000000193b207227 */ /* 0x000fc400078e00ff */
[----:B------:R-:W3:Y:S02]  /*21e0*/  LDL R52, [R1+0x23cc] ;  /* 0x0023cc0001347983 */ /* 0x000ee40000100800 */
[C---:B------:R-:W-:Y:S02]  /*21f0*/  IMAD.HI.U32 R20, R59.reuse, R17, RZ ;  /* 0x000000113b147227 */ /* 0x040fe400078e00ff */
[----:B0-----:R-:W3:Y:S02]  /*2200*/  LDL R60, [R1+0x2390] ;  /* 0x00239000013c7983 */ /* 0x001ee40000100800 */
[----:B------:R-:W-:Y:S02]  /*2210*/  IMAD.MOV R20, RZ, RZ, -R20 ;  /* 0x000000ffff147224 */ /* 0x000fe400078e0a14 */
[----:B------:R-:W-:Y:S01]  /*2220*/  IMAD.HI.U32 R31, R59, R26, RZ ;  /* 0x0000001a3b1f7227 */ /* 0x000fe200078e00ff */
[----:B-1----:R-:W3:Y:S03]  /*2230*/  LDL R7, [R1+0xb64] ;  /* 0x000b640001077983 */ /* 0x002ee60000100800 */
[----:B------:R-:W-:Y:S01]  /*2240*/  IMAD R17, R61, R20, R17 ;  /* 0x000000143d117224 */ /* 0x000fe200078e0211 */
[----:B------:R-:W-:-:S02]  /*2250*/  IABS R20, R48 ;  /* 0x0000003000147213 */ /* 0x000fc40000000000 */
[----:B--2---:R-:W-:-:S03]  /*2260*/  IABS R33, R57 ;  /* 0x0000003900217213 */ /* 0x004fc60000000000 */
[----:B------:R-:W-:Y:S01]  /*2270*/  IMAD.HI.U32 R27, R59, R20, RZ ;  /* 0x000000143b1b7227 */ /* 0x000fe200078e00ff */
[----:B------:R-:W2:Y:S03]  /*2280*/  LDL R57, [R1+0x23b4] ;  /* 0x0023b40001397983 */ /* 0x000ea60000100800 */
[----:B------:R-:W-:Y:S01]  /*2290*/  IMAD.MOV R27, RZ, RZ, -R27 ;  /* 0x000000ffff1b7224 */ /* 0x000fe200078e0a1b */
[----:B------:R-:W2:Y:S03]  /*22a0*/  LDL R2, [R1+0x2374] ;  /* 0x0023740001027983 */ /* 0x000ea60000100800 */
[----:B------:R-:W-:Y:S01]  /*22b0*/  IMAD R20, R61, R27, R20 ;  /* 0x0000001b3d147224 */ /* 0x000fe200078e0214 */
[----:B------:R-:W-:Y:S01]  /*22c0*/  IABS R27, R54 ;  /* 0x00000036001b7213 */ /* 0x000fe20000000000 */
[----:B------:R-:W-:Y:S01]  /*22d0*/  IMAD.MOV R32, RZ, RZ, -R32 ;  /* 0x000000ffff207224 */ /* 0x000fe200078e0a20 */
[----:B------:R-:W2:Y:S03]  /*22e0*/  LDL R54, [R1+0x23c4] ;  /* 0x0023c40001367983 */ /* 0x000ea60000100800 */
[----:B------:R-:W-:Y:S01]  /*22f0*/  IMAD.HI.U32 R30, R59, R27, RZ ;  /* 0x0000001b3b1e7227 */ /* 0x000fe200078e00ff */
[----:B------:R-:W2:Y:S03]  /*2300*/  LDL R4, [R1+0x2378] ;  /* 0x0023780001047983 */ /* 0x000ea60000100800 */
[----:B------:R-:W-:Y:S01]  /*2310*/  IMAD.MOV R30, RZ, RZ, -R30 ;  /* 0x000000ffff1e7224 */ /* 0x000fe200078e0a1e */
[----:B------:R-:W2:Y:S01]  /*2320*/  LDL R11, [R1+0x1c] ;  /* 0x00001c00010b7983 */ /* 0x000ea20000100800 */
[----:B------:R-:W-:-:S02]  /*2330*/  IMAD R25, R61, R32, R25 ;  /* 0x000000203d197224 */ /* 0x000fc400078e0219 */
[C---:B------:R-:W-:Y:S01]  /*2340*/  IMAD R27, R61.reuse, R30, R27 ;  /* 0x0000001e3d1b7224 */ /* 0x040fe200078e021b */
[----:B------:R-:W-:Y:S01]  /*2350*/  IABS R30, R55 ;  /* 0x00000037001e7213 */ /* 0x000fe20000000000 */
[----:B------:R-:W-:Y:S01]  /*2360*/  IMAD.MOV R31, RZ, RZ, -R31 ;  /* 0x000000ffff1f7224 */ /* 0x000fe200078e0a1f */
[----:B------:R-:W2:Y:S01]  /*2370*/  LDL R55, [R1+0x23c0] ;  /* 0x0023c00001377983 */ /* 0x000ea20000100800 */
[----:B---3--:R-:W-:Y:S02]  /*2380*/  IABS R32, R53 ;  /* 0x0000003500207213 */ /* 0x008fe40000000000 */
[----:B------:R-:W-:Y:S01]  /*2390*/  IMAD R26, R61, R31, R26 ;  /* 0x0000001f3d1a7224 */ /* 0x000fe200078e021a */
[----:B----4-:R-:W-:Y:S01]  /*23a0*/  IABS R31, R56 ;  /* 0x00000038001f7213 */ /* 0x010fe20000000000 */
[----:B------:R-:W3:Y:S01]  /*23b0*/  LDL R53, [R1+0x23b8] ;  /* 0x0023b80001357983 */ /* 0x000ee20000100800 */
[----:B------:R-:W-:-:S03]  /*23c0*/  IMAD.HI.U32 R35, R59, R32, RZ ;  /* 0x000000203b237227 */ /* 0x000fc600078e00ff */
[----:B------:R-:W4:Y:S01]  /*23d0*/  LDL R56, [R1+0x23bc] ;  /* 0x0023bc0001387983 */ /* 0x000f220000100800 */
[----:B------:R-:W-:Y:S02]  /*23e0*/  IMAD.MOV R35, RZ, RZ, -R35 ;  /* 0x000000ffff237224 */ /* 0x000fe400078e0a23 */
[----:B------:R-:W-:Y:S01]  /*23f0*/  IMAD.HI.U32 R38, R59, R29, RZ ;  /* 0x0000001d3b267227 */ /* 0x000fe200078e00ff */
[----:B------:R-:W3:Y:S03]  /*2400*/  LDL R6, [R1+0x18] ;  /* 0x0000180001067983 */ /* 0x000ee60000100800 */
[----:B------:R-:W-:Y:S01]  /*2410*/  IMAD R32, R61, R35, R32 ;  /* 0x000000233d207224 */ /* 0x000fe200078e0220 */
[----:B------:R-:W-:Y:S01]  /*2420*/  IABS R35, R58 ;  /* 0x0000003a00237213 */ /* 0x000fe20000000000 */
[----:B------:R-:W3:Y:S04]  /*2430*/  LDL R3, [R1+0x10] ;  /* 0x0000100001037983 */ /* 0x000ee80000100800 */
[----:B------:R-:W3:Y:S01]  /*2440*/  LDL R58, [R1+0x23b0] ;  /* 0x0023b000013a7983 */ /* 0x000ee20000100800 */
[----:B------:R-:W-:-:S03]  /*2450*/  IMAD.HI.U32 R36, R59, R31, RZ ;  /* 0x0000001f3b247227 */ /* 0x000fc600078e00ff */
[----:B------:R-:W3:Y:S01]  /*2460*/  LDL R5, [R1+0x237c] ;  /* 0x00237c0001057983 */ /* 0x000ee20000100800 */
[----:B------:R-:W-:-:S04]  /*2470*/  IMAD.HI.U32 R37, R59, R30, RZ ;  /* 0x0000001e3b257227 */ /* 0x000fc800078e00ff */
[----:B------:R-:W-:Y:S02]  /*2480*/  IMAD.MOV R36, RZ, RZ, -R36 ;  /* 0x000000ffff247224 */ /* 0x000fe400078e0a24 */
[----:B------:R-:W-:Y:S02]  /*2490*/  IMAD.MOV R37, RZ, RZ, -R37 ;  /* 0x000000ffff257224 */ /* 0x000fe400078e0a25 */
[C---:B------:R-:W-:Y:S02]  /*24a0*/  IMAD R31, R61.reuse, R36, R31 ;  /* 0x000000243d1f7224 */ /* 0x040fe400078e021f */
[----:B------:R-:W-:Y:S02]  /*24b0*/  IMAD R30, R61, R37, R30 ;  /* 0x000000253d1e7224 */ /* 0x000fe400078e021e */
[----:B------:R-:W-:-:S04]  /*24c0*/  IMAD.MOV R38, RZ, RZ, -R38 ;  /* 0x000000ffff267224 */ /* 0x000fc800078e0a26 */
[----:B------:R-:W-:Y:S01]  /*24d0*/  IMAD R29, R61, R38, R29 ;  /* 0x000000263d1d7224 */ /* 0x000fe200078e021d */
[----:B--2---:R-:W-:Y:S02]  /*24e0*/  IABS R36, R54 ;  /* 0x0000003600247213 */ /* 0x004fe40000000000 */
[----:B------:R-:W2:Y:S03]  /*24f0*/  LDL R54, [R1+0x23ac] ;  /* 0x0023ac0001367983 */ /* 0x000ea60000100800 */
[C---:B------:R-:W-:Y:S01]  /*2500*/  IMAD.HI.U32 R41, R59.reuse, R36, RZ ;  /* 0x000000243b297227 */ /* 0x040fe200078e00ff */
[----:B------:R-:W-:Y:S02]  /*2510*/  IABS R37, R55 ;  /* 0x0000003700257213 */ /* 0x000fe40000000000 */
[----:B------:R-:W2:Y:S03]  /*2520*/  LDL R55, [R1+0x23a8] ;  /* 0x0023a80001377983 */ /* 0x000ea60000100800 */
[----:B------:R-:W-:Y:S01]  /*2530*/  IMAD.HI.U32 R40, R59, R37, RZ ;  /* 0x000000253b287227 */ /* 0x000fe200078e00ff */
[----:B----4-:R-:W-:-:S03]  /*2540*/  IABS R38, R56 ;  /* 0x0000003800267213 */ /* 0x010fc60000000000 */
[----:B------:R-:W-:Y:S01]  /*2550*/  IMAD.MOV R40, RZ, RZ, -R40 ;  /* 0x000000ffff287224 */ /* 0x000fe200078e0a28 */
[----:B------:R-:W4:Y:S01]  /*2560*/  LDL R56, [R1+0x23a4] ;  /* 0x0023a40001387983 */ /* 0x000f220000100800 */
[----:B------:R-:W-:Y:S02]  /*2570*/  IMAD.MOV R41, RZ, RZ, -R41 ;  /* 0x000000ffff297224 */ /* 0x000fe400078e0a29 */
[C---:B------:R-:W-:Y:S01]  /*2580*/  IMAD R37, R61.reuse, R40, R37 ;  /* 0x000000283d257224 */ /* 0x040fe200078e0225 */
[----:B------:R-:W-:Y:S01]  /*2590*/  IABS R40, R57 ;  /* 0x0000003900287213 */ /* 0x000fe20000000000 */
[----:B------:R-:W-:Y:S01]  /*25a0*/  IMAD R36, R61, R41, R36 ;  /* 0x000000293d247224 */ /* 0x000fe200078e0224 */
[----:B------:R-:W4:Y:S01]  /*25b0*/  LDL R57, [R1+0x239c] ;  /* 0x00239c0001397983 */ /* 0x000f220000100800 */
[----:B---3--:R-:W-:-:S03]  /*25c0*/  IABS R41, R58 ;  /* 0x0000003a00297213 */ /* 0x008fc60000000000 */
[----:B------:R-:W3:Y:S01]  /*25d0*/  LDL R58, [R1+0x2398] ;  /* 0x00239800013a7983 */ /* 0x000ee20000100800 */
[----:B------:R-:W-:-:S04]  /*25e0*/  IMAD.HI.U32 R34, R59, R33, RZ ;  /* 0x000000213b227227 */ /* 0x000fc800078e00ff */
[----:B------:R-:W-:-:S04]  /*25f0*/  IMAD.HI.U32 R39, R59, R38, RZ ;  /* 0x000000263b277227 */ /* 0x000fc800078e00ff */
[----:B------:R-:W-:Y:S02]  /*2600*/  IMAD.MOV R34, RZ, RZ, -R34 ;  /* 0x000000ffff227224 */ /* 0x000fe400078e0a22 */
[----:B------:R-:W-:Y:S02]  /*2610*/  IMAD.MOV R39, RZ, RZ, -R39 ;  /* 0x000000ffff277224 */ /* 0x000fe400078e0a27 */
[C---:B------:R-:W-:Y:S01]  /*2620*/  IMAD R33, R61.reuse, R34, R33 ;  /* 0x000000223d217224 */ /* 0x040fe200078e0221 */
[----:B------:R-:W-:Y:S01]  /*2630*/  IABS R34, R52 ;  /* 0x0000003400227213 */ /* 0x000fe20000000000 */
[----:B------:R-:W-:Y:S01]  /*2640*/  IMAD R38, R61, R39, R38 ;  /* 0x000000273d267224 */ /* 0x000fe200078e0226 */
[----:B------:R-:W-:Y:S01]  /*2650*/  IABS R39, R53 ;  /* 0x0000003500277213 */ /* 0x000fe20000000000 */
[C---:B------:R-:W-:Y:S01]  /*2660*/  IMAD.HI.U32 R42, R59.reuse, R35, RZ ;  /* 0x000000233b2a7227 */ /* 0x040fe200078e00ff */
[----:B------:R-:W3:Y:S03]  /*2670*/  LDL R53, [R1+0x23a0] ;  /* 0x0023a00001357983 */ /* 0x000ee60000100800 */
[----:B------:R-:W-:-:S04]  /*2680*/  IMAD.HI.U32 R43, R59, R34, RZ ;  /* 0x000000223b2b7227 */ /* 0x000fc800078e00ff */
[----:B------:R-:W-:Y:S02]  /*2690*/  IMAD.MOV R42, RZ, RZ, -R42 ;  /* 0x000000ffff2a7224 */ /* 0x000fe400078e0a2a */
[----:B------:R-:W-:Y:S02]  /*26a0*/  IMAD.MOV R43, RZ, RZ, -R43 ;  /* 0x000000ffff2b7224 */ /* 0x000fe400078e0a2b */
[----:B------:R-:W-:Y:S02]  /*26b0*/  IMAD R35, R61, R42, R35 ;  /* 0x0000002a3d237224 */ /* 0x000fe400078e0223 */
[----:B------:R-:W-:-:S04]  /*26c0*/  IMAD.HI.U32 R47, R59, R40, RZ ;  /* 0x000000283b2f7227 */ /* 0x000fc800078e00ff */
[----:B------:R-:W-:Y:S02]  /*26d0*/  IMAD R34, R61, R43, R34 ;  /* 0x0000002b3d227224 */ /* 0x000fe400078e0222 */
[----:B------:R-:W-:Y:S02]  /*26e0*/  IMAD.MOV R47, RZ, RZ, -R47 ;  /* 0x000000ffff2f7224 */ /* 0x000fe400078e0a2f */
[----:B------:R-:W-:-:S04]  /*26f0*/  IMAD.HI.U32 R46, R59, R41, RZ ;  /* 0x000000293b2e7227 */ /* 0x000fc800078e00ff */
[----:B------:R-:W-:Y:S02]  /*2700*/  IMAD R40, R61, R47, R40 ;  /* 0x0000002f3d287224 */ /* 0x000fe400078e0228 */
[----:B------:R-:W-:-:S04]  /*2710*/  IMAD.MOV R46, RZ, RZ, -R46 ;  /* 0x000000ffff2e7224 */ /* 0x000fc800078e0a2e */
[----:B------:R-:W-:Y:S01]  /*2720*/  IMAD R41, R61, R46, R41 ;  /* 0x0000002e3d297224 */ /* 0x000fe200078e0229 */
[----:B--2---:R-:W-:Y:S02]  /*2730*/  IABS R42, R54 ;  /* 0x00000036002a7213 */ /* 0x004fe40000000000 */
[----:B------:R-:W2:Y:S01]  /*2740*/  LDL R54, [R1+0x2394] ;  /* 0x0023940001367983 */ /* 0x000ea20000100800 */
[----:B------:R-:W-:-:S03]  /*2750*/  IABS R43, R55 ;  /* 0x00000037002b7213 */ /* 0x000fc60000000000 */
[----:B------:R-:W2:Y:S02]  /*2760*/  LDL R55, [R1+0x238c] ;  /* 0x00238c0001377983 */ /* 0x000ea40000100800 */
[----:B------:R-:W-:Y:S01]  /*2770*/  IMAD.HI.U32 R44, R59, R43, RZ ;  /* 0x0000002b3b2c7227 */ /* 0x000fe200078e00ff */
[----:B----4-:R-:W-:-:S03]  /*2780*/  IABS R47, R56 ;  /* 0x00000038002f7213 */ /* 0x010fc60000000000 */
[----:B------:R-:W-:Y:S01]  /*2790*/  IMAD.MOV R44, RZ, RZ, -R44 ;  /* 0x000000ffff2c7224 */ /* 0x000fe200078e0a2c */
[----:B------:R-:W4:Y:S03]  /*27a0*/  LDL R56, [R1+0x2388] ;  /* 0x0023880001387983 */ /* 0x000f260000100800 */
[----:B------:R-:W-:Y:S01]  /*27b0*/  IMAD R43, R61, R44, R43 ;  /* 0x0000002c3d2b7224 */ /* 0x000fe200078e022b */
[----:B------:R-:W-:Y:S01]  /*27c0*/  IABS R46, R57 ;  /* 0x00000039002e7213 */ /* 0x000fe20000000000 */
[----:B------:R-:W-:Y:S01]  /*27d0*/  IMAD.MOV.U32 R44, RZ, RZ, R47 ;  /* 0x000000ffff2c7224 */ /* 0x000fe200078e002f */
[----:B------:R-:W4:Y:S01]  /*27e0*/  LDL R57, [R1+0x2384] ;  /* 0x0023840001397983 */ /* 0x000f220000100800 */
[----:B---3--:R-:W-:-:S03]  /*27f0*/  IABS R47, R58 ;  /* 0x0000003a002f7213 */ /* 0x008fc60000000000 */
[----:B------:R-:W3:Y:S01]  /*2800*/  LDL R58, [R1+0x2380] ;  /* 0x00238000013a7983 */ /* 0x000ee20000100800 */
[----:B------:R-:W-:-:S04]  /*2810*/  IMAD.HI.U32 R45, R59, R42, RZ ;  /* 0x0000002a3b2d7227 */ /* 0x000fc800078e00ff */
[----:B------:R-:W-:-:S04]  /*2820*/  IMAD.MOV R45, RZ, RZ, -R45 ;  /* 0x000000ffff2d7224 */ /* 0x000fc800078e0a2d */
[----:B------:R-:W-:Y:S02]  /*2830*/  IMAD R42, R61, R45, R42 ;  /* 0x0000002d3d2a7224 */ /* 0x000fe400078e022a */
[----:B------:R-:W-:Y:S01]  /*2840*/  IMAD.HI.U32 R48, R59, R39, RZ ;  /* 0x000000273b307227 */ /* 0x000fe200078e00ff */
[----:B------:R-:W-:-:S03]  /*2850*/  IABS R45, R53 ;  /* 0x00000035002d7213 */ /* 0x000fc60000000000 */
[----:B------:R-:W-:Y:S02]  /*2860*/  IMAD.MOV R48, RZ, RZ, -R48 ;  /* 0x000000ffff307224 */ /* 0x000fe400078e0a30 */
[----:B------:R-:W-:-:S04]  /*2870*/  IMAD.HI.U32 R49, R59, R46, RZ ;  /* 0x0000002e3b317227 */ /* 0x000fc800078e00ff */
[----:B------:R-:W-:-:S04]  /*2880*/  IMAD.HI.U32 R52, R59, R45, RZ ;  /* 0x0000002d3b347227 */ /* 0x000fc800078e00ff */
[----:B------:R-:W-:-:S04]  /*2890*/  IMAD.HI.U32 R51, R59, R47, RZ ;  /* 0x0000002f3b337227 */ /* 0x000fc800078e00ff */
[----:B------:R-:W-:Y:S02]  /*28a0*/  IMAD.MOV R53, RZ, RZ, -R52 ;  /* 0x000000ffff357224 */ /* 0x000fe400078e0a34 */
[----:B------:R-:W-:Y:S02]  /*28b0*/  IMAD R39, R61, R48, R39 ;  /* 0x000000303d277224 */ /* 0x000fe400078e0227 */
[----:B------:R-:W-:Y:S02]  /*28c0*/  IMAD.MOV R52, RZ, RZ, -R49 ;  /* 0x000000ffff347224 */ /* 0x000fe400078e0a31 */
[----:B------:R-:W-:-:S04]  /*28d0*/  IMAD.HI.U32 R50, R59, R44, RZ ;  /* 0x0000002c3b327227 */ /* 0x000fc800078e00ff */
[----:B------:R-:W-:Y:S01]  /*28e0*/  IMAD.MOV R49, RZ, RZ, -R51 ;  /* 0x000000ffff317224 */ /* 0x000fe200078e0a33 */
[----:B------:R-:W-:Y:S01]  /*28f0*/  IABS R51, R60 ;  /* 0x0000003c00337213 */ /* 0x000fe20000000000 */
[----:B------:R-:W-:Y:S01]  /*2900*/  IMAD.MOV R50, RZ, RZ, -R50 ;  /* 0x000000ffff327224 */ /* 0x000fe200078e0a32 */
[----:B------:R-:W3:Y:S01]  /*2910*/  LDL R60, [R1+0x236c] ;  /* 0x00236c00013c7983 */ /* 0x000ee20000100800 */
[C---:B------:R-:W-:Y:S02]  /*2920*/  IMAD R47, R61.reuse, R49, R47 ;  /* 0x000000313d2f7224 */ /* 0x040fe400078e022f */
[----:B------:R-:W-:Y:S01]  /*2930*/  IMAD.MOV.U32 R49, RZ, RZ, R51 ;  /* 0x000000ffff317224 */ /* 0x000fe200078e0033 */
[----:B------:R-:W3:Y:S01]  /*2940*/  LDL.LU R0, [R1+0x14] ;  /* 0x0000140001007983 */ /* 0x000ee20000300800 */
[C---:B------:R-:W-:Y:S02]  /*2950*/  IMAD R44, R61.reuse, R50, R44 ;  /* 0x000000323d2c7224 */ /* 0x040fe400078e022c */
[C---:B------:R-:W-:Y:S01]  /*2960*/  IMAD R46, R61.reuse, R52, R46 ;  /* 0x000000343d2e7224 */ /* 0x040fe200078e022e */
[----:B------:R-:W3:Y:S01]  /*2970*/  LDL R10, [R1+0xc] ;  /* 0x00000c00010a7983 */ /* 0x000ee20000100800 */
[----:B------:R-:W-:Y:S01]  /*2980*/  IMAD R45, R61, R53, R45 ;  /* 0x000000353d2d7224 */ /* 0x000fe200078e022d */
[----:B--2---:R-:W-:-:S05]  /*2990*/  IABS R48, R54 ;  /* 0x0000003600307213 */ /* 0x004fca0000000000 */
[----:B------:R-:W-:-:S04]  /*29a0*/  IMAD.HI.U32 R54, R59, R48, RZ ;  /* 0x000000303b367227 */ /* 0x000fc800078e00ff */
[----:B------:R-:W-:Y:S02]  /*29b0*/  IMAD.MOV R50, RZ, RZ, -R54 ;  /* 0x000000ffff327224 */ /* 0x000fe400078e0a36 */
[----:B------:R-:W-:-:S04]  /*29c0*/  IMAD.HI.U32 R54, R59, R49, RZ ;  /* 0x000000313b367227 */ /* 0x000fc800078e00ff */
[----:B------:R-:W-:Y:S01]  /*29d0*/  IMAD R48, R61, R50, R48 ;  /* 0x000000323d307224 */ /* 0x000fe200078e0230 */
[----:B------:R-:W-:Y:S01]  /*29e0*/  IABS R50, R55 ;  /* 0x0000003700327213 */ /* 0x000fe20000000000 */
[----:B------:R-:W-:Y:S01]  /*29f0*/  IMAD.MOV R54, RZ, RZ, -R54 ;  /* 0x000000ffff367224 */ /* 0x000fe200078e0a36 */
[----:B----4-:R-:W-:-:S03]  /*2a00*/  IABS R51, R56 ;  /* 0x0000003800337213 */ /* 0x010fc60000000000 */
[----:B------:R-:W-:Y:S02]  /*2a10*/  IMAD R49, R61, R54, R49 ;  /* 0x000000363d317224 */ /* 0x000fe400078e0231 */
[----:B------:R-:W-:Y:S01]  /*2a20*/  IMAD.HI.U32 R56, R59, R51, RZ ;  /* 0x000000333b387227 */ /* 0x000fe200078e00ff */
[----:B------:R-:W-:-:S03]  /*2a30*/  IABS R52, R57 ;  /* 0x0000003900347213 */ /* 0x000fc60000000000 */
[----:B------:R-:W-:Y:S01]  /*2a40*/  IMAD.MOV R54, RZ, RZ, -R56 ;  /* 0x000000ffff367224 */ /* 0x000fe200078e0a38 */
[----:B------:R-:W-:Y:S01]  /*2a50*/  IABS R56, R7 ;  /* 0x0000000700387213 */ /* 0x000fe20000000000 */
[C---:B------:R-:W-:Y:S01]  /*2a60*/  IMAD.HI.U32 R55, R59.reuse, R50, RZ ;  /* 0x000000323b377227 */ /* 0x040fe200078e00ff */
[----:B------:R-:W2:Y:S01]  /*2a70*/  LDL.LU R7, [R1+0x8] ;  /* 0x0000080001077983 */ /* 0x000ea20000300800 */
[----:B---3--:R-:W-:Y:S02]  /*2a80*/  IABS R53, R58 ;  /* 0x0000003a00357213 */ /* 0x008fe40000000000 */
[----:B------:R-:W-:-:S04]  /*2a90*/  IMAD.HI.U32 R57, R59, R52, RZ ;  /* 0x000000343b397227 */ /* 0x000fc800078e00ff */
[----:B------:R-:W-:-:S04]  /*2aa0*/  IMAD.HI.U32 R8, R59, R53, RZ ;  /* 0x000000353b087227 */ /* 0x000fc800078e00ff */
[----:B------:R-:W-:Y:S02]  /*2ab0*/  IMAD.MOV R58, RZ, RZ, -R55 ;  /* 0x000000ffff3a7224 */ /* 0x000fe400078e0a37 */
[C---:B------:R-:W-:Y:S02]  /*2ac0*/  IMAD R51, R61.reuse, R54, R51 ;  /* 0x000000363d337224 */ /* 0x040fe400078e0233 */
[----:B------:R-:W-:Y:S02]  /*2ad0*/  IMAD.MOV.U32 R54, RZ, RZ, R56 ;  /* 0x000000ffff367224 */ /* 0x000fe400078e0038 */
[----:B------:R-:W-:Y:S02]  /*2ae0*/  IMAD.MOV R55, RZ, RZ, -R57 ;  /* 0x000000ffff377224 */ /* 0x000fe400078e0a39 */
[----:B------:R-:W-:Y:S02]  /*2af0*/  IMAD.MOV R57, RZ, RZ, -R8 ;  /* 0x000000ffff397224 */ /* 0x000fe400078e0a08 */
[----:B------:R-:W-:Y:S01]  /*2b00*/  IMAD R50, R61, R58, R50 ;  /* 0x0000003a3d327224 */ /* 0x000fe200078e0232 */
[----:B------:R-:W3:Y:S01]  /*2b10*/  LDL.LU R8, [R1+0x4] ;  /* 0x0000040001087983 */ /* 0x000ee20000300800 */
[----:B------:R-:W-:-:S03]  /*2b20*/  IMAD.HI.U32 R58, R59, R54, RZ ;  /* 0x000000363b3a7227 */ /* 0x000fc600078e00ff */
[----:B------:R-:W4:Y:S01]  /*2b30*/  LDL.LU R9, [R1] ;  /* 0x0000000001097983 */ /* 0x000f220000300800 */
[C---:B------:R-:W-:Y:S01]  /*2b40*/  IMAD R53, R61.reuse, R57, R53 ;  /* 0x000000393d357224 */ /* 0x040fe200078e0235 */
[----:B------:R-:W-:Y:S01]  /*2b50*/  IABS R57, R2 ;  /* 0x0000000200397213 */ /* 0x000fe20000000000 */
[----:B------:R-:W-:Y:S01]  /*2b60*/  IMAD.MOV R2, RZ, RZ, -R58 ;  /* 0x000000ffff027224 */ /* 0x000fe200078e0a3a */
[----:B------:R-:W-:Y:S01]  /*2b70*/  IABS R56, R4 ;  /* 0x0000000400387213 */ /* 0x000fe20000000000 */
[C---:B------:R-:W-:Y:S01]  /*2b80*/  IMAD R52, R61.reuse, R55, R52 ;  /* 0x000000373d347224 */ /* 0x040fe200078e0234 */
[----:B------:R-:W2:Y:S01]  /*2b90*/  LDL R24, [R1+0x2370] ;  /* 0x0023700001187983 */ /* 0x000ea20000100800 */
[----:B------:R-:W-:-:S03]  /*2ba0*/  IMAD R54, R61, R2, R54 ;  /* 0x000000023d367224 */ /* 0x000fc600078e0236 */
[----:B------:R-:W2:Y:S01]  /*2bb0*/  LDL R61, [R1+0x10] ;  /* 0x00001000013d7983 */ /* 0x000ea20000100800 */
[----:B------:R-:W-:Y:S02]  /*2bc0*/  IABS R4, R60 ;  /* 0x0000003c00047213 */ /* 0x000fe40000000000 */
[----:B------:R-:W-:-:S04]  /*2bd0*/  IABS R60, c[0x0][0x178] ;  /* 0x00005e00003c7a13 */ /* 0x000fc80000000000 */
[C---:B------:R-:W-:Y:S02]  /*2be0*/  ISETP.GT.U32.AND P0, PT, R60.reuse, R11, PT ;  /* 0x0000000b3c00720c */ /* 0x040fe40003f04070 */
[C---:B------:R-:W-:Y:S02]  /*2bf0*/  ISETP.GT.U32.AND P1, PT, R60.reuse, R6, PT ;  /* 0x000000063c00720c */ /* 0x040fe40003f24070 */
[C---:B------:R-:W-:Y:S02]  /*2c00*/  ISETP.GT.U32.AND P3, PT, R60.reuse, R3, PT ;  /* 0x000000033c00720c */ /* 0x040fe40003f64070 */
[----:B------:R-:W-:Y:S02]  /*2c10*/  ISETP.GT.U32.AND P2, PT, R60, R0, PT ;  /* 0x000000003c00720c */ /* 0x000fe40003f44070 */
[----:B------:R-:W-:-:S05]  /*2c20*/  IABS R55, R5 ;  /* 0x0000000500377213 */ /* 0x000fca0000000000 */
[--C-:B------:R-:W-:Y:S02]  /*2c30*/  @!P0 IMAD.IADD R11, R11, 0x1, -R60.reuse ;  /* 0x000000010b0b8824 */ /* 0x100fe400078e0a3c */
[----:B------:R-:W-:Y:S02]  /*2c40*/  @!P1 IMAD.IADD R6, R6, 0x1, -R60 ;  /* 0x0000000106069824 */ /* 0x000fe400078e0a3c */
[----:B------:R-:W-:Y:S01]  /*2c50*/  IMAD.MOV.U32 R58, RZ, RZ, R4 ;  /* 0x000000ffff3a7224 */ /* 0x000fe200078e0004 */
[----:B------:R0:W-:Y:S01]  /*2c60*/  @!P0 STL [R1+0x1c], R11 ;  /* 0x00001c0b01008387 */ /* 0x0001e20000100800 */
[C---:B------:R-:W-:Y:S01]  /*2c70*/  ISETP.GT.U32.AND P5, PT, R60.reuse, R11, PT ;  /* 0x0000000b3c00720c */ /* 0x040fe20003fa4070 */
[----:B------:R-:W-:Y:S01]  /*2c80*/  IMAD.HI.U32 R5, R59, R55, RZ ;  /* 0x000000373b057227 */ /* 0x000fe200078e00ff */
[----:B------:R-:W-:-:S03]  /*2c90*/  ISETP.GT.U32.AND P6, PT, R60, R6, PT ;  /* 0x000000063c00720c */ /* 0x000fc60003fc4070 */
[C---:B------:R-:W-:Y:S01]  /*2ca0*/  IMAD.HI.U32 R4, R59.reuse, R56, RZ ;  /* 0x000000383b047227 */ /* 0x040fe200078e00ff */
[----:B0-----:R-:W3:Y:S03]  /*2cb0*/  LDL.LU R11, [R1+0x2628] ;  /* 0x00262800010b7983 */ /* 0x001ee60000300800 */
[C---:B------:R-:W-:Y:S01]  /*2cc0*/  IMAD.HI.U32 R3, R59.reuse, R57, RZ ;  /* 0x000000393b037227 */ /* 0x040fe200078e00ff */
[----:B------:R0:W-:Y:S03]  /*2cd0*/  @!P1 STL [R1+0x18], R6 ;  /* 0x0000180601009387 */ /* 0x0001e60000100800 */
[----:B------:R-:W-:Y:S02]  /*2ce0*/  @!P2 IMAD.IADD R0, R0, 0x1, -R60 ;  /* 0x000000010000a824 */ /* 0x000fe400078e0a3c */
[----:B------:R-:W-:-:S04]  /*2cf0*/  IMAD.HI.U32 R2, R59, R58, RZ ;  /* 0x0000003a3b027227 */ /* 0x000fc800078e00ff */
[----:B------:R-:W-:Y:S01]  /*2d00*/  IMAD.MOV R5, RZ, RZ, -R5 ;  /* 0x000000ffff057224 */ /* 0x000fe200078e0a05 */
[----:B0-----:R-:W3:Y:S01]  /*2d10*/  LDL.LU R6, [R1+0x2624] ;  /* 0x0026240001067983 */ /* 0x001ee20000300800 */
[----:B------:R-:W-:Y:S02]  /*2d20*/  IMAD.MOV R4, RZ, RZ, -R4 ;  /* 0x000000ffff047224 */ /* 0x000fe400078e0a04 */
[----:B------:R-:W-:Y:S02]  /*2d30*/  IMAD.MOV R3, RZ, RZ, -R3 ;  /* 0x000000ffff037224 */ /* 0x000fe400078e0a03 */
[----:B------:R-:W-:Y:S02]  /*2d40*/  IMAD.MOV R2, RZ, RZ, -R2 ;  /* 0x000000ffff027224 */ /* 0x000fe400078e0a02 */
[----:B--2---:R-:W-:-:S05]  /*2d50*/  @!P3 IMAD.IADD R61, R61, 0x1, -R60 ;  /* 0x000000013d3db824 */ /* 0x004fca00078e0a3c */
[----:B------:R0:W-:Y:S01]  /*2d60*/  @!P3 STL [R1+0x10], R61 ;  /* 0x0000103d0100b387 */ /* 0x0001e20000100800 */
[----:B------:R-:W-:Y:S02]  /*2d70*/  ISETP.GT.U32.AND P2, PT, R60, R61, PT ;  /* 0x0000003d3c00720c */ /* 0x000fe40003f44070 */
[----:B0-----:R-:W-:-:S05]  /*2d80*/  IABS R61, c[0x0][0x17c] ;  /* 0x00005f00003d7a13 */ /* 0x001fca0000000000 */
[C---:B------:R-:W-:Y:S02]  /*2d90*/  IMAD R55, R61.reuse, R5, R55 ;  /* 0x000000053d377224 */ /* 0x040fe400078e0237 */
[----:B------:R-:W2:Y:S01]  /*2da0*/  LDL.LU R5, [R1+0x2620] ;  /* 0x0026200001057983 */ /* 0x000ea20000300800 */
[C---:B------:R-:W-:Y:S02]  /*2db0*/  IMAD R56, R61.reuse, R4, R56 ;  /* 0x000000043d387224 */ /* 0x040fe400078e0238 */
[C---:B------:R-:W-:Y:S01]  /*2dc0*/  IMAD R57, R61.reuse, R3, R57 ;  /* 0x000000033d397224 */ /* 0x040fe200078e0239 */
[----:B------:R-:W2:Y:S01]  /*2dd0*/  LDL.LU R4, [R1+0x261c] ;  /* 0x00261c0001047983 */ /* 0x000ea20000300800 */
[C---:B------:R-:W-:Y:S01]  /*2de0*/  IMAD R58, R61.reuse, R2, R58 ;  /* 0x000000023d3a7224 */ /* 0x040fe200078e023a */
[C---:B------:R-:W-:Y:S02]  /*2df0*/  ISETP.GT.U32.AND P1, PT, R61.reuse, R54, PT ;  /* 0x000000363d00720c */ /* 0x040fe40003f24070 */
[----:B------:R-:W2:Y:S01]  /*2e00*/  LDL.LU R3, [R1+0x2618] ;  /* 0x0026180001037983 */ /* 0x000ea20000300800 */
[----:B------:R-:W-:-:S02]  /*2e10*/  ISETP.GT.U32.AND P3, PT, R61, R10, PT ;  /* 0x0000000a3d00720c */ /* 0x000fc40003f64070 */
[----:B------:R-:W-:Y:S01]  /*2e20*/  ISETP.GT.U32.AND P4, PT, R61, R7, PT ;  /* 0x000000073d00720c */ /* 0x000fe20003f84070 */
[----:B------:R-:W2:Y:S04]  /*2e30*/  LDL.LU R2, [R1+0x2614] ;  /* 0x0026140001027983 */ /* 0x000ea80000300800 */
[----:B------:R-:W2:Y:S02]  /*2e40*/  LDL R61, [R1+0x1c] ;  /* 0x00001c00013d7983 */ /* 0x000ea40000100800 */
[----:B--2---:R-:W-:-:S05]  /*2e50*/  @!P5 IMAD.IADD R61, R61, 0x1, -R60 ;  /* 0x000000013d3dd824 */ /* 0x004fca00078e0a3c */
[----:B------:R0:W-:Y:S02]  /*2e60*/  @!P5 STL [R1+0x1c], R61 ;  /* 0x00001c3d0100d387 */ /* 0x0001e40000100800 */
[----:B0-----:R-:W-:-:S04]  /*2e70*/  IABS R61, c[0x0][0x17c] ;  /* 0x00005f00003d7a13 */ /* 0x001fc80000000000 */
[----:B---3--:R-:W-:Y:S02]  /*2e80*/  ISETP.GT.U32.AND P5, PT, R61, R8, PT ;  /* 0x000000083d00720c */ /* 0x008fe40003fa4070 */
[----:B------:R-:W2:Y:S01]  /*2e90*/  LDL R61, [R1+0x18] ;  /* 0x00001800013d7983 */ /* 0x000ea20000100800 */
[----:B------:R-:W-:Y:S01]  /*2ea0*/  ISETP.GT.U32.AND P0, PT, R60, R0, PT ;  /* 0x000000003c00720c */ /* 0x000fe20003f04070 */
[----:B--2---:R-:W-:-:S05]  /*2eb0*/  @!P6 IMAD.IADD R61, R61, 0x1, -R60 ;  /* 0x000000013d3de824 */ /* 0x004fca00078e0a3c */
[----:B------:R0:W-:Y:S02]  /*2ec0*/  @!P6 STL [R1+0x18], R61 ;  /* 0x0000183d0100e387 */ /* 0x0001e40000100800 */
[----:B0-----:R-:W-:-:S04]  /*2ed0*/  IABS R61, c[0x0][0x17c] ;  /* 0x00005f00003d7a13 */ /* 0x001fc80000000000 */
[----:B----4-:R-:W-:Y:S02]  /*2ee0*/  ISETP.GT.U32.AND P6, PT, R61, R9, PT ;  /* 0x000000093d00720c */ /* 0x010fe40003fc4070 */
[----:B------:R-:W2:Y:S01]  /*2ef0*/  LDL R61, [R1+0x10] ;  /* 0x00001000013d7983 */ /* 0x000ea20000100800 */
[----:B------:R-:W-:-:S05]  /*2f00*/  @!P0 IMAD.IADD R0, R0, 0x1, -R60 ;  /* 0x0000000100008824 */ /* 0x000fca00078e0a3c */
[----:B------:R0:W-:Y:S04]  /*2f10*/  STL [R1+0x14], R0 ;  /* 0x0000140001007387 */ /* 0x0001e80000100800 */
[----:B0-----:R-:W3:Y:S01]  /*2f20*/  LDL.LU R0, [R1+0x2610] ;  /* 0x0026100001007983 */ /* 0x001ee20000300800 */
[----:B--2---:R-:W-:-:S03]  /*2f30*/  @!P2 IMAD.IADD R61, R61, 0x1, -R60 ;  /* 0x000000013d3da824 */ /* 0x004fc600078e0a3c */
[----:B------:R-:W2:Y:S04]  /*2f40*/  LDL.LU R60, [R1+0x260c] ;  /* 0x00260c00013c7983 */ /* 0x000ea80000300800 */
[----:B------:R0:W-:Y:S02]  /*2f50*/  @!P2 STL [R1+0x10], R61 ;  /* 0x0000103d0100a387 */ /* 0x0001e40000100800 */
[----:B0-----:R-:W-:-:S05]  /*2f60*/  IABS R61, c[0x0][0x17c] ;  /* 0x00005f00003d7a13 */ /* 0x001fca0000000000 */
[--C-:B------:R-:W-:Y:S01]  /*2f70*/  @!P1 IMAD.IADD R54, R54, 0x1, -R61.reuse ;  /* 0x0000000136369824 */ /* 0x100fe200078e0a3d */
[----:B---3--:R-:W-:Y:S01]  /*2f80*/  ISETP.GT.U32.AND P0, PT, R61, R0, PT ;  /* 0x000000003d00720c */ /* 0x008fe20003f04070 */
[----:B------:R-:W-:-:S05]  /*2f90*/  @!P3 IMAD.IADD R10, R10, 0x1, -R61 ;  /* 0x000000010a0ab824 */ /* 0x000fca00078e0a3d */
[----:B------:R0:W-:Y:S07]  /*2fa0*/  @!P3 STL [R1+0xc], R10 ;  /* 0x00000c0a0100b387 */ /* 0x0001ee0000100800 */
[----:B------:R-:W-:Y:S01]  /*2fb0*/  @!P0 IMAD.IADD R0, R0, 0x1, -R61 ;  /* 0x0000000100008824 */ /* 0x000fe200078e0a3d */
[C---:B------:R-:W-:Y:S02]  /*2fc0*/  ISETP.GT.U32.AND P0, PT, R61.reuse, R10, PT ;  /* 0x0000000a3d00720c */ /* 0x040fe40003f04070 */
[----:B0-----:R-:W3:Y:S01]  /*2fd0*/  LDL.LU R10, [R1+0x2608] ;  /* 0x00260800010a7983 */ /* 0x001ee20000300800 */
[----:B--2---:R-:W-:-:S13]  /*2fe0*/  ISETP.GT.U32.AND P2, PT, R61, R60, PT ;  /* 0x0000003c3d00720c */ /* 0x004fda0003f44070 */
[----:B------:R-:W-:Y:S01]  /*2ff0*/  @!P2 IMAD.IADD R60, R60, 0x1, -R61 ;  /* 0x000000013c3ca824 */ /* 0x000fe200078e0a3d */
[----:B------:R-:W-:-:S13]  /*3000*/  ISETP.GT.U32.AND P2, PT, R61, R54, PT ;  /* 0x000000363d00720c */ /* 0x000fda0003f44070 */
[----:B------:R-:W-:-:S05]  /*3010*/  @!P2 IMAD.IADD R54, R54, 0x1, -R61 ;  /* 0x000000013636a824 */ /* 0x000fca00078e0a3d */
[----:B------:R0:W-:Y:S04]  /*3020*/  STL [R1+0x25c4], R54 ;  /* 0x0025c43601007387 */ /* 0x0001e80000100800 */
[----:B0-----:R-:W2:Y:S01]  /*3030*/  LDL.LU R54, [R1+0xc] ;  /* 0x00000c0001367983 */ /* 0x001ea20000300800 */
[----:B------:R-:W-:Y:S01]  /*3040*/  ISETP.GT.U32.AND P1, PT, R61, R2, PT ;  /* 0x000000023d00720c */ /* 0x000fe20003f24070 */
[--C-:B------:R-:W-:Y:S01]  /*3050*/  @!P4 IMAD.IADD R7, R7, 0x1, -R61.reuse ;  /* 0x000000010707c824 */ /* 0x100fe200078e0a3d */
[C---:B------:R-:W-:Y:S02]  /*3060*/  ISETP.GT.U32.AND P3, PT, R61.reuse, R3, PT ;  /* 0x000000033d00720c */ /* 0x040fe40003f64070 */
[----:B------:R-:W-:Y:S01]  /*3070*/  ISETP.GT.U32.AND P4, PT, R61, R4, PT ;  /* 0x000000043d00720c */ /* 0x000fe20003f84070 */
[----:B------:R-:W-:-:S02]  /*3080*/  @!P5 IMAD.IADD R8, R8, 0x1, -R61 ;  /* 0x000000010808d824 */ /* 0x000fc400078e0a3d */
[----:B------:R-:W-:-:S06]  /*3090*/  @!P6 IMAD.IADD R9, R9, 0x1, -R61 ;  /* 0x000000010909e824 */ /* 0x000fcc00078e0a3d */
[--C-:B------:R-:W-:Y:S01]  /*30a0*/  @!P1 IMAD.IADD R2, R2, 0x1, -R61.reuse ;  /* 0x0000000102029824 */ /* 0x100fe200078e0a3d */
[----:B------:R-:W-:Y:S01]  /*30b0*/  ISETP.GT.U32.AND P1, PT, R61, R7, PT ;  /* 0x000000073d00720c */ /* 0x000fe20003f24070 */
[--C-:B------:R-:W-:Y:S01]  /*30c0*/  @!P3 IMAD.IADD R3, R3, 0x1, -R61.reuse ;  /* 0x000000010303b824 */ /* 0x100fe200078e0a3d */
[C---:B------:R-:W-:Y:S01]  /*30d0*/  ISETP.GT.U32.AND P3, PT, R61.reuse, R8, PT ;  /* 0x000000083d00720c */ /* 0x040fe20003f64070 */
[----:B------:R-:W-:Y:S01]  /*30e0*/  @!P4 IMAD.IADD R4, R4, 0x1, -R61 ;  /* 0x000000010404c824 */ /* 0x000fe200078e0a3d */
[----:B------:R-:W-:-:S09]  /*30f0*/  ISETP.GT.U32.AND P4, PT, R61, R9, PT ;  /* 0x000000093d00720c */ /* 0x000fd20003f84070 */
[--C-:B------:R-:W-:Y:S02]  /*3100*/  @!P1 IMAD.IADD R7, R7, 0x1, -R61.reuse ;  /* 0x0000000107079824 */ /* 0x100fe400078e0a3d */
[--C-:B------:R-:W-:Y:S02]  /*3110*/  @!P3 IMAD.IADD R8, R8, 0x1, -R61.reuse ;  /* 0x000000010808b824 */ /* 0x100fe400078e0a3d */
[--C-:B------:R-:W-:Y:S02]  /*3120*/  @!P4 IMAD.IADD R9, R9, 0x1, -R61.reuse ;  /* 0x000000010909c824 */ /* 0x100fe400078e0a3d */
[----:B--2---:R-:W-:-:S05]  /*3130*/  @!P0 IMAD.IADD R54, R54, 0x1, -R61 ;  /* 0x0000000136368824 */ /* 0x004fca00078e0a3d */
[----:B------:R-:W-:Y:S04]  /*3140*/  STL [R1+0x25e8], R54 ;  /* 0x0025e83601007387 */ /* 0x000fe80000100800 */
[----:B------:R0:W-:Y:S04]  /*3150*/  STL [R1+0x8], R7 ;  /* 0x0000080701007387 */ /* 0x0001e80000100800 */
[----:B0-----:R-:W2:Y:S04]  /*3160*/  LDL.LU R7, [R1+0x2604] ;  /* 0x0026040001077983 */ /* 0x001ea80000300800 */
[----:B------:R0:W-:Y:S04]  /*3170*/  STL [R1+0x4], R8 ;  /* 0x0000040801007387 */ /* 0x0001e80000100800 */
[----:B0-----:R-:W4:Y:S04]  /*3180*/  LDL.LU R8, [R1+0x2600] ;  /* 0x0026000001087983 */ /* 0x001f280000300800 */
[----:B------:R0:W-:Y:S04]  /*3190*/  STL [R1], R9 ;  /* 0x0000000901007387 */ /* 0x0001e80000100800 */
[----:B0-----:R-:W4:Y:S01]  /*31a0*/  LDL.LU R9, [R1+0x25fc] ;  /* 0x0025fc0001097983 */ /* 0x001f220000300800 */
[----:B------:R-:W-:-:S02]  /*31b0*/  ISETP.GT.U32.AND P5, PT, R61, R5, PT ;  /* 0x000000053d00720c */ /* 0x000fc40003fa4070 */
[C---:B------:R-:W-:Y:S02]  /*31c0*/  ISETP.GT.U32.AND P6, PT, R61.reuse, R6, PT ;  /* 0x000000063d00720c */ /* 0x040fe40003fc4070 */
[C---:B------:R-:W-:Y:S02]  /*31d0*/  ISETP.GT.U32.AND P2, PT, R61.reuse, R0, PT ;  /* 0x000000003d00720c */ /* 0x040fe40003f44070 */
[----:B------:R-:W-:-:S07]  /*31e0*/  ISETP.GT.U32.AND P0, PT, R61, R2, PT ;  /* 0x000000023d00720c */ /* 0x000fce0003f04070 */
[--C-:B------:R-:W-:Y:S01]  /*31f0*/  @!P5 IMAD.IADD R5, R5, 0x1, -R61.reuse ;  /* 0x000000010505d824 */ /* 0x100fe200078e0a3d */
[C---:B------:R-:W-:Y:S01]  /*3200*/  ISETP.GT.U32.AND P5, PT, R61.reuse, R60, PT ;  /* 0x0000003c3d00720c */ /* 0x040fe20003fa4070 */
[--C-:B------:R-:W-:Y:S01]  /*3210*/  @!P6 IMAD.IADD R6, R6, 0x1, -R61.reuse ;  /* 0x000000010606e824 */ /* 0x100fe200078e0a3d */
[----:B------:R-:W-:Y:S01]  /*3220*/  ISETP.GT.U32.AND P1, PT, R61, R3, PT ;  /* 0x000000033d00720c */ /* 0x000fe20003f24070 */
[----:B------:R-:W-:-:S03]  /*3230*/  @!P2 IMAD.IADD R0, R0, 0x1, -R61 ;  /* 0x000000010000a824 */ /* 0x000fc600078e0a3d */
[----:B------:R-:W-:Y:S01]  /*3240*/  ISETP.GT.U32.AND P6, PT, R61, R6, PT ;  /* 0x000000063d00720c */ /* 0x000fe20003fc4070 */
[----:B------:R-:W-:-:S06]  /*3250*/  @!P0 IMAD.IADD R2, R2, 0x1, -R61 ;  /* 0x0000000102028824 */ /* 0x000fcc00078e0a3d */
[--C-:B------:R-:W-:Y:S02]  /*3260*/  @!P5 IMAD.IADD R60, R60, 0x1, -R61.reuse ;  /* 0x000000013c3cd824 */ /* 0x100fe400078e0a3d */
[----:B------:R-:W-:Y:S01]  /*3270*/  @!P1 IMAD.IADD R3, R3, 0x1, -R61 ;  /* 0x0000000103039824 */ /* 0x000fe200078e0a3d */
[----:B---3--:R-:W-:-:S03]  /*3280*/  ISETP.GT.U32.AND P1, PT, R61, R10, PT ;  /* 0x0000000a3d00720c */ /* 0x008fc60003f24070 */
[----:B------:R-:W-:Y:S01]  /*3290*/  @!P6 IMAD.IADD R6, R6, 0x1, -R61 ;  /* 0x000000010606e824 */ /* 0x000fe200078e0a3d */
[C---:B------:R-:W-:Y:S02]  /*32a0*/  ISETP.GT.U32.AND P6, PT, R61.reuse, R13, PT ;  /* 0x0000000d3d00720c */ /* 0x040fe40003fc4070 */
[C---:B------:R-:W-:Y:S02]  /*32b0*/  ISETP.GT.U32.AND P3, PT, R61.reuse, R4, PT ;  /* 0x000000043d00720c */ /* 0x040fe40003f64070 */
[----:B------:R-:W-:-:S05]  /*32c0*/  ISETP.GT.U32.AND P4, PT, R61, R5, PT ;  /* 0x000000053d00720c */ /* 0x000fca0003f84070 */
[----:B------:R-:W-:-:S04]  /*32d0*/  @!P1 IMAD.IADD R10, R10, 0x1, -R61 ;  /* 0x000000010a0a9824 */ /* 0x000fc800078e0a3d */
[--C-:B------:R-:W-:Y:S01]  /*32e0*/  @!P6 IMAD.IADD R13, R13, 0x1, -R61.reuse ;  /* 0x000000010d0de824 */ /* 0x100fe200078e0a3d */
[----:B------:R-:W-:Y:S01]  /*32f0*/  IABS R24, R24 ;  /* 0x0000001800187213 */ /* 0x000fe20000000000 */
[--C-:B------:R-:W-:Y:S01]  /*3300*/  @!P3 IMAD.IADD R4, R4, 0x1, -R61.reuse ;  /* 0x000000010404b824 */ /* 0x100fe200078e0a3d */
[----:B------:R-:W-:Y:S01]  /*3310*/  STL [R1+0x25dc], R60 ;  /* 0x0025dc3c01007387 */ /* 0x000fe20000100800 */
[----:B------:R-:W-:Y:S02]  /*3320*/  @!P4 IMAD.IADD R5, R5, 0x1, -R61 ;  /* 0x000000010505c824 */ /* 0x000fe400078e0a3d */
[----:B------:R-:W-:Y:S01]  /*3330*/  IMAD.HI.U32 R59, R59, R24, RZ ;  /* 0x000000183b3b7227 */ /* 0x000fe200078e00ff */
[----:B------:R0:W-:Y:S04]  /*3340*/  STL [R1+0x25d8], R0 ;  /* 0x0025d80001007387 */ /* 0x0001e80000100800 */
[----:B------:R-:W-:Y:S01]  /*3350*/  STL [R1+0x25d4], R2 ;  /* 0x0025d40201007387 */ /* 0x000fe20000100800 */
[----:B------:R-:W-:-:S03]  /*3360*/  IMAD.MOV R59, RZ, RZ, -R59 ;  /* 0x000000ffff3b7224 */ /* 0x000fc600078e0a3b */
[----:B------:R-:W-:Y:S04]  /*3370*/  STL [R1+0x25d0], R3 ;  /* 0x0025d00301007387 */ /* 0x000fe80000100800 */
[----:B------:R1:W-:Y:S04]  /*3380*/  STL [R1+0x25e0], R4 ;  /* 0x0025e00401007387 */ /* 0x0003e80000100800 */
[----:B------:R3:W-:Y:S04]  /*3390*/  STL [R1+0x25c8], R5 ;  /* 0x0025c80501007387 */ /* 0x0007e80000100800 */
[----:B------:R-:W-:Y:S01]  /*33a0*/  STL [R1+0x25cc], R6 ;  /* 0x0025cc0601007387 */ /* 0x000fe20000100800 */
[----:B------:R-:W-:-:S03]  /*33b0*/  IMAD R59, R61, R59, R24 ;  /* 0x0000003b3d3b7224 */ /* 0x000fc600078e0218 */
[----:B------:R-:W0:Y:S01]  /*33c0*/  S2R R54, SR_TID.X ;  /* 0x0000000000367919 */ /* 0x000e220000002100 */
[C---:B--2---:R-:W-:Y:S02]  /*33d0*/  ISETP.GT.U32.AND P5, PT, R61.reuse, R7, PT ;  /* 0x000000073d00720c */ /* 0x044fe40003fa4070 */
[----:B----4-:R-:W-:-:S11]  /*33e0*/  ISETP.GT.U32.AND P2, PT, R61, R8, PT ;  /* 0x000000083d00720c */ /* 0x010fd60003f44070 */
[--C-:B------:R-:W-:Y:S01]  /*33f0*/  @!P5 IMAD.IADD R7, R7, 0x1, -R61.reuse ;  /* 0x000000010707d824 */ /* 0x100fe200078e0a3d */
[C---:B------:R-:W-:Y:S02]  /*3400*/  ISETP.GT.U32.AND P5, PT, R61.reuse, R14, PT ;  /* 0x0000000e3d00720c */ /* 0x040fe40003fa4070 */
[C---:B------:R-:W-:Y:S01]  /*3410*/  ISETP.GT.U32.AND P0, PT, R61.reuse, R9, PT ;  /* 0x000000093d00720c */ /* 0x040fe20003f04070 */
[----:B------:R-:W-:Y:S01]  /*3420*/  @!P2 IMAD.IADD R8, R8, 0x1, -R61 ;  /* 0x000000010808a824 */ /* 0x000fe200078e0a3d */
[----:B------:R-:W-:-:S11]  /*3430*/  ISETP.GT.U32.AND P2, PT, R61, R15, PT ;  /* 0x0000000f3d00720c */ /* 0x000fd60003f44070 */
[--C-:B------:R-:W-:Y:S01]  /*3440*/  @!P0 IMAD.IADD R9, R9, 0x1, -R61.reuse ;  /* 0x0000000109098824 */ /* 0x100fe200078e0a3d */
[C---:B------:R-:W-:Y:S01]  /*3450*/  ISETP.GT.U32.AND P0, PT, R61.reuse, R16, PT ;  /* 0x000000103d00720c */ /* 0x040fe20003f04070 */
[--C-:B------:R-:W-:Y:S01]  /*3460*/  @!P5 IMAD.IADD R14, R14, 0x1, -R61.reuse ;  /* 0x000000010e0ed824 */ /* 0x100fe200078e0a3d */
[----:B------:R-:W-:Y:S01]  /*3470*/  ISETP.GT.U32.AND P6, PT, R61, R7, PT ;  /* 0x000000073d00720c */ /* 0x000fe20003fc4070 */
[----:B------:R-:W-:Y:S01]  /*3480*/  @!P2 IMAD.IADD R15, R15, 0x1, -R61 ;  /* 0x000000010f0fa824 */ /* 0x000fe200078e0a3d */
[C---:B------:R-:W-:Y:S02]  /*3490*/  ISETP.GT.U32.AND P5, PT, R61.reuse, R8, PT ;  /* 0x000000083d00720c */ /* 0x040fe40003fa4070 */
[----:B------:R-:W-:-:S07]  /*34a0*/  ISETP.GT.U32.AND P2, PT, R61, R9, PT ;  /* 0x000000093d00720c */ /* 0x000fce0003f44070 */
[--C-:B------:R-:W-:Y:S01]  /*34b0*/  @!P0 IMAD.IADD R16, R16, 0x1, -R61.reuse ;  /* 0x0000000110108824 */ /* 0x100fe200078e0a3d */
[----:B------:R-:W-:Y:S01]  /*34c0*/  ISETP.GT.U32.AND P0, PT, R61, R10, PT ;  /* 0x0000000a3d00720c */ /* 0x000fe20003f04070 */
[--C-:B------:R-:W-:Y:S02]  /*34d0*/  @!P6 IMAD.IADD R7, R7, 0x1, -R61.reuse ;  /* 0x000000010707e824 */ /* 0x100fe400078e0a3d */
[--C-:B------:R-:W-:Y:S02]  /*34e0*/  @!P5 IMAD.IADD R8, R8, 0x1, -R61.reuse ;  /* 0x000000010808d824 */ /* 0x100fe400078e0a3d */
[--C-:B------:R-:W-:Y:S01]  /*34f0*/  @!P2 IMAD.IADD R9, R9, 0x1, -R61.reuse ;  /* 0x000000010909a824 */ /* 0x100fe200078e0a3d */
[----:B------:R-:W-:Y:S04]  /*3500*/  STL [R1+0x25e4], R7 ;  /* 0x0025e40701007387 */ /* 0x000fe80000100800 */
[----:B------:R2:W-:Y:S03]  /*3510*/  STL [R1+0x25ec], R8 ;  /* 0x0025ec0801007387 */ /* 0x0005e60000100800 */
[----:B------:R-:W-:Y:S01]  /*3520*/  @!P0 IMAD.IADD R10, R10, 0x1, -R61 ;  /* 0x000000010a0a8824 */ /* 0x000fe200078e0a3d */
[----:B------:R-:W-:Y:S04]  /*3530*/  STL [R1+0x25f0], R9 ;  /* 0x0025f00901007387 */ /* 0x000fe80000100800 */
[----:B------:R4:W-:Y:S04]  /*3540*/  STL [R1+0x25f4], R10 ;  /* 0x0025f40a01007387 */ /* 0x0009e80000100800 */
[----:B------:R-:W2:Y:S01]  /*3550*/  LDL.LU R24, [R1+0x25f8] ;  /* 0x0025f80001187983 */ /* 0x000ea20000300800 */
[----:B0-----:R-:W-:-:S03]  /*3560*/  LOP3.LUT R0, R54, 0x7, RZ, 0xc0, !PT ;  /* 0x0000000736007812 */ /* 0x001fc600078ec0ff */
[----:B-1----:R-:W4:Y:S02]  /*3570*/  LDL R4, [R1+0xb68] ;  /* 0x000b680001047983 */ /* 0x002f240000100800 */
[----:B---3--:R-:W-:Y:S02]  /*3580*/  IMAD R5, R0, 0x110, RZ ;  /* 0x0000011000057824 */ /* 0x008fe400078e02ff */
[----:B------:R-:W3:Y:S04]  /*3590*/  LDL R60, [R1+0xb70] ;  /* 0x000b7000013c7983 */ /* 0x000ee80000100800 */
[----:B------:R-:W3:Y:S04]  /*35a0*/  LDL R0, [R1+0xb74] ;  /* 0x000b740001007983 */ /* 0x000ee80000100800 */
[----:B------:R-:W3:Y:S04]  /*35b0*/  LDL R2, [R1+0x2430] ;  /* 0x0024300001027983 */ /* 0x000ee80000100800 */
[----:B------:R-:W3:Y:S01]  /*35c0*/  LDL R3, [R1+0xb6c] ;  /* 0x000b6c0001037983 */ /* 0x000ee20000100800 */
[----:B------:R-:W-:-:S02]  /*35d0*/  ISETP.GT.U32.AND P3, PT, R61, R11, PT ;  /* 0x0000000b3d00720c */ /* 0x000fc40003f64070 */
[C---:B------:R-:W-:Y:S02]  /*35e0*/  ISETP.GT.U32.AND P4, PT, R61.reuse, R12, PT ;  /* 0x0000000c3d00720c */ /* 0x040fe40003f84070 */
[----:B------:R-:W-:-:S09]  /*35f0*/  ISETP.GT.U32.AND P1, PT, R61, R17, PT ;  /* 0x000000113d00720c */ /* 0x000fd20003f24070 */
[--C-:B------:R-:W-:Y:S01]  /*3600*/  @!P3 IMAD.IADD R11, R11, 0x1, -R61.reuse ;  /* 0x000000010b0bb824 */ /* 0x100fe200078e0a3d */
[C---:B------:R-:W-:Y:S01]  /*3610*/  ISETP.GT.U32.AND P3, PT, R61.reuse, R18, PT ;  /* 0x000000123d00720c */ /* 0x040fe20003f64070 */
[--C-:B------:R-:W-:Y:S01]  /*3620*/  @!P4 IMAD.IADD R12, R12, 0x1, -R61.reuse ;  /* 0x000000010c0cc824 */ /* 0x100fe200078e0a3d */
[----:B------:R-:W-:Y:S01]  /*3630*/  ISETP.GT.U32.AND P4, PT, R61, R19, PT ;  /* 0x000000133d00720c */ /* 0x000fe20003f84070 */
[----:B------:R-:W-:Y:S01]  /*3640*/  @!P1 IMAD.IADD R17, R17, 0x1, -R61 ;  /* 0x0000000111119824 */ /* 0x000fe200078e0a3d */
[----:B------:R-:W-:-:S09]  /*3650*/  ISETP.GT.U32.AND P1, PT, R61, R11, PT ;  /* 0x0000000b3d00720c */ /* 0x000fd20003f24070 */
[--C-:B------:R-:W-:Y:S01]  /*3660*/  @!P3 IMAD.IADD R18, R18, 0x1, -R61.reuse ;  /* 0x000000011212b824 */ /* 0x100fe200078e0a3d */
[----:B------:R-:W-:Y:S01]  /*3670*/  ISETP.GT.U32.AND P3, PT, R61, R12, PT ;  /* 0x0000000c3d00720c */ /* 0x000fe20003f64070 */
[--C-:B------:R-:W-:Y:S01]  /*3680*/  @!P4 IMAD.IADD R19, R19, 0x1, -R61.reuse ;  /* 0x000000011313c824 */ /* 0x100fe200078e0a3d */
[C---:B------:R-:W-:Y:S02]  /*3690*/  ISETP.GT.U32.AND P4, PT, R61.reuse, R13, PT ;  /* 0x0000000d3d00720c */ /* 0x040fe40003f84070 */
[C---:B------:R-:W-:Y:S02]  /*36a0*/  ISETP.GT.U32.AND P5, PT, R61.reuse, R14, PT ;  /* 0x0000000e3d00720c */ /* 0x040fe40003fa4070 */
[----:B------:R-:W-:Y:S01]  /*36b0*/  ISETP.GT.U32.AND P0, PT, R61, R16, PT ;  /* 0x000000103d00720c */ /* 0x000fe20003f04070 */
[----:B------:R-:W-:Y:S01]  /*36c0*/  @!P1 IMAD.IADD R11, R11, 0x1, -R61 ;  /* 0x000000010b0b9824 */ /* 0x000fe200078e0a3d */
[----:B------:R-:W-:-:S05]  /*36d0*/  ISETP.GT.U32.AND P2, PT, R61, R15, PT ;  /* 0x0000000f3d00720c */ /* 0x000fca0003f44070 */
[--C-:B------:R-:W-:Y:S01]  /*36e0*/  @!P3 IMAD.IADD R12, R12, 0x1, -R61.reuse ;  /* 0x000000010c0cb824 */ /* 0x100fe200078e0a3d */
[----:B------:R-:W-:Y:S01]  /*36f0*/  ISETP.GT.U32.AND P3, PT, R61, R18, PT ;  /* 0x000000123d00720c */ /* 0x000fe20003f64070 */
[--C-:B------:R-:W-:Y:S01]  /*3700*/  @!P4 IMAD.IADD R13, R13, 0x1, -R61.reuse ;  /* 0x000000010d0dc824 */ /* 0x100fe200078e0a3d */
[C---:B------:R-:W-:Y:S02]  /*3710*/  ISETP.GT.U32.AND P4, PT, R61.reuse, R20, PT ;  /* 0x000000143d00720c */ /* 0x040fe40003f84070 */
[C---:B------:R-:W-:Y:S02]  /*3720*/  ISETP.GT.U32.AND P1, PT, R61.reuse, R17, PT ;  /* 0x000000113d00720c */ /* 0x040fe40003f24070 */
[C---:B------:R-:W-:Y:S01]  /*3730*/  ISETP.GT.U32.AND P6, PT, R61.reuse, R19, PT ;  /* 0x000000133d00720c */ /* 0x040fe20003fc4070 */
[--C-:B------:R-:W-:Y:S01]  /*3740*/  @!P5 IMAD.IADD R14, R14, 0x1, -R61.reuse ;  /* 0x000000010e0ed824 */ /* 0x100fe200078e0a3d */
[C---:B------:R-:W-:Y:S01]  /*3750*/  ISETP.GT.U32.AND P5, PT, R61.reuse, R21, PT ;  /* 0x000000153d00720c */ /* 0x040fe20003fa4070 */
[----:B------:R-:W-:Y:S01]  /*3760*/  @!P0 IMAD.IADD R16, R16, 0x1, -R61 ;  /* 0x0000000110108824 */ /* 0x000fe200078e0a3d */
[----:B------:R-:W-:-:S03]  /*3770*/  ISETP.GT.U32.AND P0, PT, R61, R23, PT ;  /* 0x000000173d00720c */ /* 0x000fc60003f04070 */
[--C-:B------:R-:W-:Y:S01]  /*3780*/  @!P3 IMAD.IADD R18, R18, 0x1, -R61.reuse ;  /* 0x000000011212b824 */ /* 0x100fe200078e0a3d */
[----:B------:R-:W-:Y:S01]  /*3790*/  ISETP.GT.U32.AND P3, PT, R61, R25, PT ;  /* 0x000000193d00720c */ /* 0x000fe20003f64070 */
[--C-:B------:R-:W-:Y:S01]  /*37a0*/  @!P2 IMAD.IADD R15, R15, 0x1, -R61.reuse ;  /* 0x000000010f0fa824 */ /* 0x100fe200078e0a3d */
[C---:B------:R-:W-:Y:S01]  /*37b0*/  ISETP.GT.U32.AND P2, PT, R61.reuse, R22, PT ;  /* 0x000000163d00720c */ /* 0x040fe20003f44070 */
[--C-:B------:R-:W-:Y:S01]  /*37c0*/  @!P4 IMAD.IADD R20, R20, 0x1, -R61.reuse ;  /* 0x000000011414c824 */ /* 0x100fe200078e0a3d */
[----:B------:R-:W-:Y:S01]  /*37d0*/  ISETP.GT.U32.AND P4, PT, R61, R27, PT ;  /* 0x0000001b3d00720c */ /* 0x000fe20003f84070 */
[--C-:B------:R-:W-:Y:S02]  /*37e0*/  @!P1 IMAD.IADD R17, R17, 0x1, -R61.reuse ;  /* 0x0000000111119824 */ /* 0x100fe400078e0a3d */
[--C-:B------:R-:W-:Y:S01]  /*37f0*/  @!P6 IMAD.IADD R19, R19, 0x1, -R61.reuse ;  /* 0x000000011313e824 */ /* 0x100fe200078e0a3d */
[----:B------:R-:W-:Y:S01]  /*3800*/  ISETP.GT.U32.AND P6, PT, R61, R26, PT ;  /* 0x0000001a3d00720c */ /* 0x000fe20003fc4070 */
[--C-:B------:R-:W-:Y:S01]  /*3810*/  @!P5 IMAD.IADD R21, R21, 0x1, -R61.reuse ;  /* 0x000000011515d824 */ /* 0x100fe200078e0a3d */
[----:B------:R-:W-:Y:S01]  /*3820*/  ISETP.GT.U32.AND P5, PT, R61, R28, PT ;  /* 0x0000001c3d00720c */ /* 0x000fe20003fa4070 */
[--C-:B------:R-:W-:Y:S01]  /*3830*/  @!P0 IMAD.IADD R23, R23, 0x1, -R61.reuse ;  /* 0x0000000117178824 */ /* 0x100fe200078e0a3d */
[----:B------:R-:W-:Y:S01]  /*3840*/  ISETP.GT.U32.AND P0, PT, R61, R30, PT ;  /* 0x0000001e3d00720c */ /* 0x000fe20003f04070 */
[--C-:B------:R-:W-:Y:S01]  /*3850*/  @!P3 IMAD.IADD R25, R25, 0x1, -R61.reuse ;  /* 0x000000011919b824 */ /* 0x100fe200078e0a3d */
[C---:B------:R-:W-:Y:S01]  /*3860*/  ISETP.GT.U32.AND P3, PT, R61.reuse, R32, PT ;  /* 0x000000203d00720c */ /* 0x040fe20003f64070 */
[--C-:B------:R-:W-:Y:S01]  /*3870*/  @!P2 IMAD.IADD R22, R22, 0x1, -R61.reuse ;  /* 0x000000011616a824 */ /* 0x100fe200078e0a3d */
[----:B------:R-:W-:Y:S01]  /*3880*/  ISETP.GT.U32.AND P2, PT, R61, R29, PT ;  /* 0x0000001d3d00720c */ /* 0x000fe20003f44070 */
[----:B------:R-:W-:Y:S01]  /*3890*/  @!P4 IMAD.IADD R27, R27, 0x1, -R61 ;  /* 0x000000011b1bc824 */ /* 0x000fe200078e0a3d */
[----:B------:R-:W-:-:S03]  /*38a0*/  ISETP.GT.U32.AND P4, PT, R61, R21, PT ;  /* 0x000000153d00720c */ /* 0x000fc60003f84070 */
[--C-:B------:R-:W-:Y:S02]  /*38b0*/  @!P6 IMAD.IADD R26, R26, 0x1, -R61.reuse ;  /* 0x000000011a1ae824 */ /* 0x100fe400078e0a3d */
[--C-:B------:R-:W-:Y:S01]  /*38c0*/  @!P5 IMAD.IADD R28, R28, 0x1, -R61.reuse ;  /* 0x000000011c1cd824 */ /* 0x100fe200078e0a3d */
[C---:B------:R-:W-:Y:S01]  /*38d0*/  ISETP.GT.U32.AND P5, PT, R61.reuse, R22, PT ;  /* 0x000000163d00720c */ /* 0x040fe20003fa4070 */
[--C-:B------:R-:W-:Y:S02]  /*38e0*/  @!P0 IMAD.IADD R30, R30, 0x1, -R61.reuse ;  /* 0x000000011e1e8824 */ /* 0x100fe400078e0a3d */
[--C-:B------:R-:W-:Y:S01]  /*38f0*/  @!P3 IMAD.IADD R32, R32, 0x1, -R61.reuse ;  /* 0x000000012020b824 */ /* 0x100fe200078e0a3d */
[----:B------:R-:W-:Y:S01]  /*3900*/  ISETP.GT.U32.AND P3, PT, R61, R26, PT ;  /* 0x0000001a3d00720c */ /* 0x000fe20003f64070 */
[--C-:B------:R-:W-:Y:S01]  /*3910*/  @!P2 IMAD.IADD R29, R29, 0x1, -R61.reuse ;  /* 0x000000011d1da824 */ /* 0x100fe200078e0a3d */
[----:B------:R-:W-:Y:S01]  /*3920*/  ISETP.GT.U32.AND P2, PT, R61, R23, PT ;  /* 0x000000173d00720c */ /* 0x000fe20003f44070 */
[----:B------:R-:W-:Y:S01]  /*3930*/  @!P4 IMAD.IADD R21, R21, 0x1, -R61 ;  /* 0x000000011515c824 */ /* 0x000fe200078e0a3d */
[----:B------:R-:W-:-:S02]  /*3940*/  ISETP.GT.U32.AND P4, PT, R61, R27, PT ;  /* 0x0000001b3d00720c */ /* 0x000fc40003f84070 */
[----:B------:R-:W-:-:S03]  /*3950*/  ISETP.GT.U32.AND P6, PT, R61, R20, PT ;  /* 0x000000143d00720c */ /* 0x000fc60003fc4070 */
[----:B------:R-:W-:Y:S01]  /*3960*/  @!P5 IMAD.IADD R22, R22, 0x1, -R61 ;  /* 0x000000011616d824 */ /* 0x000fe200078e0a3d */
[----:B------:R-:W-:-:S03]  /*3970*/  ISETP.GT.U32.AND P5, PT, R61, R28, PT ;  /* 0x0000001c3d00720c */ /* 0x000fc60003fa4070 */
[--C-:B------:R-:W-:Y:S01]  /*3980*/  @!P3 IMAD.IADD R26, R26, 0x1, -R61.reuse ;  /* 0x000000011a1ab824 */ /* 0x100fe200078e0a3d */
[----:B------:R-:W-:Y:S01]  /*3990*/  ISETP.GT.U32.AND P3, PT, R61, R33, PT ;  /* 0x000000213d00720c */ /* 0x000fe20003f64070 */
[--C-:B------:R-:W-:Y:S01]  /*39a0*/  @!P2 IMAD.IADD R23, R23, 0x1, -R61.reuse ;  /* 0x000000011717a824 */ /* 0x100fe200078e0a3d */
[----:B------:R-:W-:Y:S01]  /*39b0*/  ISETP.GT.U32.AND P2, PT, R61, R32, PT ;  /* 0x000000203d00720c */ /* 0x000fe20003f44070 */
[--C-:B------:R-:W-:Y:S01]  /*39c0*/  @!P4 IMAD.IADD R27, R27, 0x1, -R61.reuse ;  /* 0x000000011b1bc824 */ /* 0x100fe200078e0a3d */
[C---:B------:R-:W-:Y:S01]  /*39d0*/  ISETP.GT.U32.AND P4, PT, R61.reuse, R34, PT ;  /* 0x000000223d00720c */ /* 0x040fe20003f84070 */
[----:B------:R-:W-:Y:S01]  /*39e0*/  @!P6 IMAD.IADD R20, R20, 0x1, -R61 ;  /* 0x000000011414e824 */ /* 0x000fe200078e0a3d */
[----:B------:R-:W-:-:S03]  /*39f0*/  ISETP.GT.U32.AND P6, PT, R61, R29, PT ;  /* 0x0000001d3d00720c */ /* 0x000fc60003fc4070 */
[----:B------:R-:W-:Y:S01]  /*3a00*/  @!P5 IMAD.IADD R28, R28, 0x1, -R61 ;  /* 0x000000011c1cd824 */ /* 0x000fe200078e0a3d */
[----:B------:R-:W-:-:S03]  /*3a10*/  ISETP.GT.U32.AND P5, PT, R61, R35, PT ;  /* 0x000000233d00720c */ /* 0x000fc60003fa4070 */
[--C-:B------:R-:W-:Y:S01]  /*3a20*/  @!P3 IMAD.IADD R33, R33, 0x1, -R61.reuse ;  /* 0x000000012121b824 */ /* 0x100fe200078e0a3d */
[C---:B------:R-:W-:Y:S01]  /*3a30*/  ISETP.GT.U32.AND P3, PT, R61.reuse, R40, PT ;  /* 0x000000283d00720c */ /* 0x040fe20003f64070 */
[--C-:B------:R-:W-:Y:S01]  /*3a40*/  @!P2 IMAD.IADD R32, R32, 0x1, -R61.reuse ;  /* 0x000000012020a824 */ /* 0x100fe200078e0a3d */
[C---:B------:R-:W-:Y:S01]  /*3a50*/  ISETP.GT.U32.AND P2, PT, R61.reuse, R39, PT ;  /* 0x000000273d00720c */ /* 0x040fe20003f44070 */
[--C-:B------:R-:W-:Y:S01]  /*3a60*/  @!P4 IMAD.IADD R34, R34, 0x1, -R61.reuse ;  /* 0x000000012222c824 */ /* 0x100fe200078e0a3d */
[----:B------:R-:W-:Y:S01]  /*3a70*/  ISETP.GT.U32.AND P4, PT, R61, R41, PT ;  /* 0x000000293d00720c */ /* 0x000fe20003f84070 */
[----:B------:R-:W-:Y:S01]  /*3a80*/  @!P6 IMAD.IADD R29, R29, 0x1, -R61 ;  /* 0x000000011d1de824 */ /* 0x000fe200078e0a3d */
        /* <DEDUP_REMOVED lines=18> */
[----:B------:R-:W-:Y:S01]  /*3bb0*/  ISETP.GT.U32.AND P4, PT, R61, R42, PT ;  /* 0x0000002a3d00720c */ /* 0x000fe20003f84070 */
[----:B------:R-:W-:-:S04]  /*3bc0*/  @!P6 IMAD.IADD R43, R43, 0x1, -R61 ;  /* 0x000000012b2be824 */ /* 0x000fc800078e0a3d */
[----:B------:R-:W-:Y:S01]  /*3bd0*/  @!P5 IMAD.IADD R36, R36, 0x1, -R61 ;  /* 0x000000012424d824 */ /* 0x000fe200078e0a3d */
[----:B------:R-:W-:-:S03]  /*3be0*/  ISETP.GT.U32.AND P5, PT, R61, R43, PT ;  /* 0x0000002b3d00720c */ /* 0x000fc60003fa4070 */
[--C-:B------:R-:W-:Y:S01]  /*3bf0*/  @!P3 IMAD.IADD R41, R41, 0x1, -R61.reuse ;  /* 0x000000012929b824 */ /* 0x100fe200078e0a3d */
[C---:B------:R-:W-:Y:S01]  /*3c00*/  ISETP.GT.U32.AND P3, PT, R61.reuse, R48, PT ;  /* 0x000000303d00720c */ /* 0x040fe20003f64070 */
[--C-:B------:R-:W-:Y:S01]  /*3c10*/  @!P2 IMAD.IADD R40, R40, 0x1, -R61.reuse ;  /* 0x000000012828a824 */ /* 0x100fe200078e0a3d */
[C---:B------:R-:W-:Y:S01]  /*3c20*/  ISETP.GT.U32.AND P2, PT, R61.reuse, R47, PT ;  /* 0x0000002f3d00720c */ /* 0x040fe20003f44070 */
[----:B------:R-:W-:Y:S01]  /*3c30*/  @!P4 IMAD.IADD R42, R42, 0x1, -R61 ;  /* 0x000000012a2ac824 */ /* 0x000fe200078e0a3d */
[----:B------:R-:W-:-:S05]  /*3c40*/  ISETP.GT.U32.AND P4, PT, R61, R49, PT ;  /* 0x000000313d00720c */ /* 0x000fca0003f84070 */
[----:B------:R-:W-:Y:S01]  /*3c50*/  @!P5 IMAD.IADD R43, R43, 0x1, -R61 ;  /* 0x000000012b2bd824 */ /* 0x000fe200078e0a3d */
[----:B------:R-:W-:-:S03]  /*3c60*/  ISETP.GT.U32.AND P5, PT, R61, R50, PT ;  /* 0x000000323d00720c */ /* 0x000fc60003fa4070 */
[--C-:B------:R-:W-:Y:S01]  /*3c70*/  @!P3 IMAD.IADD R48, R48, 0x1, -R61.reuse ;  /* 0x000000013030b824 */ /* 0x100fe200078e0a3d */
[----:B------:R-:W-:Y:S01]  /*3c80*/  ISETP.GT.U32.AND P3, PT, R61, R56, PT ;  /* 0x000000383d00720c */ /* 0x000fe20003f64070 */
[----:B------:R-:W-:Y:S01]  /*3c90*/  @!P2 IMAD.IADD R47, R47, 0x1, -R61 ;  /* 0x000000012f2fa824 */ /* 0x000fe200078e0a3d */
[----:B--2---:R-:W-:-:S13]  /*3ca0*/  ISETP.GT.U32.AND P1, PT, R61, R24, PT ;  /* 0x000000183d00720c */ /* 0x004fda0003f24070 */
[----:B------:R-:W-:Y:S01]  /*3cb0*/  @!P1 IMAD.IADD R24, R24, 0x1, -R61 ;  /* 0x0000000118189824 */ /* 0x000fe200078e0a3d */
[----:B------:R-:W-:-:S04]  /*3cc0*/  ISETP.GT.U32.AND P1, PT, R61, R31, PT ;  /* 0x0000001f3d00720c */ /* 0x000fc80003f24070 */
[----:B------:R-:W-:-:S09]  /*3cd0*/  ISETP.GT.U32.AND P0, PT, R61, R24, PT ;  /* 0x000000183d00720c */ /* 0x000fd20003f04070 */
[----:B------:R-:W-:Y:S01]  /*3ce0*/  @!P1 IMAD.IADD R31, R31, 0x1, -R61 ;  /* 0x000000011f1f9824 */ /* 0x000fe200078e0a3d */
[----:B------:R-:W-:-:S03]  /*3cf0*/  ISETP.GT.U32.AND P1, PT, R61, R25, PT ;  /* 0x000000193d00720c */ /* 0x000fc60003f24070 */
[----:B------:R-:W-:Y:S01]  /*3d00*/  @!P0 IMAD.IADD R24, R24, 0x1, -R61 ;  /* 0x0000000118188824 */ /* 0x000fe200078e0a3d */
        /* <DEDUP_REMOVED lines=12> */
[C---:B------:R-:W-:Y:S02]  /*3dd0*/  ISETP.GT.U32.AND P0, PT, R61.reuse, R38, PT ;  /* 0x000000263d00720c */ /* 0x040fe40003f04070 */
[----:B------:R-:W-:-:S07]  /*3de0*/  ISETP.GT.U32.AND P6, PT, R61, R37, PT ;  /* 0x000000253d00720c */ /* 0x000fce0003fc4070 */
[----:B------:R-:W-:Y:S01]  /*3df0*/  @!P1 IMAD.IADD R45, R45, 0x1, -R61 ;  /* 0x000000012d2d9824 */ /* 0x000fe200078e0a3d */
[----:B------:R-:W-:-:S03]  /*3e00*/  ISETP.GT.U32.AND P1, PT, R61, R39, PT ;  /* 0x000000273d00720c */ /* 0x000fc60003f24070 */
[--C-:B------:R-:W-:Y:S01]  /*3e10*/  @!P0 IMAD.IADD R38, R38, 0x1, -R61.reuse ;  /* 0x0000000126268824 */ /* 0x100fe200078e0a3d */
[----:B------:R-:W-:Y:S01]  /*3e20*/  ISETP.GT.U32.AND P0, PT, R61, R44, PT ;  /* 0x0000002c3d00720c */ /* 0x000fe20003f04070 */
[----:B------:R-:W-:Y:S01]  /*3e30*/  @!P6 IMAD.IADD R37, R37, 0x1, -R61 ;  /* 0x000000012525e824 */ /* 0x000fe200078e0a3d */
[----:B------:R-:W-:-:S07]  /*3e40*/  ISETP.GT.U32.AND P6, PT, R61, R45, PT ;  /* 0x0000002d3d00720c */ /* 0x000fce0003fc4070 */
[----:B------:R-:W-:Y:S01]  /*3e50*/  @!P1 IMAD.IADD R39, R39, 0x1, -R61 ;  /* 0x0000000127279824 */ /* 0x000fe200078e0a3d */
[----:B------:R-:W-:-:S03]  /*3e60*/  ISETP.GT.U32.AND P1, PT, R61, R46, PT ;  /* 0x0000002e3d00720c */ /* 0x000fc60003f24070 */
[--C-:B------:R-:W-:Y:S01]  /*3e70*/  @!P0 IMAD.IADD R44, R44, 0x1, -R61.reuse ;  /* 0x000000012c2c8824 */ /* 0x100fe200078e0a3d */
[----:B------:R-:W-:Y:S01]  /*3e80*/  ISETP.GT.U32.AND P0, PT, R61, R51, PT ;  /* 0x000000333d00720c */ /* 0x000fe20003f04070 */
[----:B------:R-:W-:Y:S01]  /*3e90*/  @!P4 IMAD.IADD R49, R49, 0x1, -R61 ;  /* 0x000000013131c824 */ /* 0x000fe200078e0a3d */
[C---:B------:R-:W-:Y:S02]  /*3ea0*/  ISETP.GT.U32.AND P2, PT, R61.reuse, R55, PT ;  /* 0x000000373d00720c */ /* 0x040fe40003f44070 */
[----:B------:R-:W-:-:S05]  /*3eb0*/  ISETP.GT.U32.AND P4, PT, R61, R57, PT ;  /* 0x000000393d00720c */ /* 0x000fca0003f84070 */
[--C-:B------:R-:W-:Y:S01]  /*3ec0*/  @!P1 IMAD.IADD R46, R46, 0x1, -R61.reuse ;  /* 0x000000012e2e9824 */ /* 0x100fe200078e0a3d */
[----:B------:R-:W-:Y:S01]  /*3ed0*/  ISETP.GT.U32.AND P1, PT, R61, R53, PT ;  /* 0x000000353d00720c */ /* 0x000fe20003f24070 */
[--C-:B------:R-:W-:Y:S01]  /*3ee0*/  @!P6 IMAD.IADD R45, R45, 0x1, -R61.reuse ;  /* 0x000000012d2de824 */ /* 0x100fe200078e0a3d */
[C---:B------:R-:W-:Y:S01]  /*3ef0*/  ISETP.GT.U32.AND P6, PT, R61.reuse, R52, PT ;  /* 0x000000343d00720c */ /* 0x040fe20003fc4070 */
[--C-:B------:R-:W-:Y:S01]  /*3f00*/  @!P5 IMAD.IADD R50, R50, 0x1, -R61.reuse ;  /* 0x000000013232d824 */ /* 0x100fe200078e0a3d */
[----:B------:R-:W-:Y:S01]  /*3f10*/  ISETP.GT.U32.AND P5, PT, R61, R58, PT ;  /* 0x0000003a3d00720c */ /* 0x000fe20003fa4070 */
[--C-:B------:R-:W-:Y:S01]  /*3f20*/  @!P0 IMAD.IADD R51, R51, 0x1, -R61.reuse ;  /* 0x0000000133338824 */ /* 0x100fe200078e0a3d */
[C---:B------:R-:W-:Y:S01]  /*3f30*/  ISETP.GT.U32.AND P0, PT, R61.reuse, R59, PT ;  /* 0x0000003b3d00720c */ /* 0x040fe20003f04070 */
        /* <DEDUP_REMOVED lines=9> */
[C---:B------:R-:W-:Y:S01]  /*3fd0*/  ISETP.GT.U32.AND P6, PT, R61.reuse, R46, PT ;  /* 0x0000002e3d00720c */ /* 0x040fe20003fc4070 */
        /* <DEDUP_REMOVED lines=10> */
[----:B------:R-:W-:Y:S01]  /*4080*/  @!P1 IMAD.IADD R47, R47, 0x1, -R61 ;  /* 0x000000012f2f9824 */ /* 0x000fe200078e0a3d */
[----:B------:R-:W-:Y:S01]  /*4090*/  ISETP.GT.U32.AND P1, PT, R61, R53, PT ;  /* 0x000000353d00720c */ /* 0x000fe20003f24070 */
[----:B------:R-:W-:-:S02]  /*40a0*/  IMAD.SHL.U32 R8, R54, 0x2, RZ ;  /* 0x0000000236087824 */ /* 0x000fc400078e00ff */
[----:B------:R-:W-:Y:S02]  /*40b0*/  IMAD.SHL.U32 R7, R54, 0x80, RZ ;  /* 0x0000008036077824 */ /* 0x000fe400078e00ff */
[--C-:B------:R-:W-:Y:S01]  /*40c0*/  @!P6 IMAD.IADD R46, R46, 0x1, -R61.reuse ;  /* 0x000000012e2ee824 */ /* 0x100fe200078e0a3d */
[--C-:B------:R-:W-:Y:S01]  /*40d0*/  LOP3.LUT R6, R5, 0x10, R8.reuse, 0x78, !PT ;  /* 0x0000001005067812 */ /* 0x100fe200078e7808 */
[--C-:B------:R-:W-:Y:S01]  /*40e0*/  @!P5 IMAD.IADD R51, R51, 0x1, -R61.reuse ;  /* 0x000000013333d824 */ /* 0x100fe200078e0a3d */
[C---:B------:R-:W-:Y:S01]  /*40f0*/  ISETP.GT.U32.AND P6, PT, R61.reuse, R58, PT ;  /* 0x0000003a3d00720c */ /* 0x040fe20003fc4070 */
[--C-:B------:R-:W-:Y:S01]  /*4100*/  @!P0 IMAD.IADD R52, R52, 0x1, -R61.reuse ;  /* 0x0000000134348824 */ /* 0x100fe200078e0a3d */
[----:B------:R-:W-:Y:S01]  /*4110*/  ISETP.GT.U32.AND P5, PT, R61, R59, PT ;  /* 0x0000003b3d00720c */ /* 0x000fe20003fa4070 */
[----:B------:R-:W-:Y:S01]  /*4120*/  @!P3 IMAD.IADD R56, R56, 0x1, -R61 ;  /* 0x000000013838b824 */ /* 0x000fe200078e0a3d */
[----:B------:R-:W-:Y:S01]  /*4130*/  LOP3.LUT R8, R5, 0x30, R8, 0x78, !PT ;  /* 0x0000003005087812 */ /* 0x000fe200078e7808 */
[----:B------:R-:W2:Y:S01]  /*4140*/  LDL R54, [R1+0x2434] ;  /* 0x0024340001367983 */ /* 0x000ea20000100800 */
[----:B------:R-:W-:-:S02]  /*4150*/  LOP3.LUT R6, R6, 0x800, R7, 0xf8, !PT ;  /* 0x0000080006067812 */ /* 0x000fc400078ef807 */
[----:B----4-:R-:W-:Y:S01]  /*4160*/  ISETP.GE.AND P0, PT, R4, RZ, PT ;  /* 0x000000ff0400720c */ /* 0x010fe20003f06270 */
[----:B------:R-:W4:Y:S01]  /*4170*/  LDL R5, [R1+0x2450] ;  /* 0x0024500001057983 */ /* 0x000f220000100800 */
[----:B---3--:R-:W-:Y:S01]  /*4180*/  ISETP.GE.AND P3, PT, R60, RZ, PT ;  /* 0x000000ff3c00720c */ /* 0x008fe20003f66270 */
[--C-:B------:R-:W-:Y:S02]  /*4190*/  @!P2 IMAD.IADD R55, R55, 0x1, -R61.reuse ;  /* 0x000000013737a824 */ /* 0x100fe400078e0a3d */
[----:B------:R-:W3:Y:S01]  /*41a0*/  LDL R4, [R1+0x2464] ;  /* 0x0024640001047983 */ /* 0x000ee20000100800 */
[----:B------:R-:W-:Y:S01]  /*41b0*/  @!P4 IMAD.IADD R57, R57, 0x1, -R61 ;  /* 0x000000013939c824 */ /* 0x000fe200078e0a3d */
[----:B------:R-:W-:Y:S02]  /*41c0*/  ISETP.GE.AND P2, PT, R0, RZ, PT ;  /* 0x000000ff0000720c */ /* 0x000fe40003f46270 */
[----:B------:R-:W2:Y:S01]  /*41d0*/  LDL R7, [R1+0x245c] ;  /* 0x00245c0001077983 */ /* 0x000ea20000100800 */
[----:B------:R-:W-:-:S03]  /*41e0*/  ISETP.GE.AND P4, PT, R2, RZ, PT ;  /* 0x000000ff0200720c */ /* 0x000fc60003f86270 */
[----:B------:R-:W2:Y:S01]  /*41f0*/  LDL R60, [R1+0x2454] ;  /* 0x00245400013c7983 */ /* 0x000ea20000100800 */
[----:B------:R-:W-:-:S03]  /*4200*/  @!P1 IMAD.IADD R53, R53, 0x1, -R61 ;  /* 0x0000000135359824 */ /* 0x000fc600078e0a3d */
[----:B------:R-:W2:Y:S01]  /*4210*/  LDL.LU R10, [R1+0x1c] ;  /* 0x00001c00010a7983 */ /* 0x000ea20000300800 */
[----:B------:R-:W-:-:S03]  /*4220*/  ISETP.GE.AND P1, PT, R3, RZ, PT ;  /* 0x000000ff0300720c */ /* 0x000fc60003f26270 */
[----:B------:R-:W3:Y:S04]  /*4230*/  LDL R0, [R1+0x2458] ;  /* 0x0024580001007983 */ /* 0x000ee80000100800 */
[----:B------:R-:W3:Y:S04]  /*4240*/  LDL R2, [R1+0x2448] ;  /* 0x0024480001027983 */ /* 0x000ee80000100800 */
[----:B------:R-:W3:Y:S04]  /*4250*/  LDL.LU R9, [R1+0x18] ;  /* 0x0000180001097983 */ /* 0x000ee80000300800 */
[----:B------:R-:W4:Y:S04]  /*4260*/  LDL R3, [R1+0x244c] ;  /* 0x00244c0001037983 */ /* 0x000f280000100800 */
[----:B------:R-:W4:Y:S01]  /*4270*/  LDL.LU R8, [R1+0x14] ;  /* 0x0000140001087983 */ /* 0x000f220000300800 */
[----:B------:R-:W-:-:S02]  /*4280*/  @!P6 IMAD.IADD R58, R58, 0x1, -R61 ;  /* 0x000000013a3ae824 */ /* 0x000fc400078e0a3d */
[----:B------:R-:W-:Y:S02]  /*4290*/  @!P5 IMAD.IADD R59, R59, 0x1, -R61 ;  /* 0x000000013b3bd824 */ /* 0x000fe400078e0a3d */
[----:B------:R-:W4:Y:S01]  /*42a0*/  LDL.LU R61, [R1+0x10] ;  /* 0x00001000013d7983 */ /* 0x000f220000300800 */
[----:B------:R-:W-:-:S03]  /*42b0*/  ISETP.NE.AND P5, PT, RZ, c[0x0][0x178], PT ;  /* 0x00005e00ff007a0c */ /* 0x000fc60003fa5270 */
[----:B------:R-:W4:Y:S01]  /*42c0*/  LDL R6, [R1+0x2438] ;  /* 0x0024380001067983 */ /* 0x000f220000100800 */
[----:B--2---:R-:W-:Y:S01]  /*42d0*/  @!P0 IMAD.MOV R10, RZ, RZ, -R10 ;  /* 0x000000ffff0a8224 */ /* 0x004fe200078e0a0a */
[----:B------:R-:W-:Y:S02]  /*42e0*/  ISETP.GE.AND P0, PT, R54, RZ, PT ;  /* 0x000000ff3600720c */ /* 0x000fe40003f06270 */
[----:B------:R-:W-:-:S04]  /*42f0*/  LOP3.LUT R54, RZ, c[0x0][0x178], RZ, 0x33, !PT ;  /* 0x00005e00ff367a12 */ /* 0x000fc800078e33ff */
[C---:B------:R-:W-:Y:S01]  /*4300*/  SEL R10, R54.reuse, R10, !P5 ;  /* 0x0000000a360a7207 */ /* 0x040fe20006800000 */
[----:B---3--:R-:W-:Y:S01]  /*4310*/  @!P1 IMAD.MOV R9, RZ, RZ, -R9 ;  /* 0x000000ffff099224 */ /* 0x008fe200078e0a09 */
[----:B----4-:R-:W-:Y:S02]  /*4320*/  ISETP.GE.AND P1, PT, R5, RZ, PT ;  /* 0x000000ff0500720c */ /* 0x010fe40003f26270 */
[----:B------:R-:W2:Y:S02]  /*4330*/  LDL R5, [R1+0x2440] ;  /* 0x0024400001057983 */ /* 0x000ea40000100800 */
[C---:B------:R-:W-:Y:S01]  /*4340*/  SEL R9, R54.reuse, R9, !P5 ;  /* 0x0000000936097207 */ /* 0x040fe20006800000 */
[----:B------:R-:W-:Y:S01]  /*4350*/  @!P2 IMAD.MOV R8, RZ, RZ, -R8 ;  /* 0x000000ffff08a224 */ /* 0x000fe200078e0a08 */
[----:B------:R0:W-:Y:S04]  /*4360*/  STL [R1+0x72c], R10 ;  /* 0x00072c0a01007387 */ /* 0x0001e80000100800 */
[C---:B------:R-:W-:Y:S01]  /*4370*/  SEL R8, R54.reuse, R8, !P5 ;  /* 0x0000000836087207 */ /* 0x040fe20006800000 */
[----:B------:R-:W-:Y:S01]  /*4380*/  @!P3 IMAD.MOV R61, RZ, RZ, -R61 ;  /* 0x000000ffff3db224 */ /* 0x000fe200078e0a3d */
[----:B0-----:R-:W3:Y:S04]  /*4390*/  LDL.LU R10, [R1+0x25f4] ;  /* 0x0025f400010a7983 */ /* 0x001ee80000300800 */
[----:B------:R-:W-:Y:S01]  /*43a0*/  SEL R61, R54, R61, !P5 ;  /* 0x0000003d363d7207 */ /* 0x000fe20006800000 */
[----:B------:R0:W-:Y:S04]  /*43b0*/  STL [R1+0x728], R9 ;  /* 0x0007280901007387 */ /* 0x0001e80000100800 */
[----:B0-----:R-:W4:Y:S04]  /*43c0*/  LDL.LU R9, [R1+0x25f0] ;  /* 0x0025f00001097983 */ /* 0x001f280000300800 */
[----:B------:R0:W-:Y:S04]  /*43d0*/  STL [R1+0x538], R8 ;  /* 0x0005380801007387 */ /* 0x0001e80000100800 */
[----:B0-----:R-:W2:Y:S04]  /*43e0*/  LDL.LU R8, [R1+0x25ec] ;  /* 0x0025ec0001087983 */ /* 0x001ea80000300800 */
[----:B------:R-:W2:Y:S04]  /*43f0*/  LDL.LU R54, [R1+0x25e8] ;  /* 0x0025e80001367983 */ /* 0x000ea80000300800 */
[----:B------:R0:W-:Y:S04]  /*4400*/  STL [R1+0x530], R61 ;  /* 0x0005303d01007387 */ /* 0x0001e80000100800 */
[----:B0-----:R-:W3:Y:S01]  /*4410*/  LDL R61, [R1+0x2460] ;  /* 0x00246000013d7983 */ /* 0x001ee20000100800 */
[----:B------:R-:W-:-:S02]  /*4420*/  ISETP.GE.AND P3, PT, R4, RZ, PT ;  /* 0x000000ff0400720c */ /* 0x000fc40003f66270 */
[----:B------:R-:W-:Y:S01]  /*4430*/  ISETP.GE.AND P2, PT, R7, RZ, PT ;  /* 0x000000ff0700720c */ /* 0x000fe20003f46270 */
[----:B--2---:R-:W-:Y:S02]  /*4440*/  IMAD.MOV.U32 R4, RZ, RZ, R54 ;  /* 0x000000ffff047224 */ /* 0x004fe400078e0036 */
[----:B------:R-:W2:Y:S02]  /*4450*/  LDL R54, [R1+0x243c] ;  /* 0x00243c0001367983 */ /* 0x000ea40000100800 */
[----:B------:R-:W-:Y:S02]  /*4460*/  @!P4 IMAD.MOV R4, RZ, RZ, -R4 ;  /* 0x000000ffff04c224 */ /* 0x000fe400078e0a04 */
[----:B------:R-:W2:Y:S01]  /*4470*/  LDL.LU R7, [R1+0x25e4] ;  /* 0x0025e40001077983 */ /* 0x000ea20000300800 */
[----:B------:R-:W-:Y:S02]  /*4480*/  ISETP.GE.AND P4, PT, R60, RZ, PT ;  /* 0x000000ff3c00720c */ /* 0x000fe40003f86270 */
[----:B---3--:R-:W-:-:S02]  /*4490*/  ISETP.GE.AND P5, PT, R61, RZ, PT ;  /* 0x000000ff3d00720c */ /* 0x008fc40003fa6270 */
[----:B------:R-:W3:Y:S04]  /*44a0*/  LDL.LU R61, [R1+0x8] ;  /* 0x00000800013d7983 */ /* 0x000ee80000300800 */
[----:B------:R0:W-:Y:S04]  /*44b0*/  STL [R1+0x28], R4 ;  /* 0x0000280401007387 */ /* 0x0001e80000100800 */
[----:B0-----:R-:W2:Y:S04]  /*44c0*/  LDL.LU R4, [R1+0x25e0] ;  /* 0x0025e00001047983 */ /* 0x001ea80000300800 */
[----:B------:R-:W2:Y:S01]  /*44d0*/  LDL.LU R60, [R1+0x4] ;  /* 0x00000400013c7983 */ /* 0x000ea20000300800 */
[----:B---3--:R-:W-:Y:S01]  /*44e0*/  @!P0 IMAD.MOV R61, RZ, RZ, -R61 ;  /* 0x000000ffff3d8224 */ /* 0x008fe200078e0a3d */
[----:B------:R-:W-:-:S04]  /*44f0*/  ISETP.GE.AND P0, PT, R0, RZ, PT ;  /* 0x000000ff0000720c */ /* 0x000fc80003f06270 */
[----:B------:R0:W-:Y:S04]  /*4500*/  STL [R1+0x24], R61 ;  /* 0x0000243d01007387 */ /* 0x0001e80000100800 */
[----:B0-----:R-:W3:Y:S01]  /*4510*/  LDL R61, [R1+0x2428] ;  /* 0x00242800013d7983 */ /* 0x001ee20000100800 */
[----:B--2---:R-:W-:-:S03]  /*4520*/  @!P1 IMAD.MOV R60, RZ, RZ, -R60 ;  /* 0x000000ffff3c9224 */ /* 0x004fc600078e0a3c */
[----:B------:R-:W2:Y:S04]  /*4530*/  LDL.LU R0, [R1] ;  /* 0x0000000001007983 */ /* 0x000ea80000300800 */
[----:B------:R0:W-:Y:S04]  /*4540*/  STL [R1+0x20], R60 ;  /* 0x0000203c01007387 */ /* 0x0001e80000100800 */
[----:B0-----:R-:W3:Y:S01]  /*4550*/  LDL.LU R60, [R1+0x25dc] ;  /* 0x0025dc00013c7983 */ /* 0x001ee20000300800 */
[----:B------:R-:W-:Y:S01]  /*4560*/  ISETP.GE.AND P1, PT, R2, RZ, PT ;  /* 0x000000ff0200720c */ /* 0x000fe20003f26270 */
[----:B--2---:R-:W-:-:S02]  /*4570*/  @!P3 IMAD.MOV R0, RZ, RZ, -R0 ;  /* 0x000000ffff00b224 */ /* 0x004fc400078e0a00 */
[----:B---3--:R-:W-:Y:S02]  /*4580*/  IMAD.MOV.U32 R2, RZ, RZ, R60 ;  /* 0x000000ffff027224 */ /* 0x008fe400078e003c */
[----:B------:R-:W2:Y:S04]  /*4590*/  LDL R60, [R1+0x2424] ;  /* 0x00242400013c7983 */ /* 0x000ea80000100800 */
[----:B------:R0:W-:Y:S04]  /*45a0*/  STL [R1+0x1c], R0 ;  /* 0x00001c0001007387 */ /* 0x0001e80000100800 */
[----:B0-----:R-:W3:Y:S01]  /*45b0*/  LDL.LU R0, [R1+0x25d8] ;  /* 0x0025d80001007983 */ /* 0x001ee20000300800 */
[----:B------:R-:W-:Y:S01]  /*45c0*/  @!P2 IMAD.MOV R2, RZ, RZ, -R2 ;  /* 0x000000ffff02a224 */ /* 0x000fe200078e0a02 */
[----:B------:R-:W-:Y:S01]  /*45d0*/  ISETP.GE.AND P3, PT, R3, RZ, PT ;  /* 0x000000ff0300720c */ /* 0x000fe20003f66270 */
[----:B---3--:R-:W-:-:S02]  /*45e0*/  IMAD.MOV.U32 R3, RZ, RZ, R0 ;  /* 0x000000ffff037224 */ /* 0x008fc400078e0000 */
[----:B------:R-:W3:Y:S04]  /*45f0*/  LDL R0, [R1+0x242c] ;  /* 0x00242c0001007983 */ /* 0x000ee80000100800 */
[----:B------:R0:W-:Y:S04]  /*4600*/  STL [R1+0x18], R2 ;  /* 0x0000180201007387 */ /* 0x0001e80000100800 */
[----:B0-----:R-:W2:Y:S01]  /*4610*/  LDL.LU R2, [R1+0x25d4] ;  /* 0x0025d40001027983 */ /* 0x001ea20000300800 */
[----:B------:R-:W-:Y:S01]  /*4620*/  @!P5 IMAD.MOV R3, RZ, RZ, -R3 ;  /* 0x000000ffff03d224 */ /* 0x000fe200078e0a03 */
[----:B------:R-:W-:Y:S01]  /*4630*/  ISETP.GE.AND P2, PT, R6, RZ, PT ;  /* 0x000000ff0600720c */ /* 0x000fe20003f46270 */
[----:B--2---:R-:W-:-:S02]  /*4640*/  IMAD.MOV.U32 R6, RZ, RZ, R2 ;  /* 0x000000ffff067224 */ /* 0x004fc400078e0002 */
[----:B------:R-:W2:Y:S04]  /*4650*/  LDL R2, [R1+0x2444] ;  /* 0x0024440001027983 */ /* 0x000ea80000100800 */
[----:B------:R0:W-:Y:S04]  /*4660*/  STL [R1+0x14], R3 ;  /* 0x0000140301007387 */ /* 0x0001e80000100800 */
[----:B0-----:R-:W3:Y:S01]  /*4670*/  LDL.LU R3, [R1+0x25d0] ;  /* 0x0025d00001037983 */ /* 0x001ee20000300800 */
[----:B------:R-:W-:Y:S01]  /*4680*/  ISETP.GE.AND P5, PT, R5, RZ, PT ;  /* 0x000000ff0500720c */ /* 0x000fe20003fa6270 */
[----:B------:R-:W-:-:S05]  /*4690*/  @!P4 IMAD.MOV R6, RZ, RZ, -R6 ;  /* 0x000000ffff06c224 */ /* 0x000fca00078e0a06 */
[----:B------:R0:W-:Y:S04]  /*46a0*/  STL [R1+0x10], R6 ;  /* 0x0000100601007387 */ /* 0x0001e80000100800 */
[----:B0-----:R-:W4:Y:S01]  /*46b0*/  LDL.LU R6, [R1+0x25cc] ;  /* 0x0025cc0001067983 */ /* 0x001f220000300800 */
[----:B--2---:R-:W-:-:S03]  /*46c0*/  ISETP.GE.AND P4, PT, R2, RZ, PT ;  /* 0x000000ff0200720c */ /* 0x004fc60003f86270 */
[----:B------:R-:W2:Y:S01]  /*46d0*/  LDL R2, [R1+0x2418] ;  /* 0x0024180001027983 */ /* 0x000ea20000100800 */
[----:B---3--:R-:W-:-:S04]  /*46e0*/  IMAD.MOV.U32 R5, RZ, RZ, R3 ;  /* 0x000000ffff057224 */ /* 0x008fc800078e0003 */
[----:B------:R-:W-:Y:S02]  /*46f0*/  @!P0 IMAD.MOV R5, RZ, RZ, -R5 ;  /* 0x000000ffff058224 */ /* 0x000fe400078e0a05 */
[----:B------:R-:W-:Y:S02]  /*4700*/  IMAD.MOV.U32 R3, RZ, RZ, R4 ;  /* 0x000000ffff037224 */ /* 0x000fe400078e0004 */
[----:B------:R-:W3:Y:S04]  /*4710*/  LDL R4, [R1+0x241c] ;  /* 0x00241c0001047983 */ /* 0x000ee80000100800 */
[----:B------:R0:W-:Y:S04]  /*4720*/  STL [R1+0xc], R5 ;  /* 0x00000c0501007387 */ /* 0x0001e80000100800 */
[----:B0-----:R-:W2:Y:S01]  /*4730*/  LDL.LU R5, [R1+0x25c8] ;  /* 0x0025c80001057983 */ /* 0x001ea20000300800 */
[----:B------:R-:W-:Y:S01]  /*4740*/  @!P1 IMAD.MOV R3, RZ, RZ, -R3 ;  /* 0x000000ffff039224 */ /* 0x000fe200078e0a03 */
[----:B------:R-:W-:-:S02]  /*4750*/  ISETP.GE.AND P0, PT, R54, RZ, PT ;  /* 0x000000ff3600720c */ /* 0x000fc40003f06270 */
[----:B------:R-:W-:Y:S02]  /*4760*/  ISETP.GE.AND P1, PT, R0, RZ, PT ;  /* 0x000000ff0000720c */ /* 0x000fe40003f26270 */
[----:B------:R-:W3:Y:S01]  /*4770*/  LDL R0, [R1+0x2410] ;  /* 0x0024100001007983 */ /* 0x000ee20000100800 */
[----:B--2---:R-:W-:-:S03]  /*4780*/  IMAD.MOV.U32 R54, RZ, RZ, R5 ;  /* 0x000000ffff367224 */ /* 0x004fc600078e0005 */
[----:B------:R-:W2:Y:S04]  /*4790*/  LDL R5, [R1+0x2414] ;  /* 0x0024140001057983 */ /* 0x000ea80000100800 */
[----:B------:R4:W-:Y:S02]  /*47a0*/  STL [R1+0x8], R3 ;  /* 0x0000080301007387 */ /* 0x0009e40000100800 */
[----:B----4-:R-:W-:Y:S02]  /*47b0*/  IMAD.MOV.U32 R3, RZ, RZ, R6 ;  /* 0x000000ffff037224 */ /* 0x010fe400078e0006 */
[----:B------:R-:W4:Y:S01]  /*47c0*/  LDL R6, [R1+0x2420] ;  /* 0x0024200001067983 */ /* 0x000f220000100800 */
[----:B------:R-:W-:Y:S02]  /*47d0*/  @!P3 IMAD.MOV R54, RZ, RZ, -R54 ;  /* 0x000000ffff36b224 */ /* 0x000fe400078e0a36 */
[----:B------:R-:W-:Y:S01]  /*47e0*/  @!P2 IMAD.MOV R3, RZ, RZ, -R3 ;  /* 0x000000ffff03a224 */ /* 0x000fe200078e0a03 */
[----:B------:R-:W-:Y:S01]  /*47f0*/  ISETP.GE.AND P3, PT, R61, RZ, PT ;  /* 0x000000ff3d00720c */ /* 0x000fe20003f66270 */
[----:B------:R-:W-:Y:S01]  /*4800*/  IMAD.MOV.U32 R61, RZ, RZ, R7 ;  /* 0x000000ffff3d7224 */ /* 0x000fe200078e0007 */
[----:B------:R0:W-:Y:S04]  /*4810*/  STL [R1+0x4], R54 ;  /* 0x0000043601007387 */ /* 0x0001e80000100800 */
[----:B0-----:R-:W4:Y:S04]  /*4820*/  LDL.LU R54, [R1+0x25c4] ;  /* 0x0025c40001367983 */ /* 0x001f280000300800 */
[----:B------:R-:W4:Y:S04]  /*4830*/  LDL R7, [R1+0x2408] ;  /* 0x0024080001077983 */ /* 0x000f280000100800 */
[----:B------:R0:W-:Y:S04]  /*4840*/  STL [R1], R3 ;  /* 0x0000000301007387 */ /* 0x0001e80000100800 */
[----:B0-----:R-:W4:Y:S01]  /*4850*/  LDL R3, [R1+0x2404] ;  /* 0x0024040001037983 */ /* 0x001f220000100800 */
[----:B------:R-:W-:Y:S01]  /*4860*/  ISETP.GE.AND P2, PT, R60, RZ, PT ;  /* 0x000000ff3c00720c */ /* 0x000fe20003f46270 */
[----:B------:R-:W-:-:S02]  /*4870*/  IMAD.MOV.U32 R60, RZ, RZ, R8 ;  /* 0x000000ffff3c7224 */ /* 0x000fc400078e0008 */
[----:B------:R-:W4:Y:S01]  /*4880*/  LDL R8, [R1+0x240c] ;  /* 0x00240c0001087983 */ /* 0x000f220000100800 */
[----:B------:R-:W-:Y:S02]  /*4890*/  @!P5 IMAD.MOV R61, RZ, RZ, -R61 ;  /* 0x000000ffff3dd224 */ /* 0x000fe400078e0a3d */
[----:B------:R-:W-:Y:S02]  /*48a0*/  @!P4 IMAD.MOV R60, RZ, RZ, -R60 ;  /* 0x000000ffff3cc224 */ /* 0x000fe400078e0a3c */
[----:B------:R-:W-:Y:S01]  /*48b0*/  @!P0 IMAD.MOV R9, RZ, RZ, -R9 ;  /* 0x000000ffff098224 */ /* 0x000fe200078e0a09 */
[----:B------:R0:W-:Y:S01]  /*48c0*/  STL [R1+0x25b8], R61 ;  /* 0x0025b83d01007387 */ /* 0x0001e20000100800 */
[----:B---3--:R-:W-:Y:S02]  /*48d0*/  ISETP.GE.AND P4, PT, R4, RZ, PT ;  /* 0x000000ff0400720c */ /* 0x008fe40003f86270 */
[----:B------:R-:W-:Y:S01]  /*48e0*/  ISETP.GE.AND P0, PT, R2, RZ, PT ;  /* 0x000000ff0200720c */ /* 0x000fe20003f06270 */
[----:B------:R-:W-:Y:S01]  /*48f0*/  @!P1 IMAD.MOV R10, RZ, RZ, -R10 ;  /* 0x000000ffff0a9224 */ /* 0x000fe200078e0a0a */
[----:B--2---:R-:W-:-:S02]  /*4900*/  ISETP.GE.AND P1, PT, R5, RZ, PT ;  /* 0x000000ff0500720c */ /* 0x004fc40003f26270 */
[----:B----4-:R-:W-:Y:S02]  /*4910*/  ISETP.GE.AND P5, PT, R6, RZ, PT ;  /* 0x000000ff0600720c */ /* 0x010fe40003fa6270 */
[----:B------:R-:W2:Y:S04]  /*4920*/  LDL R6, [R1+0x2400] ;  /* 0x0024000001067983 */ /* 0x000ea80000100800 */
[----:B------:R-:W-:Y:S04]  /*4930*/  STL [R1+0x25bc], R60 ;  /* 0x0025bc3c01007387 */ /* 0x000fe80000100800 */
[----:B------:R-:W3:Y:S04]  /*4940*/  LDL R4, [R1+0x23fc] ;  /* 0x0023fc0001047983 */ /* 0x000ee80000100800 */
[----:B------:R1:W-:Y:S04]  /*4950*/  STL [R1+0x25c0], R9 ;  /* 0x0025c00901007387 */ /* 0x0003e80000100800 */
[----:B------:R-:W4:Y:S04]  /*4960*/  LDL R2, [R1+0x23f8] ;  /* 0x0023f80001027983 */ /* 0x000f280000100800 */
[----:B------:R-:W4:Y:S01]  /*4970*/  LDL R5, [R1+0x23f4] ;  /* 0x0023f40001057983 */ /* 0x000f220000100800 */
[----:B------:R-:W-:Y:S01]  /*4980*/  @!P3 IMAD.MOV R11, RZ, RZ, -R11 ;  /* 0x000000ffff0bb224 */ /* 0x000fe200078e0a0b */
[----:B------:R-:W-:-:S02]  /*4990*/  ISETP.GE.AND P3, PT, R0, RZ, PT ;  /* 0x000000ff0000720c */ /* 0x000fc40003f66270 */
[----:B------:R-:W4:Y:S01]  /*49a0*/  LDL R0, [R1+0x23f0] ;  /* 0x0023f00001007983 */ /* 0x000f220000100800 */
[----:B------:R-:W-:Y:S02]  /*49b0*/  @!P4 IMAD.MOV R14, RZ, RZ, -R14 ;  /* 0x000000ffff0ec224 */ /* 0x000fe400078e0a0e */
[----:B------:R-:W-:Y:S01]  /*49c0*/  @!P2 IMAD.MOV R12, RZ, RZ, -R12 ;  /* 0x000000ffff0ca224 */ /* 0x000fe200078e0a0c */
[----:B0-----:R-:W4:Y:S01]  /*49d0*/  LDL R61, [R1+0x23cc] ;  /* 0x0023cc00013d7983 */ /* 0x001f220000100800 */
[----:B------:R-:W-:Y:S01]  /*49e0*/  ISETP.GE.AND P4, PT, R3, RZ, PT ;  /* 0x000000ff0300720c */ /* 0x000fe20003f86270 */
[----:B------:R-:W-:Y:S02]  /*49f0*/  @!P5 IMAD.MOV R13, RZ, RZ, -R13 ;  /* 0x000000ffff0dd224 */ /* 0x000fe400078e0a0d */
[----:B------:R-:W4:Y:S01]  /*4a00*/  LDL R3, [R1+0x23e4] ;  /* 0x0023e40001037983 */ /* 0x000f220000100800 */
[----:B------:R-:W-:Y:S02]  /*4a10*/  ISETP.GE.AND P5, PT, R7, RZ, PT ;  /* 0x000000ff0700720c */ /* 0x000fe40003fa6270 */
[----:B------:R-:W-:Y:S01]  /*4a20*/  ISETP.GE.AND P2, PT, R8, RZ, PT ;  /* 0x000000ff0800720c */ /* 0x000fe20003f46270 */
[----:B------:R-:W4:Y:S04]  /*4a30*/  LDL R7, [R1+0x23e8] ;  /* 0x0023e80001077983 */ /* 0x000f280000100800 */
[----:B------:R-:W4:Y:S01]  /*4a40*/  LDL R8, [R1+0x23ec] ;  /* 0x0023ec0001087983 */ /* 0x000f220000100800 */
[----:B------:R-:W-:-:S02]  /*4a50*/  @!P0 IMAD.MOV R15, RZ, RZ, -R15 ;  /* 0x000000ffff0f8224 */ /* 0x000fc400078e0a0f */
[----:B------:R-:W-:Y:S01]  /*4a60*/  @!P1 IMAD.MOV R16, RZ, RZ, -R16 ;  /* 0x000000ffff109224 */ /* 0x000fe200078e0a10 */
[----:B-1----:R-:W4:Y:S01]  /*4a70*/  LDL R9, [R1+0x238c] ;  /* 0x00238c0001097983 */ /* 0x002f220000100800 */
[----:B------:R-:W-:-:S03]  /*4a80*/  @!P3 IMAD.MOV R17, RZ, RZ, -R17 ;  /* 0x000000ffff11b224 */ /* 0x000fc600078e0a11 */
[----:B------:R-:W-:Y:S01]  /*4a90*/  @!P2 IMAD.MOV R18, RZ, RZ, -R18 ;  /* 0x000000ffff12a224 */ /* 0x000fe200078e0a12 */
[----:B------:R-:W4:Y:S01]  /*4aa0*/  LDL R60, [R1+0x2388] ;  /* 0x00238800013c7983 */ /* 0x000f220000100800 */
[----:B--2---:R-:W-:-:S03]  /*4ab0*/  ISETP.GE.AND P0, PT, R6, RZ, PT ;  /* 0x000000ff0600720c */ /* 0x004fc60003f06270 */
[----:B------:R-:W2:Y:S01]  /*4ac0*/  LDL R6, [R1+0x23e0] ;  /* 0x0023e00001067983 */ /* 0x000ea20000100800 */
[----:B---3--:R-:W-:-:S03]  /*4ad0*/  ISETP.GE.AND P1, PT, R4, RZ, PT ;  /* 0x000000ff0400720c */ /* 0x008fc60003f26270 */
[----:B------:R-:W3:Y:S01]  /*4ae0*/  LDL R4, [R1+0x23dc] ;  /* 0x0023dc0001047983 */ /* 0x000ee20000100800 */
[----:B----4-:R-:W-:-:S03]  /*4af0*/  ISETP.GE.AND P3, PT, R2, RZ, PT ;  /* 0x000000ff0200720c */ /* 0x010fc60003f66270 */
[----:B------:R-:W4:Y:S01]  /*4b00*/  LDL R2, [R1+0x23d8] ;  /* 0x0023d80001027983 */ /* 0x000f220000100800 */
[----:B------:R-:W-:-:S03]  /*4b10*/  ISETP.GE.AND P2, PT, R5, RZ, PT ;  /* 0x000000ff0500720c */ /* 0x000fc60003f46270 */
[----:B------:R-:W4:Y:S01]  /*4b20*/  LDL R5, [R1+0x23d4] ;  /* 0x0023d40001057983 */ /* 0x000f220000100800 */
[----:B------:R-:W-:Y:S01]  /*4b30*/  @!P5 IMAD.MOV R19, RZ, RZ, -R19 ;  /* 0x000000ffff13d224 */ /* 0x000fe200078e0a13 */
[----:B------:R-:W-:Y:S02]  /*4b40*/  ISETP.GE.AND P5, PT, R0, RZ, PT ;  /* 0x000000ff0000720c */ /* 0x000fe40003fa6270 */
[----:B------:R-:W4:Y:S01]  /*4b50*/  LDL R0, [R1+0x23d0] ;  /* 0x0023d00001007983 */ /* 0x000f220000100800 */
[----:B------:R-:W-:Y:S01]  /*4b60*/  @!P1 IMAD.MOV R22, RZ, RZ, -R22 ;  /* 0x000000ffff169224 */ /* 0x000fe200078e0a16 */
[----:B------:R-:W-:Y:S02]  /*4b70*/  ISETP.GE.AND P1, PT, R3, RZ, PT ;  /* 0x000000ff0300720c */ /* 0x000fe40003f26270 */
[----:B------:R-:W4:Y:S01]  /*4b80*/  LDL R3, [R1+0x23c4] ;  /* 0x0023c40001037983 */ /* 0x000f220000100800 */
[----:B------:R-:W-:Y:S02]  /*4b90*/  @!P4 IMAD.MOV R20, RZ, RZ, -R20 ;  /* 0x000000ffff14c224 */ /* 0x000fe400078e0a14 */
[----:B------:R-:W-:Y:S01]  /*4ba0*/  @!P0 IMAD.MOV R21, RZ, RZ, -R21 ;  /* 0x000000ffff158224 */ /* 0x000fe200078e0a15 */
[----:B------:R-:W-:-:S02]  /*4bb0*/  ISETP.GE.AND P0, PT, R7, RZ, PT ;  /* 0x000000ff0700720c */ /* 0x000fc40003f06270 */
[----:B------:R-:W-:Y:S01]  /*4bc0*/  ISETP.GE.AND P4, PT, R8, RZ, PT ;  /* 0x000000ff0800720c */ /* 0x000fe20003f86270 */
[----:B------:R-:W4:Y:S01]  /*4bd0*/  LDL R7, [R1+0x23c8] ;  /* 0x0023c80001077983 */ /* 0x000f220000100800 */
[----:B------:R-:W-:Y:S02]  /*4be0*/  @!P3 IMAD.MOV R23, RZ, RZ, -R23 ;  /* 0x000000ffff17b224 */ /* 0x000fe400078e0a17 */
[----:B------:R-:W-:Y:S01]  /*4bf0*/  @!P2 IMAD.MOV R24, RZ, RZ, -R24 ;  /* 0x000000ffff18a224 */ /* 0x000fe200078e0a18 */
[----:B------:R-:W4:Y:S01]  /*4c00*/  LDL R8, [R1+0x23b8] ;  /* 0x0023b80001087983 */ /* 0x000f220000100800 */
[----:B------:R-:W-:-:S07]  /*4c10*/  @!P5 IMAD.MOV R25, RZ, RZ, -R25 ;  /* 0x000000ffff19d224 */ /* 0x000fce00078e0a19 */
[----:B------:R-:W-:Y:S01]  /*4c20*/  @!P4 IMAD.MOV R26, RZ, RZ, -R26 ;  /* 0x000000ffff1ac224 */ /* 0x000fe200078e0a1a */
[----:B--2---:R-:W-:Y:S02]  /*4c30*/  ISETP.GE.AND P3, PT, R6, RZ, PT ;  /* 0x000000ff0600720c */ /* 0x004fe40003f66270 */
        /* <DEDUP_REMOVED lines=13> */
[----:B------:R-:W-:Y:S01]  /*4d10*/  @!P1 IMAD.MOV R28, RZ, RZ, -R28 ;  /* 0x000000ffff1c9224 */ /* 0x000fe200078e0a1c */
[----:B------:R-:W-:Y:S01]  /*4d20*/  ISETP.GE.AND P1, PT, R61, RZ, PT ;  /* 0x000000ff3d00720c */ /* 0x000fe20003f26270 */
[----:B------:R-:W-:Y:S01]  /*4d30*/  @!P3 IMAD.MOV R29, RZ, RZ, -R29 ;  /* 0x000000ffff1db224 */ /* 0x000fe200078e0a1d */
[----:B------:R-:W4:Y:S01]  /*4d40*/  LDL R61, [R1+0x2384] ;  /* 0x00238400013d7983 */ /* 0x000f220000100800 */
[----:B------:R-:W-:-:S03]  /*4d50*/  ISETP.GE.AND P3, PT, R7, RZ, PT ;  /* 0x000000ff0700720c */ /* 0x000fc60003f66270 */
[----:B------:R-:W4:Y:S01]  /*4d60*/  LDL R7, [R1+0x23a8] ;  /* 0x0023a80001077983 */ /* 0x000f220000100800 */
[----:B------:R-:W-:Y:S02]  /*4d70*/  @!P5 IMAD.MOV R31, RZ, RZ, -R31 ;  /* 0x000000ffff1fd224 */ /* 0x000fe400078e0a1f */
[----:B------:R-:W-:-:S04]  /*4d80*/  @!P4 IMAD.MOV R32, RZ, RZ, -R32 ;  /* 0x000000ffff20c224 */ /* 0x000fc800078e0a20 */
[----:B------:R-:W-:-:S03]  /*4d90*/  @!P1 IMAD.MOV R34, RZ, RZ, -R34 ;  /* 0x000000ffff229224 */ /* 0x000fc600078e0a22 */
        /* <DEDUP_REMOVED lines=10> */
[----:B------:R-:W-:Y:S01]  /*4e40*/  ISETP.GE.AND P2, PT, R0, RZ, PT ;  /* 0x000000ff0000720c */ /* 0x000fe20003f46270 */
[----:B------:R-:W-:Y:S02]  /*4e50*/  IMAD.MOV.U32 R0, RZ, RZ, R38 ;  /* 0x000000ffff007224 */ /* 0x000fe400078e0026 */
[----:B------:R-:W4:Y:S02]  /*4e60*/  LDL R38, [R1+0x2398] ;  /* 0x0023980001267983 */ /* 0x000f240000100800 */
[----:B------:R-:W-:Y:S01]  /*4e70*/  @!P4 IMAD.MOV R0, RZ, RZ, -R0 ;  /* 0x000000ffff00c224 */ /* 0x000fe200078e0a00 */
[----:B------:R-:W-:Y:S02]  /*4e80*/  ISETP.GE.AND P4, PT, R3, RZ, PT ;  /* 0x000000ff0300720c */ /* 0x000fe40003f86270 */
[----:B------:R-:W4:Y:S01]  /*4e90*/  LDL R3, [R1+0x2380] ;  /* 0x0023800001037983 */ /* 0x000f220000100800 */
[----:B------:R-:W-:Y:S01]  /*4ea0*/  @!P0 IMAD.MOV R33, RZ, RZ, -R33 ;  /* 0x000000ffff218224 */ /* 0x000fe200078e0a21 */
[----:B------:R-:W-:Y:S01]  /*4eb0*/  ISETP.GE.AND P0, PT, R8, RZ, PT ;  /* 0x000000ff0800720c */ /* 0x000fe20003f06270 */
[----:B------:R-:W-:-:S02]  /*4ec0*/  @!P5 IMAD.MOV R37, RZ, RZ, -R37 ;  /* 0x000000ffff25d224 */ /* 0x000fc400078e0a25 */
[----:B------:R-:W-:Y:S01]  /*4ed0*/  IMAD.MOV.U32 R8, RZ, RZ, R39 ;  /* 0x000000ffff087224 */ /* 0x000fe200078e0027 */
[----:B------:R-:W-:Y:S01]  /*4ee0*/  ISETP.GE.AND P5, PT, R7, RZ, PT ;  /* 0x000000ff0700720c */ /* 0x000fe20003fa6270 */
[----:B------:R-:W-:Y:S01]  /*4ef0*/  @!P1 IMAD.MOV R40, RZ, RZ, -R40 ;  /* 0x000000ffff289224 */ /* 0x000fe200078e0a28 */
[----:B------:R-:W4:Y:S01]  /*4f00*/  LDL R7, [R1+0x237c] ;  /* 0x00237c0001077983 */ /* 0x000f220000100800 */
[----:B------:R-:W-:-:S06]  /*4f10*/  @!P2 IMAD.MOV R42, RZ, RZ, -R42 ;  /* 0x000000ffff2aa224 */ /* 0x000fcc00078e0a2a */
[----:B------:R-:W-:-:S04]  /*4f20*/  @!P0 IMAD.MOV R8, RZ, RZ, -R8 ;  /* 0x000000ffff088224 */ /* 0x000fc800078e0a08 */
        /* <DEDUP_REMOVED lines=8> */
[----:B------:R-:W4:Y:S02]  /*4fb0*/  LDL R5, [R1+0x2370] ;  /* 0x0023700001057983 */ /* 0x000f240000100800 */
[----:B------:R-:W-:Y:S01]  /*4fc0*/  @!P1 IMAD.MOV R46, RZ, RZ, -R46 ;  /* 0x000000ffff2e9224 */ /* 0x000fe200078e0a2e */
[----:B------:R-:W-:Y:S02]  /*4fd0*/  ISETP.GE.AND P1, PT, R61, RZ, PT ;  /* 0x000000ff3d00720c */ /* 0x000fe40003f26270 */
[----:B------:R-:W4:Y:S01]  /*4fe0*/  LDL R61, [R1+0xb64] ;  /* 0x000b6400013d7983 */ /* 0x000f220000100800 */
[----:B------:R-:W-:Y:S01]  /*4ff0*/  @!P3 IMAD.MOV R41, RZ, RZ, -R41 ;  /* 0x000000ffff29b224 */ /* 0x000fe200078e0a29 */
[----:B------:R-:W-:-:S13]  /*5000*/  ISETP.GE.AND P3, PT, R38, RZ, PT ;  /* 0x000000ff2600720c */ /* 0x000fda0003f66270 */
[----:B------:R-:W-:Y:S01]  /*5010*/  @!P3 IMAD.MOV R47, RZ, RZ, -R47 ;  /* 0x000000ffff2fb224 */ /* 0x000fe200078e0a2f */
[----:B------:R-:W-:Y:S02]  /*5020*/  ISETP.GE.AND P3, PT, R3, RZ, PT ;  /* 0x000000ff0300720c */ /* 0x000fe40003f66270 */
[----:B------:R-:W0:Y:S01]  /*5030*/  S2R R3, SR_TID.X ;  /* 0x0000000000037919 */ /* 0x000e220000002100 */
[----:B------:R-:W-:Y:S01]  /*5040*/  @!P4 IMAD.MOV R44, RZ, RZ, -R44 ;  /* 0x000000ffff2cc224 */ /* 0x000fe200078e0a2c */
[----:B------:R-:W-:Y:S01]  /*5050*/  ISETP.GE.AND P4, PT, R9, RZ, PT ;  /* 0x000000ff0900720c */ /* 0x000fe20003f86270 */
[----:B------:R-:W-:Y:S01]  /*5060*/  @!P0 IMAD.MOV R45, RZ, RZ, -R45 ;  /* 0x000000ffff2d8224 */ /* 0x000fe200078e0a2d */
[----:B------:R-:W-:Y:S01]  /*5070*/  ISETP.GE.AND P0, PT, R60, RZ, PT ;  /* 0x000000ff3c00720c */ /* 0x000fe20003f06270 */
[----:B------:R-:W-:Y:S02]  /*5080*/  @!P5 IMAD.MOV R49, RZ, RZ, -R49 ;  /* 0x000000ffff31d224 */ /* 0x000fe400078e0a31 */
[----:B------:R-:W-:Y:S01]  /*5090*/  @!P2 IMAD.MOV R48, RZ, RZ, -R48 ;  /* 0x000000ffff30a224 */ /* 0x000fe200078e0a30 */
[----:B------:R-:W-:Y:S01]  /*50a0*/  ISETP.GE.AND P2, PT, R7, RZ, PT ;  /* 0x000000ff0700720c */ /* 0x000fe20003f46270 */
[----:B------:R-:W-:-:S06]  /*50b0*/  @!P1 IMAD.MOV R52, RZ, RZ, -R52 ;  /* 0x000000ffff349224 */ /* 0x000fcc00078e0a34 */
[----:B------:R-:W-:Y:S01]  /*50c0*/  @!P4 IMAD.MOV R50, RZ, RZ, -R50 ;  /* 0x000000ffff32c224 */ /* 0x000fe200078e0a32 */
[----:B0-----:R-:W-:Y:S01]  /*50d0*/  LOP3.LUT R3, R3, 0x1f, RZ, 0xc0, !PT ;  /* 0x0000001f03037812 */ /* 0x001fe200078ec0ff */
[----:B------:R-:W-:-:S04]  /*50e0*/  @!P0 IMAD.MOV R51, RZ, RZ, -R51 ;  /* 0x000000ffff338224 */ /* 0x000fc800078e0a33 */
[----:B------:R-:W-:Y:S02]  /*50f0*/  IMAD R3, R3, c[0x0][0x18c], RZ ;  /* 0x0000630003037a24 */ /* 0x000fe400078e02ff */
[----:B------:R-:W-:Y:S02]  /*5100*/  IMAD.MOV.U32 R7, RZ, RZ, c[0x0][0x18c] ;  /* 0x00006300ff077624 */ /* 0x000fe400078e00ff */
[----:B------:R-:W-:Y:S02]  /*5110*/  @!P3 IMAD.MOV R53, RZ, RZ, -R53 ;  /* 0x000000ffff35b224 */ /* 0x000fe400078e0a35 */
[----:B------:R-:W-:Y:S01]  /*5120*/  @!P2 IMAD.MOV R55, RZ, RZ, -R55 ;  /* 0x000000ffff37a224 */ /* 0x000fe200078e0a37 */
[----:B--2---:R-:W-:Y:S01]  /*5130*/  ISETP.GE.AND P5, PT, R6, RZ, PT ;  /* 0x000000ff0600720c */ /* 0x004fe20003fa6270 */
[----:B------:R-:W-:Y:S01]  /*5140*/  IMAD.MOV.U32 R6, RZ, RZ, c[0x0][0x18c] ;  /* 0x00006300ff067624 */ /* 0x000fe200078e00ff */
[----:B---3--:R-:W-:-:S03]  /*5150*/  ISETP.GE.AND P4, PT, R4, RZ, PT ;  /* 0x000000ff0400720c */ /* 0x008fc60003f86270 */
[----:B------:R-:W-:Y:S01]  /*5160*/  IMAD R4, R6, 0x20, R3 ;  /* 0x0000002006047824 */ /* 0x000fe200078e0203 */
[----:B----4-:R-:W-:Y:S02]  /*5170*/  ISETP.GE.AND P0, PT, R2, RZ, PT ;  /* 0x000000ff0200720c */ /* 0x010fe40003f06270 */
[----:B------:R-:W-:Y:S02]  /*5180*/  LEA R2, P6, R3, c[0x0][0x168], 0x1 ;  /* 0x00005a0003027a11 */ /* 0x000fe400078c08ff */
[----:B------:R-:W-:Y:S01]  /*5190*/  ISETP.GE.AND P1, PT, R5, RZ, PT ;  /* 0x000000ff0500720c */ /* 0x000fe20003f26270 */
[----:B------:R-:W-:Y:S01]  /*51a0*/  IMAD R5, R6, 0x20, R4 ;  /* 0x0000002006057824 */ /* 0x000fe200078e0204 */
[----:B------:R-:W-:Y:S01]  /*51b0*/  LEA.HI.X.SX32 R3, R3, c[0x0][0x16c], 0x1, P6 ;  /* 0x00005b0003037a11 */ /* 0x000fe200030f0eff */
[----:B------:R0:W-:Y:S01]  /*51c0*/  STL [R1+0x256c], R2 ;  /* 0x00256c0201007387 */ /* 0x0001e20000100800 */
[----:B------:R-:W-:Y:S01]  /*51d0*/  LEA R38, P3, R4, c[0x0][0x168], 0x1 ;  /* 0x00005a0004267a11 */ /* 0x000fe200078608ff */
[----:B------:R-:W-:-:S02]  /*51e0*/  IMAD R7, R7, 0x20, R5 ;  /* 0x0000002007077824 */ /* 0x000fc400078e0205 */
[----:B------:R1:W-:Y:S01]  /*51f0*/  STL [R1+0x2568], R3 ;  /* 0x0025680301007387 */ /* 0x0003e20000100800 */
[----:B------:R-:W-:Y:S02]  /*5200*/  ISETP.GE.AND P2, PT, R61, RZ, PT ;  /* 0x000000ff3d00720c */ /* 0x000fe40003f46270 */
[----:B------:R-:W-:Y:S01]  /*5210*/  LEA.HI.X.SX32 R39, R4, c[0x0][0x16c], 0x1, P3 ;  /* 0x00005b0004277a11 */ /* 0x000fe200018f0eff */
[----:B------:R-:W2:Y:S01]  /*5220*/  LDL.LU R9, [R1+0x28] ;  /* 0x0000280001097983 */ /* 0x000ea20000300800 */
[----:B0-----:R-:W-:Y:S01]  /*5230*/  IMAD R2, R6, 0x20, R5 ;  /* 0x0000002006027824 */ /* 0x001fe200078e0205 */
[----:B------:R-:W-:Y:S02]  /*5240*/  LEA R6, P6, R5, c[0x0][0x168], 0x1 ;  /* 0x00005a0005067a11 */ /* 0x000fe400078c08ff */
[----:B------:R-:W3:Y:S01]  /*5250*/  LDL.LU R60, [R1+0x24] ;  /* 0x00002400013c7983 */ /* 0x000ee20000300800 */
[----:B------:R-:W-:-:S03]  /*5260*/  LEA R4, P3, R7, c[0x0][0x168], 0x1 ;  /* 0x00005a0007047a11 */ /* 0x000fc600078608ff */
[----:B------:R-:W4:Y:S01]  /*5270*/  LDL.LU R61, [R1+0x20] ;  /* 0x00002000013d7983 */ /* 0x000f220000300800 */
[----:B------:R-:W-:-:S03]  /*5280*/  LEA.HI.X.SX32 R7, R5, c[0x0][0x16c], 0x1, P6 ;  /* 0x00005b0005077a11 */ /* 0x000fc600030f0eff */
[----:B-1----:R-:W4:Y:S04]  /*5290*/  LDL.LU R3, [R1+0x4] ;  /* 0x0000040001037983 */ /* 0x002f280000300800 */
[----:B------:R-:W4:Y:S04]  /*52a0*/  LDL.LU R2, [R1] ;  /* 0x0000000001027983 */ /* 0x000f280000300800 */
[----:B------:R-:W-:Y:S04]  /*52b0*/  STL [R1+0x2574], R38 ;  /* 0x0025742601007387 */ /* 0x000fe80000100800 */
[----:B------:R0:W-:Y:S04]  /*52c0*/  STL [R1+0x2570], R39 ;  /* 0x0025702701007387 */ /* 0x0001e80000100800 */
[----:B0-----:R-:W4:Y:S04]  /*52d0*/  LDL.LU R39, [R1+0x14] ;  /* 0x0000140001277983 */ /* 0x001f280000300800 */
[----:B------:R0:W-:Y:S04]  /*52e0*/  STL [R1+0x257c], R6 ;  /* 0x00257c0601007387 */ /* 0x0001e80000100800 */
[----:B0-----:R-:W4:Y:S04]  /*52f0*/  LDL.LU R6, [R1+0x8] ;  /* 0x0000080001067983 */ /* 0x001f280000300800 */
[----:B------:R0:W-:Y:S04]  /*5300*/  STL [R1+0x2578], R7 ;  /* 0x0025780701007387 */ /* 0x0001e80000100800 */
[----:B0-----:R-:W4:Y:S04]  /*5310*/  LDL.LU R7, [R1+0xc] ;  /* 0x00000c0001077983 */ /* 0x001f280000300800 */
[----:B------:R0:W-:Y:S04]  /*5320*/  STL [R1+0x25a4], R4 ;  /* 0x0025a40401007387 */ /* 0x0001e80000100800 */
[----:B0-----:R-:W4:Y:S04]  /*5330*/  LDL.LU R4, [R1+0x1c] ;  /* 0x00001c0001047983 */ /* 0x001f280000300800 */
[----:B------:R-:W0:Y:S01]  /*5340*/  S2R R38, SR_TID.X ;  /* 0x0000000000267919 */ /* 0x000e220000002100 */
[----:B------:R-:W-:-:S02]  /*5350*/  ISETP.NE.AND P6, PT, RZ, c[0x0][0x17c], PT ;  /* 0x00005f00ff007a0c */ /* 0x000fc40003fc5270 */
[----:B0-----:R-:W-:Y:S01]  /*5360*/  LOP3.LUT R5, R38, 0x1f, RZ, 0xc0, !PT ;  /* 0x0000001f26057812 */ /* 0x001fe200078ec0ff */
[----:B------:R-:W-:-:S04]  /*5370*/  IMAD.MOV.U32 R38, RZ, RZ, c[0x0][0x18c] ;  /* 0x00006300ff267624 */ /* 0x000fc800078e00ff */
[----:B------:R-:W-:-:S04]  /*5380*/  IMAD R5, R5, c[0x0][0x18c], RZ ;  /* 0x0000630005057a24 */ /* 0x000fc800078e02ff */
[----:B------:R-:W-:-:S04]  /*5390*/  IMAD R5, R38, 0x20, R5 ;  /* 0x0000002026057824 */ /* 0x000fc800078e0205 */
[----:B------:R-:W-:-:S04]  /*53a0*/  IMAD R5, R38, 0x20, R5 ;  /* 0x0000002026057824 */ /* 0x000fc800078e0205 */
[----:B------:R-:W-:Y:S01]  /*53b0*/  IMAD R5, R38, 0x20, R5 ;  /* 0x0000002026057824 */ /* 0x000fe200078e0205 */
[----:B------:R-:W-:-:S04]  /*53c0*/  LOP3.LUT R38, RZ, c[0x0][0x17c], RZ, 0x33, !PT ;  /* 0x00005f00ff267a12 */ /* 0x000fc800078e33ff */
[----:B------:R-:W-:-:S05]  /*53d0*/  LEA.HI.X.SX32 R5, R5, c[0x0][0x16c], 0x1, P3 ;  /* 0x00005b0005057a11 */ /* 0x000fca00018f0eff */
[----:B------:R0:W-:Y:S04]  /*53e0*/  STL [R1+0x25a0], R5 ;  /* 0x0025a00501007387 */ /* 0x0001e80000100800 */
[----:B0-----:R-:W4:Y:S01]  /*53f0*/  LDL.LU R5, [R1+0x18] ;  /* 0x0000180001057983 */ /* 0x001f220000300800 */
[C---:B--2---:R-:W-:Y:S02]  /*5400*/  SEL R9, R38.reuse, R9, !P6 ;  /* 0x0000000926097207 */ /* 0x044fe40007000000 */
[----:B---3--:R-:W-:-:S03]  /*5410*/  SEL R60, R38, R60, !P6 ;  /* 0x0000003c263c7207 */ /* 0x008fc60007000000 */
[----:B------:R0:W-:Y:S01]  /*5420*/  STL [R1+0x28], R9 ;  /* 0x0000280901007387 */ /* 0x0001e20000100800 */
[----:B----4-:R-:W-:-:S03]  /*5430*/  SEL R61, R38, R61, !P6 ;  /* 0x0000003d263d7207 */ /* 0x010fc60007000000 */
[----:B0-----:R-:W2:Y:S04]  /*5440*/  LDL.LU R9, [R1+0x25c0] ;  /* 0x0025c00001097983 */ /* 0x001ea80000300800 */
[----:B------:R0:W-:Y:S04]  /*5450*/  STL [R1+0x24], R60 ;  /* 0x0000243c01007387 */ /* 0x0001e80000100800 */
[----:B0-----:R-:W3:Y:S04]  /*5460*/  LDL.LU R60, [R1+0x25bc] ;  /* 0x0025bc00013c7983 */ /* 0x001ee80000300800 */
[----:B------:R0:W-:Y:S04]  /*5470*/  STL [R1+0x20], R61 ;  /* 0x0000203d01007387 */ /* 0x0001e80000100800 */
[----:B0-----:R-:W4:Y:S01]  /*5480*/  LDL.LU R61, [R1+0x25b8] ;  /* 0x0025b800013d7983 */ /* 0x001f220000300800 */
[----:B------:R-:W-:-:S05]  /*5490*/  SEL R4, R38, R4, !P6 ;  /* 0x0000000426047207 */ /* 0x000fca0007000000 */
[----:B------:R0:W-:Y:S04]  /*54a0*/  STL [R1+0x25a8], R4 ;  /* 0x0025a80401007387 */ /* 0x0001e80000100800 */
[----:B0-----:R-:W2:Y:S01]  /*54b0*/  LDL.LU R4, [R1+0x10] ;  /* 0x0000100001047983 */ /* 0x001ea20000300800 */
[C---:B------:R-:W-:Y:S02]  /*54c0*/  SEL R39, R38.reuse, R39, !P6 ;  /* 0x0000002726277207 */ /* 0x040fe40007000000 */
[----:B------:R-:W-:-:S05]  /*54d0*/  SEL R5, R38, R5, !P6 ;  /* 0x0000000526057207 */ /* 0x000fca0007000000 */
[----:B------:R-:W-:Y:S04]  /*54e0*/  STL [R1+0x25ac], R5 ;  /* 0x0025ac0501007387 */ /* 0x000fe80000100800 */
[----:B------:R0:W-:Y:S01]  /*54f0*/  STL [R1+0x25b0], R39 ;  /* 0x0025b02701007387 */ /* 0x0001e20000100800 */
[----:B--2---:R-:W-:-:S05]  /*5500*/  SEL R38, R38, R4, !P6 ;  /* 0x0000000426267207 */ /* 0x004fca0007000000 */
[----:B------:R1:W-:Y:S04]  /*5510*/  STL [R1+0x25b4], R38 ;  /* 0x0025b42601007387 */ /* 0x0003e80000100800 */
[----:B0-----:R-:W2:Y:S04]  /*5520*/  LDL.LU R39, [R1+0x28] ;  /* 0x0000280001277983 */ /* 0x001ea80000300800 */
[----:B------:R-:W2:Y:S04]  /*5530*/  LDL.LU R5, [R1+0x24] ;  /* 0x0000240001057983 */ /* 0x000ea80000300800 */
[----:B------:R-:W2:Y:S01]  /*5540*/  LDL.LU R4, [R1+0x20] ;  /* 0x0000200001047983 */ /* 0x000ea20000300800 */
[----:B------:R-:W-:Y:S01]  /*5550*/  @!P5 IMAD.MOV R56, RZ, RZ, -R56 ;  /* 0x000000ffff38d224 */ /* 0x000fe200078e0a38 */
[----:B-1----:R-:W-:Y:S01]  /*5560*/  LOP3.LUT R38, RZ, c[0x0][0x17c], RZ, 0x33, !PT ;  /* 0x00005f00ff267a12 */ /* 0x002fe200078e33ff */
[----:B------:R-:W-:-:S02]  /*5570*/  @!P4 IMAD.MOV R57, RZ, RZ, -R57 ;  /* 0x000000ffff39c224 */ /* 0x000fc400078e0a39 */
[----:B------:R-:W-:Y:S02]  /*5580*/  @!P0 IMAD.MOV R58, RZ, RZ, -R58 ;  /* 0x000000ffff3a8224 */ /* 0x000fe400078e0a3a */
[----:B------:R-:W-:Y:S02]  /*5590*/  @!P1 IMAD.MOV R59, RZ, RZ, -R59 ;  /* 0x000000ffff3b9224 */ /* 0x000fe400078e0a3b */
[----:B------:R-:W-:Y:S01]  /*55a0*/  @!P2 IMAD.MOV R54, RZ, RZ, -R54 ;  /* 0x000000ffff36a224 */ /* 0x000fe200078e0a36 */
[C---:B------:R-:W-:Y:S02]  /*55b0*/  SEL R7, R38.reuse, R7, !P6 ;  /* 0x0000000726077207 */ /* 0x040fe40007000000 */
[C---:B------:R-:W-:Y:S02]  /*55c0*/  SEL R6, R38.reuse, R6, !P6 ;  /* 0x0000000626067207 */ /* 0x040fe40007000000 */
[C---:B------:R-:W-:Y:S02]  /*55d0*/  SEL R3, R38.reuse, R3, !P6 ;  /* 0x0000000326037207 */ /* 0x040fe40007000000 */
[----:B------:R-:W-:-:S02]  /*55e0*/  SEL R2, R38, R2, !P6 ;  /* 0x0000000226027207 */ /* 0x000fc40007000000 */
[C---:B----4-:R-:W-:Y:S02]  /*55f0*/  SEL R61, R38.reuse, R61, !P6 ;  /* 0x0000003d263d7207 */ /* 0x050fe40007000000 */
[C---:B---3--:R-:W-:Y:S02]  /*5600*/  SEL R60, R38.reuse, R60, !P6 ;  /* 0x0000003c263c7207 */ /* 0x048fe40007000000 */
[C---:B------:R-:W-:Y:S02]  /*5610*/  SEL R9, R38.reuse, R9, !P6 ;  /* 0x0000000926097207 */ /* 0x040fe40007000000 */
[C---:B------:R-:W-:Y:S02]  /*5620*/  SEL R10, R38.reuse, R10, !P6 ;  /* 0x0000000a260a7207 */ /* 0x040fe40007000000 */
[C---:B------:R-:W-:Y:S02]  /*5630*/  SEL R11, R38.reuse, R11, !P6 ;  /* 0x0000000b260b7207 */ /* 0x040fe40007000000 */
[----:B------:R-:W-:-:S02]  /*5640*/  SEL R12, R38, R12, !P6 ;  /* 0x0000000c260c7207 */ /* 0x000fc40007000000 */
[C---:B------:R-:W-:Y:S02]  /*5650*/  SEL R13, R38.reuse, R13, !P6 ;  /* 0x0000000d260d7207 */ /* 0x040fe40007000000 */
[C---:B------:R-:W-:Y:S02]  /*5660*/  SEL R14, R38.reuse, R14, !P6 ;  /* 0x0000000e260e7207 */ /* 0x040fe40007000000 */
        /* <DEDUP_REMOVED lines=44> */
[----:B------:R-:W-:Y:S02]  /*5930*/  SEL R54, R38, R54, !P6 ;  /* 0x0000003626367207 */ /* 0x000fe40007000000 */
[----:B------:R-:W3:Y:S01]  /*5940*/  LDL.LU R38, [R1+0x25b4] ;  /* 0x0025b40001267983 */ /* 0x000ee20000300800 */
[----:B--2---:R-:W-:-:S02]  /*5950*/  IMAD R39, R39, c[0x0][0x190], RZ ;  /* 0x0000640027277a24 */ /* 0x004fc400078e02ff */
[----:B------:R-:W-:-:S03]  /*5960*/  IMAD R5, R5, c[0x0][0x190], RZ ;  /* 0x0000640005057a24 */ /* 0x000fc600078e02ff */
[----:B------:R0:W-:Y:S01]  /*5970*/  STL [R1+0x28], R39 ;  /* 0x0000282701007387 */ /* 0x0001e20000100800 */
[----:B------:R-:W-:-:S03]  /*5980*/  IMAD R4, R4, c[0x0][0x190], RZ ;  /* 0x0000640004047a24 */ /* 0x000fc600078e02ff */
[----:B0-----:R-:W2:Y:S04]  /*5990*/  LDL.LU R39, [R1+0x25b0] ;  /* 0x0025b00001277983 */ /* 0x001ea80000300800 */
[----:B------:R0:W-:Y:S04]  /*59a0*/  STL [R1+0x24], R5 ;  /* 0x0000240501007387 */ /* 0x0001e80000100800 */
[----:B0-----:R-:W4:Y:S04]  /*59b0*/  LDL.LU R5, [R1+0x25ac] ;  /* 0x0025ac0001057983 */ /* 0x001f280000300800 */
[----:B------:R0:W-:Y:S04]  /*59c0*/  STL [R1+0x20], R4 ;  /* 0x0000200401007387 */ /* 0x0001e80000100800 */
[----:B0-----:R-:W4:Y:S01]  /*59d0*/  LDL.LU R4, [R1+0x25a8] ;  /* 0x0025a80001047983 */ /* 0x001f220000300800 */
[----:B------:R-:W-:-:S02]  /*59e0*/  IMAD R7, R7, c[0x0][0x190], RZ ;  /* 0x0000640007077a24 */ /* 0x000fc400078e02ff */
[----:B------:R-:W-:Y:S02]  /*59f0*/  IMAD R6, R6, c[0x0][0x190], RZ ;  /* 0x0000640006067a24 */ /* 0x000fe400078e02ff */
[----:B------:R-:W-:Y:S02]  /*5a00*/  IMAD R3, R3, c[0x0][0x190], RZ ;  /* 0x0000640003037a24 */ /* 0x000fe400078e02ff */
[----:B------:R-:W-:Y:S02]  /*5a10*/  IMAD R2, R2, c[0x0][0x190], RZ ;  /* 0x0000640002027a24 */ /* 0x000fe400078e02ff */
[----:B------:R-:W-:Y:S02]  /*5a20*/  IMAD R35, R35, c[0x0][0x190], RZ ;  /* 0x0000640023237a24 */ /* 0x000fe400078e02ff */
[----:B------:R-:W-:Y:S02]  /*5a30*/  IMAD R13, R13, c[0x0][0x190], RZ ;  /* 0x000064000d0d7a24 */ /* 0x000fe400078e02ff */
[----:B------:R-:W-:-:S02]  /*5a40*/  IMAD R12, R12, c[0x0][0x190], RZ ;  /* 0x000064000c0c7a24 */ /* 0x000fc400078e02ff */
[----:B---3--:R-:W-:Y:S02]  /*5a50*/  IMAD R38, R38, c[0x0][0x190], RZ ;  /* 0x0000640026267a24 */ /* 0x008fe400078e02ff */
[----:B------:R-:W-:Y:S02]  /*5a60*/  IMAD R11, R11, c[0x0][0x190], RZ ;  /* 0x000064000b0b7a24 */ /* 0x000fe400078e02ff */
[----:B--2---:R-:W-:Y:S02]  /*5a70*/  IMAD R39, R39, c[0x0][0x190], RZ ;  /* 0x0000640027277a24 */ /* 0x004fe400078e02ff */
[----:B----4-:R-:W-:Y:S02]  /*5a80*/  IMAD R5, R5, c[0x0][0x190], RZ ;  /* 0x0000640005057a24 */ /* 0x010fe400078e02ff */
[----:B------:R-:W-:-:S05]  /*5a90*/  IMAD R4, R4, c[0x0][0x190], RZ ;  /* 0x0000640004047a24 */ /* 0x000fca00078e02ff */
[----:B------:R0:W-:Y:S04]  /*5aa0*/  STL [R1+0x160], R4 ;  /* 0x0001600401007387 */ /* 0x0001e80000100800 */
[----:B0-----:R-:W2:Y:S04]  /*5ab0*/  LDL.LU R4, [R1+0x25a4] ;  /* 0x0025a40001047983 */ /* 0x001ea80000300800 */
[----:B------:R0:W-:Y:S04]  /*5ac0*/  STL [R1+0x168], R5 ;  /* 0x0001680501007387 */ /* 0x0001e80000100800 */
[----:B0-----:R-:W2:Y:S04]  /*5ad0*/  LDL.LU R5, [R1+0x25a0] ;  /* 0x0025a00001057983 */ /* 0x001ea80000300800 */
[----:B------:R-:W-:Y:S04]  /*5ae0*/  STL [R1+0x170], R39 ;  /* 0x0001702701007387 */ /* 0x000fe80000100800 */
[----:B------:R-:W-:Y:S04]  /*5af0*/  STL [R1+0x178], R38 ;  /* 0x0001782601007387 */ /* 0x000fe80000100800 */
[----:B------:R-:W-:Y:S04]  /*5b00*/  STL [R1+0x180], R7 ;  /* 0x0001800701007387 */ /* 0x000fe80000100800 */
[----:B------:R0:W-:Y:S04]  /*5b10*/  STL [R1+0x188], R6 ;  /* 0x0001880601007387 */ /* 0x0001e80000100800 */
[----:B------:R1:W-:Y:S04]  /*5b20*/  STL [R1+0x190], R3 ;  /* 0x0001900301007387 */ /* 0x0003e80000100800 */
[----:B------:R3:W-:Y:S01]  /*5b30*/  STL [R1+0x198], R2 ;  /* 0x0001980201007387 */ /* 0x0007e20000100800 */
[----:B0-----:R-:W-:-:S02]  /*5b40*/  IMAD R6, R61, c[0x0][0x190], RZ ;  /* 0x000064003d067a24 */ /* 0x001fc400078e02ff */
[----:B-1----:R-:W-:-:S03]  /*5b50*/  IMAD R3, R60, c[0x0][0x190], RZ ;  /* 0x000064003c037a24 */ /* 0x002fc600078e02ff */
[----:B------:R-:W-:Y:S01]  /*5b60*/  STL [R1+0x1a0], R6 ;  /* 0x0001a00601007387 */ /* 0x000fe20000100800 */
[----:B---3--:R-:W-:-:S03]  /*5b70*/  IMAD R2, R9, c[0x0][0x190], RZ ;  /* 0x0000640009027a24 */ /* 0x008fc600078e02ff */
[----:B------:R0:W-:Y:S04]  /*5b80*/  STL [R1+0x1a8], R3 ;  /* 0x0001a80301007387 */ /* 0x0001e80000100800 */
[----:B------:R1:W-:Y:S01]  /*5b90*/  STL [R1+0x1b0], R2 ;  /* 0x0001b00201007387 */ /* 0x0003e20000100800 */
[----:B0-----:R-:W-:Y:S02]  /*5ba0*/  IMAD R3, R14, c[0x0][0x190], RZ ;  /* 0x000064000e037a24 */ /* 0x001fe400078e02ff */
[----:B-1----:R-:W-:-:S03]  /*5bb0*/  IMAD R2, R15, c[0x0][0x190], RZ ;  /* 0x000064000f027a24 */ /* 0x002fc600078e02ff */
[----:B------:R0:W-:Y:S01]  /*5bc0*/  STL [R1+0x1a4], R3 ;  /* 0x0001a40301007387 */ /* 0x0001e20000100800 */
[----:B------:R-:W-:-:S03]  /*5bd0*/  IMAD R6, R16, c[0x0][0x190], RZ ;  /* 0x0000640010067a24 */ /* 0x000fc600078e02ff */
[----:B------:R1:W-:Y:S01]  /*5be0*/  STL [R1+0x19c], R2 ;  /* 0x00019c0201007387 */ /* 0x0003e20000100800 */
[----:B0-----:R-:W-:-:S03]  /*5bf0*/  IMAD R3, R17, c[0x0][0x190], RZ ;  /* 0x0000640011037a24 */ /* 0x001fc600078e02ff */
[----:B------:R0:W-:Y:S01]  /*5c00*/  STL [R1+0x194], R6 ;  /* 0x0001940601007387 */ /* 0x0001e20000100800 */
[----:B-1----:R-:W-:-:S03]  /*5c10*/  IMAD R2, R18, c[0x0][0x190], RZ ;  /* 0x0000640012027a24 */ /* 0x002fc600078e02ff */
[----:B------:R1:W-:Y:S04]  /*5c20*/  STL [R1+0x18c], R3 ;  /* 0x00018c0301007387 */ /* 0x0003e80000100800 */
[----:B------:R3:W-:Y:S01]  /*5c30*/  STL [R1+0x184], R2 ;  /* 0x0001840201007387 */ /* 0x0007e20000100800 */
[----:B0-----:R-:W-:Y:S02]  /*5c40*/  IMAD R6, R19, c[0x0][0x190], RZ ;  /* 0x0000640013067a24 */ /* 0x001fe400078e02ff */
[----:B-1----:R-:W-:-:S03]  /*5c50*/  IMAD R3, R20, c[0x0][0x190], RZ ;  /* 0x0000640014037a24 */ /* 0x002fc600078e02ff */
[----:B------:R0:W-:Y:S01]  /*5c60*/  STL [R1+0x17c], R6 ;  /* 0x00017c0601007387 */ /* 0x0001e20000100800 */
[----:B---3--:R-:W-:-:S03]  /*5c70*/  IMAD R2, R21, c[0x0][0x190], RZ ;  /* 0x0000640015027a24 */ /* 0x008fc600078e02ff */
        /* <DEDUP_REMOVED lines=9> */
[----:B------:R-:W-:Y:S02]  /*5d10*/  IMAD R7, R26, c[0x0][0x190], RZ ;  /* 0x000064001a077a24 */ /* 0x000fe400078e02ff */
[----:B-1----:R-:W-:Y:S02]  /*5d20*/  IMAD R3, R28, c[0x0][0x190], RZ ;  /* 0x000064001c037a24 */ /* 0x002fe400078e02ff */
[----:B---3--:R-:W-:Y:S01]  /*5d30*/  IMAD R2, R27, c[0x0][0x190], RZ ;  /* 0x000064001b027a24 */ /* 0x008fe200078e02ff */
[----:B------:R-:W-:Y:S01]  /*5d40*/  STL [R1+0x154], R6 ;  /* 0x0001540601007387 */ /* 0x000fe20000100800 */
[----:B------:R-:W-:-:S03]  /*5d50*/  IMAD R25, R31, c[0x0][0x190], RZ ;  /* 0x000064001f197a24 */ /* 0x000fc600078e02ff */
[----:B------:R0:W-:Y:S01]  /*5d60*/  STL [R1+0x14c], R2 ;  /* 0x00014c0201007387 */ /* 0x0001e20000100800 */
[----:B------:R-:W-:-:S03]  /*5d70*/  IMAD R24, R32, c[0x0][0x190], RZ ;  /* 0x0000640020187a24 */ /* 0x000fc600078e02ff */
[----:B------:R1:W-:Y:S01]  /*5d80*/  STL [R1+0x148], R3 ;  /* 0x0001480301007387 */ /* 0x0003e20000100800 */
[----:B0-----:R-:W-:-:S03]  /*5d90*/  IMAD R2, R29, c[0x0][0x190], RZ ;  /* 0x000064001d027a24 */ /* 0x001fc600078e02ff */
[----:B------:R-:W-:Y:S01]  /*5da0*/  STL [R1+0x150], R7 ;  /* 0x0001500701007387 */ /* 0x000fe20000100800 */
[----:B-1----:R-:W-:-:S03]  /*5db0*/  IMAD R3, R30, c[0x0][0x190], RZ ;  /* 0x000064001e037a24 */ /* 0x002fc600078e02ff */
[----:B------:R-:W-:Y:S01]  /*5dc0*/  STL.64 [R1+0x2580], R6 ;  /* 0x0025800601007387 */ /* 0x000fe20000100a00 */
[----:B------:R-:W-:-:S03]  /*5dd0*/  IMAD R38, R33, c[0x0][0x190], RZ ;  /* 0x0000640021267a24 */ /* 0x000fc600078e02ff */
[----:B------:R-:W-:Y:S01]  /*5de0*/  STL [R1+0x144], R2 ;  /* 0x0001440201007387 */ /* 0x000fe20000100800 */
[----:B------:R-:W-:-:S03]  /*5df0*/  IMAD R39, R34, c[0x0][0x190], RZ ;  /* 0x0000640022277a24 */ /* 0x000fc600078e02ff */
[----:B------:R-:W-:Y:S01]  /*5e00*/  STL [R1+0x13c], R25 ;  /* 0x00013c1901007387 */ /* 0x000fe20000100800 */
[----:B------:R-:W-:-:S03]  /*5e10*/  IMAD R21, R37, c[0x0][0x190], RZ ;  /* 0x0000640025157a24 */ /* 0x000fc600078e02ff */
[----:B------:R-:W-:Y:S01]  /*5e20*/  STL [R1+0x140], R3 ;  /* 0x0001400301007387 */ /* 0x000fe20000100800 */
[----:B------:R-:W-:-:S03]  /*5e30*/  IMAD R34, R36, c[0x0][0x190], RZ ;  /* 0x0000640024227a24 */ /* 0x000fc600078e02ff */
[----:B------:R-:W-:Y:S01]  /*5e40*/  STL.64 [R1+0x2588], R2 ;  /* 0x0025880201007387 */ /* 0x000fe20000100a00 */
[----:B------:R-:W-:-:S03]  /*5e50*/  IMAD R20, R0, c[0x0][0x190], RZ ;  /* 0x0000640000147a24 */ /* 0x000fc600078e02ff */
[----:B------:R-:W-:Y:S04]  /*5e60*/  STL [R1+0x138], R24 ;  /* 0x0001381801007387 */ /* 0x000fe80000100800 */
[----:B------:R0:W-:Y:S01]  /*5e70*/  STL.64 [R1+0x2590], R24 ;  /* 0x0025901801007387 */ /* 0x0001e20000100a00 */
[----:B------:R-:W-:-:S03]  /*5e80*/  IMAD R31, R8, c[0x0][0x190], RZ ;  /* 0x00006400081f7a24 */ /* 0x000fc600078e02ff */
[----:B------:R-:W-:Y:S04]  /*5e90*/  STL [R1+0x134], R38 ;  /* 0x0001342601007387 */ /* 0x000fe80000100800 */
[----:B------:R-:W-:Y:S01]  /*5ea0*/  STL [R1+0x130], R39 ;  /* 0x0001302701007387 */ /* 0x000fe20000100800 */
[----:B------:R-:W-:-:S03]  /*5eb0*/  IMAD R30, R40, c[0x0][0x190], RZ ;  /* 0x00006400281e7a24 */ /* 0x000fc600078e02ff */
[----:B------:R-:W-:Y:S04]  /*5ec0*/  STL.64 [R1+0x2598], R38 ;  /* 0x0025982601007387 */ /* 0x000fe80000100a00 */
[----:B------:R-:W-:Y:S01]  /*5ed0*/  STL [R1+0x12c], R35 ;  /* 0x00012c2301007387 */ /* 0x000fe20000100800 */
[----:B------:R-:W-:-:S03]  /*5ee0*/  IMAD R61, R41, c[0x0][0x190], RZ ;  /* 0x00006400293d7a24 */ /* 0x000fc600078e02ff */
[----:B------:R-:W-:Y:S04]  /*5ef0*/  STL [R1+0x124], R21 ;  /* 0x0001241501007387 */ /* 0x000fe80000100800 */
[----:B------:R-:W-:Y:S01]  /*5f00*/  STL [R1+0x128], R34 ;  /* 0x0001282201007387 */ /* 0x000fe20000100800 */
[----:B------:R-:W-:-:S03]  /*5f10*/  IMAD R60, R42, c[0x0][0x190], RZ ;  /* 0x000064002a3c7a24 */ /* 0x000fc600078e02ff */
[----:B------:R-:W-:Y:S04]  /*5f20*/  STL [R1+0x120], R20 ;  /* 0x0001201401007387 */ /* 0x000fe80000100800 */
[----:B------:R-:W3:Y:S01]  /*5f30*/  LDL.LU R40, [R1+0x178] ;  /* 0x0001780001287983 */ /* 0x000ee20000300800 */
[----:B------:R-:W-:-:S03]  /*5f40*/  IMAD R27, R43, c[0x0][0x190], RZ ;  /* 0x000064002b1b7a24 */ /* 0x000fc600078e02ff */
[----:B------:R-:W-:Y:S01]  /*5f50*/  STL [R1+0x11c], R31 ;  /* 0x00011c1f01007387 */ /* 0x000fe20000100800 */
[----:B------:R-:W-:-:S03]  /*5f60*/  IMAD R26, R44, c[0x0][0x190], RZ ;  /* 0x000064002c1a7a24 */ /* 0x000fc600078e02ff */
[----:B------:R-:W4:Y:S04]  /*5f70*/  LDL.LU R41, [R1+0x170] ;  /* 0x0001700001297983 */ /* 0x000f280000300800 */
[----:B------:R-:W-:Y:S01]  /*5f80*/  STL [R1+0x118], R30 ;  /* 0x0001181e01007387 */ /* 0x000fe20000100800 */
[----:B------:R-:W-:-:S03]  /*5f90*/  IMAD R23, R45, c[0x0][0x190], RZ ;  /* 0x000064002d177a24 */ /* 0x000fc600078e02ff */
[----:B------:R-:W2:Y:S01]  /*5fa0*/  LDL.LU R42, [R1+0x180] ;  /* 0x00018000012a7983 */ /* 0x000ea20000300800 */
[----:B------:R-:W-:-:S03]  /*5fb0*/  IMAD R22, R46, c[0x0][0x190], RZ ;  /* 0x000064002e167a24 */ /* 0x000fc600078e02ff */
[----:B------:R-:W-:Y:S01]  /*5fc0*/  STL [R1+0x114], R61 ;  /* 0x0001143d01007387 */ /* 0x000fe20000100800 */
[----:B------:R-:W-:-:S03]  /*5fd0*/  IMAD R17, R47, c[0x0][0x190], RZ ;  /* 0x000064002f117a24 */ /* 0x000fc600078e02ff */
[----:B------:R-:W2:Y:S04]  /*5fe0*/  LDL.LU R43, [R1+0x168] ;  /* 0x00016800012b7983 */ /* 0x000ea80000300800 */
[----:B------:R-:W-:Y:S01]  /*5ff0*/  STL [R1+0x110], R60 ;  /* 0x0001103c01007387 */ /* 0x000fe20000100800 */
[----:B------:R-:W-:-:S03]  /*6000*/  IMAD R16, R48, c[0x0][0x190], RZ ;  /* 0x0000640030107a24 */ /* 0x000fc600078e02ff */
[----:B------:R-:W2:Y:S01]  /*6010*/  LDL.LU R44, [R1+0x188] ;  /* 0x00018800012c7983 */ /* 0x000ea20000300800 */
[----:B------:R-:W-:-:S03]  /*6020*/  IMAD.MOV.U32 R45, RZ, RZ, R13 ;  /* 0x000000ffff2d7224 */ /* 0x000fc600078e000d */
[----:B------:R-:W-:Y:S01]  /*6030*/  STL [R1+0x10c], R27 ;  /* 0x00010c1b01007387 */ /* 0x000fe20000100800 */
[----:B------:R-:W-:-:S03]  /*6040*/  IMAD R13, R49, c[0x0][0x190], RZ ;  /* 0x00006400310d7a24 */ /* 0x000fc600078e02ff */
[----:B------:R-:W-:Y:S01]  /*6050*/  STL [R1+0x108], R26 ;  /* 0x0001081a01007387 */ /* 0x000fe20000100800 */
[----:B------:R-:W-:-:S03]  /*6060*/  IMAD.MOV.U32 R47, RZ, RZ, R12 ;  /* 0x000000ffff2f7224 */ /* 0x000fc600078e000c */
[----:B------:R-:W2:Y:S01]  /*6070*/  LDL.LU R46, [R1+0x190] ;  /* 0x00019000012e7983 */ /* 0x000ea20000300800 */
[----:B------:R-:W-:-:S03]  /*6080*/  IMAD R12, R50, c[0x0][0x190], RZ ;  /* 0x00006400320c7a24 */ /* 0x000fc600078e02ff */
[----:B------:R-:W-:Y:S04]  /*6090*/  STL [R1+0x104], R23 ;  /* 0x0001041701007387 */ /* 0x000fe80000100800 */
[----:B------:R-:W-:Y:S01]  /*60a0*/  STL [R1+0x100], R22 ;  /* 0x0001001601007387 */ /* 0x000fe20000100800 */
[----:B------:R-:W-:-:S03]  /*60b0*/  IMAD R19, R51, c[0x0][0x190], RZ ;  /* 0x0000640033137a24 */ /* 0x000fc600078e02ff */
[----:B------:R-:W-:Y:S04]  /*60c0*/  STL [R1+0xfc], R17 ;  /* 0x0000fc1101007387 */ /* 0x000fe80000100800 */
[----:B------:R-:W2:Y:S01]  /*60d0*/  LDL.LU R48, [R1+0x198] ;  /* 0x0001980001307983 */ /* 0x000ea20000300800 */
[----:B------:R-:W-:-:S03]  /*60e0*/  IMAD R18, R52, c[0x0][0x190], RZ ;  /* 0x0000640034127a24 */ /* 0x000fc600078e02ff */
[----:B------:R-:W-:Y:S04]  /*60f0*/  STL [R1+0xf8], R16 ;  /* 0x0000f81001007387 */ /* 0x000fe80000100800 */
[----:B------:R-:W2:Y:S01]  /*6100*/  LDL.LU R50, [R1+0x1a0] ;  /* 0x0001a00001327983 */ /* 0x000ea20000300800 */
[----:B------:R-:W-:-:S03]  /*6110*/  IMAD R15, R53, c[0x0][0x190], RZ ;  /* 0x00006400350f7a24 */ /* 0x000fc600078e02ff */
[----:B------:R-:W-:Y:S01]  /*6120*/  STL [R1+0xf4], R13 ;  /* 0x0000f40d01007387 */ /* 0x000fe20000100800 */
[----:B------:R-:W-:-:S03]  /*6130*/  IMAD R9, R55, c[0x0][0x190], RZ ;  /* 0x0000640037097a24 */ /* 0x000fc600078e02ff */
[----:B------:R-:W2:Y:S04]  /*6140*/  LDL.LU R51, [R1+0x160] ;  /* 0x0001600001337983 */ /* 0x000ea80000300800 */
[----:B------:R-:W-:Y:S01]  /*6150*/  STL [R1+0xf0], R12 ;  /* 0x0000f00c01007387 */ /* 0x000fe20000100800 */
[----:B------:R-:W-:-:S03]  /*6160*/  IMAD R8, R56, c[0x0][0x190], RZ ;  /* 0x0000640038087a24 */ /* 0x000fc600078e02ff */
[----:B------:R-:W2:Y:S04]  /*6170*/  LDL.LU R52, [R1+0x1a8] ;  /* 0x0001a80001347983 */ /* 0x000ea80000300800 */
[----:B------:R-:W-:Y:S04]  /*6180*/  STL [R1+0xec], R19 ;  /* 0x0000ec1301007387 */ /* 0x000fe80000100800 */
[----:B------:R-:W2:Y:S01]  /*6190*/  LDL.LU R53, [R1+0x20] ;  /* 0x0000200001357983 */ /* 0x000ea20000300800 */
[----:B------:R-:W-:-:S03]  /*61a0*/  IMAD R14, R57, c[0x0][0x190], RZ ;  /* 0x00006400390e7a24 */ /* 0x000fc600078e02ff */
[----:B------:R-:W-:Y:S01]  /*61b0*/  STL [R1+0xe8], R18 ;  /* 0x0000e81201007387 */ /* 0x000fe20000100800 */
[----:B------:R-:W-:-:S03]  /*61c0*/  IMAD.MOV.U32 R49, RZ, RZ, R11 ;  /* 0x000000ffff317224 */ /* 0x000fc600078e000b */
[----:B------:R-:W2:Y:S01]  /*61d0*/  LDL.LU R55, [R1+0x1b0] ;  /* 0x0001b00001377983 */ /* 0x000ea20000300800 */
[----:B------:R-:W-:-:S03]  /*61e0*/  IMAD R11, R58, c[0x0][0x190], RZ ;  /* 0x000064003a0b7a24 */ /* 0x000fc600078e02ff */
[----:B------:R-:W-:Y:S04]  /*61f0*/  STL [R1+0xe4], R15 ;  /* 0x0000e40f01007387 */ /* 0x000fe80000100800 */
[----:B------:R-:W-:Y:S04]  /*6200*/  STL [R1+0xe0], R9 ;  /* 0x0000e00901007387 */ /* 0x000fe80000100800 */
[----:B------:R-:W2:Y:S04]  /*6210*/  LDL.LU R57, [R1+0x24] ;  /* 0x0000240001397983 */ /* 0x000ea80000300800 */
[----:B------:R-:W-:Y:S04]  /*6220*/  STL [R1+0xdc], R8 ;  /* 0x0000dc0801007387 */ /* 0x000fe80000100800 */
[----:B------:R-:W3:Y:S04]  /*6230*/  LDL.LU R58, [R1+0x28] ;  /* 0x00002800013a7983 */ /* 0x000ee80000300800 */
[----:B------:R-:W-:Y:S04]  /*6240*/  STL [R1+0xd8], R14 ;  /* 0x0000d80e01007387 */ /* 0x000fe80000100800 */
[----:B------:R-:W-:Y:S04]  /*6250*/  STL [R1+0xd4], R11 ;  /* 0x0000d40b01007387 */ /* 0x000fe80000100800 */
[----:B0-----:R-:W4:Y:S01]  /*6260*/  LDL R24, [R1+0x1a4] ;  /* 0x0001a40001187983 */ /* 0x001f220000100800 */
[----:B------:R-:W-:-:S04]  /*6270*/  IMAD R10, R10, c[0x0][0x190], RZ ;  /* 0x000064000a0a7a24 */ /* 0x000fc800078e02ff */
[----:B------:R-:W-:Y:S02]  /*6280*/  IMAD.MOV.U32 R56, RZ, RZ, R10 ;  /* 0x000000ffff387224 */ /* 0x000fe400078e000a */
[----:B------:R-:W-:Y:S02]  /*6290*/  IMAD R10, R59, c[0x0][0x190], RZ ;  /* 0x000064003b0a7a24 */ /* 0x000fe400078e02ff */
[----:B------:R-:W-:Y:S02]  /*62a0*/  IMAD R0, R54, c[0x0][0x190], RZ ;  /* 0x0000640036007a24 */ /* 0x000fe400078e02ff */
[----:B--2---:R-:W-:-:S04]  /*62b0*/  IMAD.WIDE R2, R57, 0x2, R4 ;  /* 0x0000000239027825 */ /* 0x004fc800078e0204 */
[----:B---3--:R-:W-:-:S05]  /*62c0*/  IMAD.WIDE R6, R58, 0x2, R4 ;  /* 0x000000023a067825 */ /* 0x008fca00078e0204 */
[----:B------:R0:W-:Y:S04]  /*62d0*/  STL.64 [R1+0xc8], R6 ;  /* 0x0000c80601007387 */ /* 0x0001e80000100a00 */
[----:B------:R-:W2:Y:S04]  /*62e0*/  LDL R25, [R1+0x19c] ;  /* 0x00019c0001197983 */ /* 0x000ea80000100800 */
[----:B------:R1:W-:Y:S04]  /*62f0*/  STL.64 [R1+0xc0], R2 ;  /* 0x0000c00201007387 */ /* 0x0003e80000100a00 */
[----:B0-----:R-:W3:Y:S04]  /*6300*/  LDL R6, [R1+0x184] ;  /* 0x0001840001067983 */ /* 0x001ee80000100800 */
[----:B------:R-:W3:Y:S04]  /*6310*/  LDL R7, [R1+0x17c] ;  /* 0x00017c0001077983 */ /* 0x000ee80000100800 */
[----:B-1----:R-:W3:Y:S04]  /*6320*/  LDL R2, [R1+0x194] ;  /* 0x0001940001027983 */ /* 0x002ee80000100800 */
[----:B------:R-:W3:Y:S01]  /*6330*/  LDL R3, [R1+0x18c] ;  /* 0x00018c0001037983 */ /* 0x000ee20000100800 */
[----:B------:R-:W-:-:S03]  /*6340*/  IMAD.WIDE R36, R53, 0x2, R4 ;  /* 0x0000000235247825 */ /* 0x000fc600078e0204 */
[----:B------:R-:W3:Y:S04]  /*6350*/  LDL R33, [R1+0x16c] ;  /* 0x00016c0001217983 */ /* 0x000ee80000100800 */
[----:B------:R-:W3:Y:S04]  /*6360*/  LDL R32, [R1+0x164] ;  /* 0x0001640001207983 */ /* 0x000ee80000100800 */
[----:B------:R-:W3:Y:S04]  /*6370*/  LDL R29, [R1+0x15c] ;  /* 0x00015c00011d7983 */ /* 0x000ee80000100800 */
[----:B------:R-:W3:Y:S04]  /*6380*/  LDL R28, [R1+0x158] ;  /* 0x00015800011c7983 */ /* 0x000ee80000100800 */
[----:B------:R-:W-:Y:S04]  /*6390*/  STL [R1+0xd0], R10 ;  /* 0x0000d00a01007387 */ /* 0x000fe80000100800 */
[----:B------:R-:W3:Y:S04]  /*63a0*/  LDL R54, [R1+0x14c] ;  /* 0x00014c0001367983 */ /* 0x000ee80000100800 */
[----:B------:R-:W3:Y:S04]  /*63b0*/  LDL R59, [R1+0x148] ;  /* 0x00014800013b7983 */ /* 0x000ee80000100800 */
[----:B------:R0:W-:Y:S01]  /*63c0*/  STL.64 [R1+0xb8], R36 ;  /* 0x0000b82401007387 */ /* 0x0001e20000100a00 */
[----:B------:R-:W-:-:S04]  /*63d0*/  IMAD.WIDE R38, R43, 0x2, R4 ;  /* 0x000000022b267825 */ /* 0x000fc800078e0204 */
[----:B0-----:R-:W-:-:S05]  /*63e0*/  IMAD.WIDE R36, R51, 0x2, R4 ;  /* 0x0000000233247825 */ /* 0x001fca00078e0204 */
[----:B------:R4:W-:Y:S04]  /*63f0*/  STL.64 [R1+0xb0], R36 ;  /* 0x0000b02401007387 */ /* 0x0009e80000100a00 */
[----:B------:R0:W-:Y:S01]  /*6400*/  STL.64 [R1+0xa8], R38 ;  /* 0x0000a82601007387 */ /* 0x0001e20000100a00 */
[----:B----4-:R-:W-:-:S04]  /*6410*/  IMAD.WIDE R36, R41, 0x2, R4 ;  /* 0x0000000229247825 */ /* 0x010fc800078e0204 */
[--C-:B0-----:R-:W-:Y:S01]  /*6420*/  IMAD.WIDE R38, R40, 0x2, R4.reuse ;  /* 0x0000000228267825 */ /* 0x101fe200078e0204 */
[----:B------:R0:W-:Y:S04]  /*6430*/  STL.64 [R1+0xa0], R36 ;  /* 0x0000a02401007387 */ /* 0x0001e80000100a00 */
[----:B------:R1:W-:Y:S01]  /*6440*/  STL.64 [R1+0x98], R38 ;  /* 0x0000982601007387 */ /* 0x0003e20000100a00 */
[----:B0-----:R-:W-:-:S04]  /*6450*/  IMAD.WIDE R36, R42, 0x2, R4 ;  /* 0x000000022a247825 */ /* 0x001fc800078e0204 */
[--C-:B-1----:R-:W-:Y:S01]  /*6460*/  IMAD.WIDE R38, R44, 0x2, R4.reuse ;  /* 0x000000022c267825 */ /* 0x102fe200078e0204 */
[----:B------:R0:W-:Y:S04]  /*6470*/  STL.64 [R1+0x90], R36 ;  /* 0x0000902401007387 */ /* 0x0001e80000100a00 */
[----:B------:R1:W-:Y:S01]  /*6480*/  STL.64 [R1+0x88], R38 ;  /* 0x0000882601007387 */ /* 0x0003e20000100a00 */
[----:B0-----:R-:W-:-:S04]  /*6490*/  IMAD.WIDE R36, R46, 0x2, R4 ;  /* 0x000000022e247825 */ /* 0x001fc800078e0204 */
[--C-:B-1----:R-:W-:Y:S01]  /*64a0*/  IMAD.WIDE R38, R48, 0x2, R4.reuse ;  /* 0x0000000230267825 */ /* 0x102fe200078e0204 */
[----:B------:R0:W-:Y:S04]  /*64b0*/  STL.64 [R1+0x80], R36 ;  /* 0x0000802401007387 */ /* 0x0001e80000100a00 */
[----:B------:R1:W-:Y:S01]  /*64c0*/  STL.64 [R1+0x78], R38 ;  /* 0x0000782601007387 */ /* 0x0003e20000100a00 */
[----:B0-----:R-:W-:-:S05]  /*64d0*/  IMAD.WIDE R36, R50, 0x2, R4 ;  /* 0x0000000232247825 */ /* 0x001fca00078e0204 */
[----:B------:R0:W-:Y:S01]  /*64e0*/  STL.64 [R1+0x70], R36 ;  /* 0x0000702401007387 */ /* 0x0001e20000100a00 */
[----:B-1----:R-:W-:-:S04]  /*64f0*/  IMAD.WIDE R38, R52, 0x2, R4 ;  /* 0x0000000234267825 */ /* 0x002fc800078e0204 */
[----:B0-----:R-:W-:-:S05]  /*6500*/  IMAD.WIDE R36, R55, 0x2, R4 ;  /* 0x0000000237247825 */ /* 0x001fca00078e0204 */
[----:B------:R0:W-:Y:S04]  /*6510*/  STL.64 [R1+0x2468], R36 ;  /* 0x0024682401007387 */ /* 0x0001e80000100a00 */
[----:B------:R1:W-:Y:S04]  /*6520*/  STL.64 [R1+0x68], R38 ;  /* 0x0000682601007387 */ /* 0x0003e80000100a00 */
[----:B0-----:R-:W4:Y:S01]  /*6530*/  LDL R37, [R1+0x174] ;  /* 0x0001740001257983 */ /* 0x001f220000100800 */
[----:B-1----:R-:W-:-:S05]  /*6540*/  IMAD.WIDE R38, R56, 0x2, R4 ;  /* 0x0000000238267825 */ /* 0x002fca00078e0204 */
[----:B------:R0:W-:Y:S02]  /*6550*/  STL.64 [R1+0x1d0], R38 ;  /* 0x0001d02601007387 */ /* 0x0001e40000100a00 */
[----:B0-----:R-:W-:-:S05]  /*6560*/  IMAD.WIDE R38, R49, 0x2, R4 ;  /* 0x0000000231267825 */ /* 0x001fca00078e0204 */
[----:B------:R0:W-:Y:S02]  /*6570*/  STL.64 [R1+0x1e8], R38 ;  /* 0x0001e82601007387 */ /* 0x0001e40000100a00 */
[----:B0-----:R-:W-:-:S05]  /*6580*/  IMAD.WIDE R38, R47, 0x2, R4 ;  /* 0x000000022f267825 */ /* 0x001fca00078e0204 */
[----:B------:R0:W-:Y:S02]  /*6590*/  STL.64 [R1+0x200], R38 ;  /* 0x0002002601007387 */ /* 0x0001e40000100a00 */
[----:B0-----:R-:W-:-:S05]  /*65a0*/  IMAD.WIDE R38, R45, 0x2, R4 ;  /* 0x000000022d267825 */ /* 0x001fca00078e0204 */
[----:B------:R0:W-:Y:S02]  /*65b0*/  STL.64 [R1+0x218], R38 ;  /* 0x0002182601007387 */ /* 0x0001e40000100a00 */
[----:B0-----:R-:W-:-:S05]  /*65c0*/  IMAD.WIDE R38, R24, 0x2, R4 ;  /* 0x0000000218267825 */ /* 0x001fca00078e0204 */
[----:B------:R0:W-:Y:S04]  /*65d0*/  STL.64 [R1+0x230], R38 ;  /* 0x0002302601007387 */ /* 0x0001e80000100a00 */
[----:B0-----:R-:W4:Y:S01]  /*65e0*/  LDL.LU.64 R38, [R1+0x2598] ;  /* 0x0025980001267983 */ /* 0x001f220000300a00 */
[----:B--2---:R-:W-:-:S05]  /*65f0*/  IMAD.WIDE R24, R25, 0x2, R4 ;  /* 0x0000000219187825 */ /* 0x004fca00078e0204 */
[----:B------:R3:W-:Y:S02]  /*6600*/  STL.64 [R1+0x248], R24 ;  /* 0x0002481801007387 */ /* 0x0007e40000100a00 */
[----:B---3--:R-:W-:-:S04]  /*6610*/  IMAD.WIDE R24, R2, 0x2, R4 ;  /* 0x0000000202187825 */ /* 0x008fc800078e0204 */
[--C-:B------:R-:W-:Y:S01]  /*6620*/  IMAD.WIDE R2, R3, 0x2, R4.reuse ;  /* 0x0000000203027825 */ /* 0x100fe200078e0204 */
[----:B------:R0:W-:Y:S04]  /*6630*/  STL.64 [R1+0x260], R24 ;  /* 0x0002601801007387 */ /* 0x0001e80000100a00 */
[----:B0-----:R-:W2:Y:S04]  /*6640*/  LDL.LU.64 R24, [R1+0x2590] ;  /* 0x0025900001187983 */ /* 0x001ea80000300a00 */
[----:B------:R0:W-:Y:S02]  /*6650*/  STL.64 [R1+0x278], R2 ;  /* 0x0002780201007387 */ /* 0x0001e40000100a00 */
[----:B0-----:R-:W-:-:S04]  /*6660*/  IMAD.WIDE R2, R6, 0x2, R4 ;  /* 0x0000000206027825 */ /* 0x001fc800078e0204 */
[--C-:B------:R-:W-:Y:S01]  /*6670*/  IMAD.WIDE R6, R7, 0x2, R4.reuse ;  /* 0x0000000207067825 */ /* 0x100fe200078e0204 */
[----:B------:R0:W-:Y:S04]  /*6680*/  STL.64 [R1+0x290], R2 ;  /* 0x0002900201007387 */ /* 0x0001e80000100a00 */
[----:B0-----:R-:W3:Y:S04]  /*6690*/  LDL.LU.64 R2, [R1+0x2588] ;  /* 0x0025880001027983 */ /* 0x001ee80000300a00 */
[----:B------:R0:W-:Y:S04]  /*66a0*/  STL.64 [R1+0x2a8], R6 ;  /* 0x0002a80601007387 */ /* 0x0001e80000100a00 */
[----:B0-----:R-:W2:Y:S01]  /*66b0*/  LDL.LU.64 R6, [R1+0x2580] ;  /* 0x0025800001067983 */ /* 0x001ea20000300a00 */
[----:B----4-:R-:W-:-:S05]  /*66c0*/  IMAD.WIDE R36, R37, 0x2, R4 ;  /* 0x0000000225247825 */ /* 0x010fca00078e0204 */
[----:B------:R0:W-:Y:S02]  /*66d0*/  STL.64 [R1+0x2c8], R36 ;  /* 0x0002c82401007387 */ /* 0x0001e40000100a00 */
[----:B0-----:R-:W-:-:S04]  /*66e0*/  IMAD.WIDE R36, R33, 0x2, R4 ;  /* 0x0000000221247825 */ /* 0x001fc800078e0204 */
[--C-:B------:R-:W-:Y:S01]  /*66f0*/  IMAD.WIDE R32, R32, 0x2, R4.reuse ;  /* 0x0000000220207825 */ /* 0x100fe200078e0204 */
[----:B------:R0:W-:Y:S04]  /*6700*/  STL.64 [R1+0x2e0], R36 ;  /* 0x0002e02401007387 */ /* 0x0001e80000100a00 */
[----:B------:R1:W-:Y:S01]  /*6710*/  STL.64 [R1+0x300], R32 ;  /* 0x0003002001007387 */ /* 0x0003e20000100a00 */
[----:B0-----:R-:W-:-:S04]  /*6720*/  IMAD.WIDE R36, R29, 0x2, R4 ;  /* 0x000000021d247825 */ /* 0x001fc800078e0204 */
[--C-:B-1----:R-:W-:Y:S01]  /*6730*/  IMAD.WIDE R32, R28, 0x2, R4.reuse ;  /* 0x000000021c207825 */ /* 0x102fe200078e0204 */
[----:B------:R-:W-:Y:S03]  /*6740*/  STL.64 [R1+0x318], R36 ;  /* 0x0003182401007387 */ /* 0x000fe60000100a00 */
[--C-:B--2---:R-:W-:Y:S02]  /*6750*/  IMAD.WIDE R28, R6, 0x2, R4.reuse ;  /* 0x00000002061c7825 */ /* 0x104fe400078e0204 */
[----:B------:R-:W2:Y:S04]  /*6760*/  LDL.LU R6, [R1+0x257c] ;  /* 0x00257c0001067983 */ /* 0x000ea80000300800 */
[----:B------:R0:W-:Y:S02]  /*6770*/  STL.64 [R1+0x338], R32 ;  /* 0x0003382001007387 */ /* 0x0001e40000100a00 */
[----:B0-----:R-:W-:-:S02]  /*6780*/  IMAD.WIDE R32, R7, 0x2, R4 ;  /* 0x0000000207207825 */ /* 0x001fc400078e0204 */
[----:B------:R-:W2:Y:S04]  /*6790*/  LDL.LU R7, [R1+0x2578] ;  /* 0x0025780001077983 */ /* 0x000ea80000300800 */
[----:B------:R0:W-:Y:S01]  /*67a0*/  STL.64 [R1+0x350], R28 ;  /* 0x0003501c01007387 */ /* 0x0001e20000100a00 */
[----:B------:R-:W-:-:S03]  /*67b0*/  IMAD.WIDE R36, R59, 0x2, R4 ;  /* 0x000000023b247825 */ /* 0x000fc600078e0204 */
[----:B------:R3:W-:Y:S01]  /*67c0*/  STL.64 [R1+0x370], R32 ;  /* 0x0003702001007387 */ /* 0x0007e20000100a00 */
[----:B0-----:R-:W-:-:S04]  /*67d0*/  IMAD.WIDE R28, R54, 0x2, R4 ;  /* 0x00000002361c7825 */ /* 0x001fc800078e0204 */
[--C-:B---3--:R-:W-:Y:S01]  /*67e0*/  IMAD.WIDE R32, R2, 0x2, R4.reuse ;  /* 0x0000000202207825 */ /* 0x108fe200078e0204 */
[----:B------:R0:W-:Y:S04]  /*67f0*/  STL.64 [R1+0x390], R28 ;  /* 0x0003901c01007387 */ /* 0x0001e80000100a00 */
[----:B------:R1:W-:Y:S04]  /*6800*/  STL.64 [R1+0x3a8], R36 ;  /* 0x0003a82401007387 */ /* 0x0003e80000100a00 */
[----:B------:R3:W-:Y:S01]  /*6810*/  STL.64 [R1+0x3c8], R32 ;  /* 0x0003c82001007387 */ /* 0x0007e20000100a00 */
[----:B0-----:R-:W-:-:S04]  /*6820*/  IMAD.WIDE R28, R3, 0x2, R4 ;  /* 0x00000002031c7825 */ /* 0x001fc800078e0204 */
[--C-:B-1----:R-:W-:Y:S01]  /*6830*/  IMAD.WIDE R36, R25, 0x2, R4.reuse ;  /* 0x0000000219247825 */ /* 0x102fe200078e0204 */
[----:B------:R0:W-:Y:S03]  /*6840*/  STL.64 [R1+0x3e0], R28 ;  /* 0x0003e01c01007387 */ /* 0x0001e60000100a00 */
[--C-:B---3--:R-:W-:Y:S01]  /*6850*/  IMAD.WIDE R32, R24, 0x2, R4.reuse ;  /* 0x0000000218207825 */ /* 0x108fe200078e0204 */
[----:B------:R-:W-:Y:S03]  /*6860*/  STL.64 [R1+0x400], R36 ;  /* 0x0004002401007387 */ /* 0x000fe60000100a00 */
[--C-:B------:R-:W-:Y:S01]  /*6870*/  IMAD.WIDE R24, R39, 0x2, R4.reuse ;  /* 0x0000000227187825 */ /* 0x100fe200078e0204 */
[----:B------:R1:W-:Y:S03]  /*6880*/  STL.64 [R1+0x418], R32 ;  /* 0x0004182001007387 */ /* 0x0003e60000100a00 */
[----:B0-----:R-:W-:-:S05]  /*6890*/  IMAD.WIDE R28, R38, 0x2, R4 ;  /* 0x00000002261c7825 */ /* 0x001fca00078e0204 */
[----:B------:R0:W-:Y:S01]  /*68a0*/  STL.64 [R1+0x438], R28 ;  /* 0x0004381c01007387 */ /* 0x0001e20000100a00 */
[----:B-1----:R-:W-:-:S03]  /*68b0*/  IMAD.WIDE R32, R35, 0x2, R4 ;  /* 0x0000000223207825 */ /* 0x002fc600078e0204 */
[----:B------:R1:W-:Y:S04]  /*68c0*/  STL.64 [R1+0x458], R24 ;  /* 0x0004581801007387 */ /* 0x0003e80000100a00 */
[----:B------:R-:W-:Y:S01]  /*68d0*/  STL.64 [R1+0x470], R32 ;  /* 0x0004702001007387 */ /* 0x000fe20000100a00 */
[----:B0-----:R-:W-:-:S04]  /*68e0*/  IMAD.WIDE R28, R34, 0x2, R4 ;  /* 0x00000002221c7825 */ /* 0x001fc800078e0204 */
[--C-:B-1----:R-:W-:Y:S01]  /*68f0*/  IMAD.WIDE R24, R21, 0x2, R4.reuse ;  /* 0x0000000215187825 */ /* 0x102fe200078e0204 */
[----:B------:R0:W-:Y:S03]  /*6900*/  STL.64 [R1+0x490], R28 ;  /* 0x0004901c01007387 */ /* 0x0001e60000100a00 */
[--C-:B------:R-:W-:Y:S01]  /*6910*/  IMAD.WIDE R20, R20, 0x2, R4.reuse ;  /* 0x0000000214147825 */ /* 0x100fe200078e0204 */
[----:B------:R1:W-:Y:S04]  /*6920*/  STL.64 [R1+0x4a8], R24 ;  /* 0x0004a81801007387 */ /* 0x0003e80000100a00 */
[----:B------:R3:W-:Y:S01]  /*6930*/  STL.64 [R1+0x4c8], R20 ;  /* 0x0004c81401007387 */ /* 0x0007e20000100a00 */
[----:B0-----:R-:W-:-:S04]  /*6940*/  IMAD.WIDE R28, R31, 0x2, R4 ;  /* 0x000000021f1c7825 */ /* 0x001fc800078e0204 */
[--C-:B-1----:R-:W-:Y:S01]  /*6950*/  IMAD.WIDE R24, R30, 0x2, R4.reuse ;  /* 0x000000021e187825 */ /* 0x102fe200078e0204 */
[----:B------:R0:W-:Y:S03]  /*6960*/  STL.64 [R1+0x4e0], R28 ;  /* 0x0004e01c01007387 */ /* 0x0001e60000100a00 */
[--C-:B---3--:R-:W-:Y:S01]  /*6970*/  IMAD.WIDE R20, R61, 0x2, R4.reuse ;  /* 0x000000023d147825 */ /* 0x108fe200078e0204 */
        /* <DEDUP_REMOVED lines=10> */
[----:B------:R-:W-:Y:S03]  /*6a20*/  STL.64 [R1+0x5a0], R28 ;  /* 0x0005a01c01007387 */ /* 0x000fe60000100a00 */
[--C-:B---3--:R-:W-:Y:S01]  /*6a30*/  IMAD.WIDE R20, R17, 0x2, R4.reuse ;  /* 0x0000000211147825 */ /* 0x108fe200078e0204 */
[----:B------:R0:W-:Y:S03]  /*6a40*/  STL.64 [R1+0x5b8], R24 ;  /* 0x0005b81801007387 */ /* 0x0001e60000100a00 */
[--C-:B------:R-:W-:Y:S01]  /*6a50*/  IMAD.WIDE R16, R16, 0x2, R4.reuse ;  /* 0x0000000210107825 */ /* 0x100fe200078e0204 */
        /* <DEDUP_REMOVED lines=21> */
[----:B---3--:R-:W-:Y:S01]  /*6bb0*/  IMAD.WIDE R8, R0, 0x2, R4 ;  /* 0x0000000200087825 */ /* 0x008fe200078e0204 */
[----:B------:R0:W-:Y:S04]  /*6bc0*/  STL.64 [R1+0x6f8], R12 ;  /* 0x0006f80c01007387 */ /* 0x0001e80000100a00 */
[----:B------:R1:W-:Y:S01]  /*6bd0*/  STL.64 [R1+0x710], R8 ;  /* 0x0007100801007387 */ /* 0x0003e20000100a00 */
[----:B--2---:R-:W-:-:S04]  /*6be0*/  IMAD.WIDE R4, R58, 0x2, R6 ;  /* 0x000000023a047825 */ /* 0x004fc800078e0206 */
[--C-:B0-----:R-:W-:Y:S01]  /*6bf0*/  IMAD.WIDE R12, R57, 0x2, R6.reuse ;  /* 0x00000002390c7825 */ /* 0x101fe200078e0206 */
[----:B------:R0:W-:Y:S03]  /*6c00*/  STL.64 [R1+0x60], R4 ;  /* 0x0000600401007387 */ /* 0x0001e60000100a00 */
[--C-:B-1----:R-:W-:Y:S01]  /*6c10*/  IMAD.WIDE R8, R53, 0x2, R6.reuse ;  /* 0x0000000235087825 */ /* 0x102fe200078e0206 */
[----:B------:R1:W-:Y:S03]  /*6c20*/  STL.64 [R1+0x50], R12 ;  /* 0x0000500c01007387 */ /* 0x0003e60000100a00 */
[--C-:B------:R-:W-:Y:S01]  /*6c30*/  IMAD.WIDE R36, R43, 0x2, R6.reuse ;  /* 0x000000022b247825 */ /* 0x100fe200078e0206 */
[----:B------:R2:W-:Y:S03]  /*6c40*/  STL.64 [R1+0x40], R8 ;  /* 0x0000400801007387 */ /* 0x0005e60000100a00 */
[--C-:B0-----:R-:W-:Y:S01]  /*6c50*/  IMAD.WIDE R4, R51, 0x2, R6.reuse ;  /* 0x0000000233047825 */ /* 0x101fe200078e0206 */
[----:B------:R-:W-:Y:S04]  /*6c60*/  STL.64 [R1+0x2470], R36 ;  /* 0x0024702401007387 */ /* 0x000fe80000100a00 */
[----:B------:R0:W-:Y:S01]  /*6c70*/  STL.64 [R1+0x18], R4 ;  /* 0x0000180401007387 */ /* 0x0001e20000100a00 */
[----:B-1----:R-:W-:-:S04]  /*6c80*/  IMAD.WIDE R12, R42, 0x2, R6 ;  /* 0x000000022a0c7825 */ /* 0x002fc800078e0206 */
[----:B--2---:R-:W-:-:S04]  /*6c90*/  IMAD.WIDE R8, R40, 0x2, R6 ;  /* 0x0000000228087825 */ /* 0x004fc800078e0206 */
[----:B0-----:R-:W-:-:S04]  /*6ca0*/  IMAD.WIDE R4, R41, 0x2, R6 ;  /* 0x0000000229047825 */ /* 0x001fc800078e0206 */
[--C-:B------:R-:W-:Y:S01]  /*6cb0*/  IMAD.WIDE R16, R44, 0x2, R6.reuse ;  /* 0x000000022c107825 */ /* 0x100fe200078e0206 */
[----:B------:R0:W-:Y:S03]  /*6cc0*/  STL.64 [R1+0x2478], R4 ;  /* 0x0024780401007387 */ /* 0x0001e60000100a00 */
[----:B------:R-:W-:-:S04]  /*6cd0*/  IMAD.WIDE R20, R46, 0x2, R6 ;  /* 0x000000022e147825 */ /* 0x000fc800078e0206 */
[--C-:B------:R-:W-:Y:S01]  /*6ce0*/  IMAD.WIDE R24, R48, 0x2, R6.reuse ;  /* 0x0000000230187825 */ /* 0x100fe200078e0206 */
[----:B0-----:R-:W2:Y:S04]  /*6cf0*/  LDL R4, [R1+0x154] ;  /* 0x0001540001047983 */ /* 0x001ea80000100800 */
[----:B------:R-:W3:Y:S04]  /*6d00*/  LDL R5, [R1+0x150] ;  /* 0x0001500001057983 */ /* 0x000ee80000100800 */
[----:B------:R-:W-:Y:S01]  /*6d10*/  STL.64 [R1+0x2480], R8 ;  /* 0x0024800801007387 */ /* 0x000fe20000100a00 */
[----:B------:R-:W-:-:S03]  /*6d20*/  IMAD.WIDE R28, R50, 0x2, R6 ;  /* 0x00000002321c7825 */ /* 0x000fc600078e0206 */
[----:B------:R0:W-:Y:S04]  /*6d30*/  STL.64 [R1+0x2488], R12 ;  /* 0x0024880c01007387 */ /* 0x0001e80000100a00 */
[----:B0-----:R-:W4:Y:S04]  /*6d40*/  LDL R12, [R1+0x17c] ;  /* 0x00017c00010c7983 */ /* 0x001f280000100800 */
[----:B------:R-:W2:Y:S04]  /*6d50*/  LDL R13, [R1+0x174] ;  /* 0x00017400010d7983 */ /* 0x000ea80000100800 */
[----:B------:R0:W-:Y:S04]  /*6d60*/  STL.64 [R1+0x2490], R16 ;  /* 0x0024901001007387 */ /* 0x0001e80000100a00 */
[----:B0-----:R-:W2:Y:S04]  /*6d70*/  LDL R16, [R1+0x15c] ;  /* 0x00015c0001107983 */ /* 0x001ea80000100800 */
        /* <DEDUP_REMOVED lines=8> */
[----:B0-----:R-:W2:Y:S01]  /*6e00*/  LDL R29, [R1+0x1a4] ;  /* 0x0001a400011d7983 */ /* 0x001ea20000100800 */
[----:B------:R-:W-:-:S05]  /*6e10*/  IMAD.WIDE R32, R52, 0x2, R6 ;  /* 0x0000000234207825 */ /* 0x000fca00078e0206 */
[----:B------:R0:W-:Y:S04]  /*6e20*/  STL.64 [R1+0x24b0], R32 ;  /* 0x0024b02001007387 */ /* 0x0001e80000100a00 */
[----:B------:R-:W3:Y:S04]  /*6e30*/  LDL R8, [R1+0x13c] ;  /* 0x00013c0001087983 */ /* 0x000ee80000100800 */
[----:B------:R-:W3:Y:S04]  /*6e40*/  LDL R9, [R1+0x138] ;  /* 0x0001380001097983 */ /* 0x000ee80000100800 */
[----:B0-----:R-:W3:Y:S04]  /*6e50*/  LDL R32, [R1+0x16c] ;  /* 0x00016c0001207983 */ /* 0x001ee80000100800 */
[----:B------:R-:W3:Y:S01]  /*6e60*/  LDL R33, [R1+0x164] ;  /* 0x0001640001217983 */ /* 0x000ee20000100800 */
[----:B------:R-:W-:-:S05]  /*6e70*/  IMAD.WIDE R36, R55, 0x2, R6 ;  /* 0x0000000237247825 */ /* 0x000fca00078e0206 */
        /* <DEDUP_REMOVED lines=9> */
[----:B0-----:R-:W3:Y:S04]  /*6f10*/  LDL.LU R36, [R1+0x124] ;  /* 0x0001240001247983 */ /* 0x001ee80000300800 */
[----:B------:R-:W3:Y:S01]  /*6f20*/  LDL.LU R37, [R1+0x120] ;  /* 0x0001200001257983 */ /* 0x000ee20000300800 */
[----:B--2---:R-:W-:-:S05]  /*6f30*/  IMAD.WIDE R28, R29, 0x2, R6 ;  /* 0x000000021d1c7825 */ /* 0x004fca00078e0206 */
[----:B------:R0:W-:Y:S02]  /*6f40*/  STL.64 [R1+0x238], R28 ;  /* 0x0002381c01007387 */ /* 0x0001e40000100a00 */
[----:B0-----:R-:W-:-:S05]  /*6f50*/  IMAD.WIDE R28, R24, 0x2, R6 ;  /* 0x00000002181c7825 */ /* 0x001fca00078e0206 */
[----:B------:R0:W-:Y:S02]  /*6f60*/  STL.64 [R1+0x250], R28 ;  /* 0x0002501c01007387 */ /* 0x0001e40000100a00 */
[----:B0-----:R-:W-:-:S04]  /*6f70*/  IMAD.WIDE R28, R25, 0x2, R6 ;  /* 0x00000002191c7825 */ /* 0x001fc800078e0206 */
[--C-:B------:R-:W-:Y:S01]  /*6f80*/  IMAD.WIDE R24, R20, 0x2, R6.reuse ;  /* 0x0000000214187825 */ /* 0x100fe200078e0206 */
[----:B------:R0:W-:Y:S04]  /*6f90*/  STL.64 [R1+0x268], R28 ;  /* 0x0002681c01007387 */ /* 0x0001e80000100a00 */
[----:B------:R4:W-:Y:S01]  /*6fa0*/  STL.64 [R1+0x280], R24 ;  /* 0x0002801801007387 */ /* 0x0009e20000100a00 */
[----:B0-----:R-:W-:-:S04]  /*6fb0*/  IMAD.WIDE R28, R21, 0x2, R6 ;  /* 0x00000002151c7825 */ /* 0x001fc800078e0206 */
[--C-:B----4-:R-:W-:Y:S01]  /*6fc0*/  IMAD.WIDE R24, R12, 0x2, R6.reuse ;  /* 0x000000020c187825 */ /* 0x110fe200078e0206 */
[----:B------:R0:W-:Y:S03]  /*6fd0*/  STL.64 [R1+0x298], R28 ;  /* 0x0002981c01007387 */ /* 0x0001e60000100a00 */
[--C-:B------:R-:W-:Y:S01]  /*6fe0*/  IMAD.WIDE R20, R13, 0x2, R6.reuse ;  /* 0x000000020d147825 */ /* 0x100fe200078e0206 */
[----:B------:R-:W-:Y:S03]  /*6ff0*/  STL.64 [R1+0x2b0], R24 ;  /* 0x0002b01801007387 */ /* 0x000fe60000100a00 */
[--C-:B---3--:R-:W-:Y:S01]  /*7000*/  IMAD.WIDE R12, R32, 0x2, R6.reuse ;  /* 0x00000002200c7825 */ /* 0x108fe200078e0206 */
[----:B0-----:R-:W2:Y:S04]  /*7010*/  LDL.LU R28, [R1+0xfc] ;  /* 0x0000fc00011c7983 */ /* 0x001ea80000300800 */
[----:B------:R0:W-:Y:S04]  /*7020*/  STL.64 [R1+0x2d0], R20 ;  /* 0x0002d01401007387 */ /* 0x0001e80000100a00 */
[----:B------:R-:W3:Y:S04]  /*7030*/  LDL.LU R29, [R1+0xf8] ;  /* 0x0000f800011d7983 */ /* 0x000ee80000300800 */
[----:B------:R1:W-:Y:S01]  /*7040*/  STL.64 [R1+0x2e8], R12 ;  /* 0x0002e80c01007387 */ /* 0x0003e20000100a00 */
[----:B0-----:R-:W-:-:S03]  /*7050*/  IMAD.WIDE R20, R33, 0x2, R6 ;  /* 0x0000000221147825 */ /* 0x001fc600078e0206 */
[----:B------:R-:W3:Y:S04]  /*7060*/  LDL.LU R24, [R1+0xf4] ;  /* 0x0000f40001187983 */ /* 0x000ee80000300800 */
[----:B------:R-:W3:Y:S01]  /*7070*/  LDL.LU R25, [R1+0xf0] ;  /* 0x0000f00001197983 */ /* 0x000ee20000300800 */
[----:B-1----:R-:W-:-:S03]  /*7080*/  IMAD.WIDE R12, R16, 0x2, R6 ;  /* 0x00000002100c7825 */ /* 0x002fc600078e0206 */
[----:B------:R0:W-:Y:S04]  /*7090*/  STL.64 [R1+0x308], R20 ;  /* 0x0003081401007387 */ /* 0x0001e80000100a00 */
[----:B------:R1:W-:Y:S01]  /*70a0*/  STL.64 [R1+0x320], R12 ;  /* 0x0003200c01007387 */ /* 0x0003e20000100a00 */
[----:B0-----:R-:W-:-:S03]  /*70b0*/  IMAD.WIDE R20, R17, 0x2, R6 ;  /* 0x0000000211147825 */ /* 0x001fc600078e0206 */
[----:B-1----:R-:W3:Y:S04]  /*70c0*/  LDL.LU R12, [R1+0xe0] ;  /* 0x0000e000010c7983 */ /* 0x002ee80000300800 */
[----:B------:R-:W3:Y:S04]  /*70d0*/  LDL.LU R13, [R1+0xdc] ;  /* 0x0000dc00010d7983 */ /* 0x000ee80000300800 */
        /* <DEDUP_REMOVED lines=13> */
[----:B0-----:R-:W-:-:S04]  /*71b0*/  IMAD.WIDE R20, R8, 0x2, R6 ;  /* 0x0000000208147825 */ /* 0x001fc800078e0206 */
[--C-:B------:R-:W-:Y:S01]  /*71c0*/  IMAD.WIDE R8, R9, 0x2, R6.reuse ;  /* 0x0000000209087825 */ /* 0x100fe200078e0206 */
[----:B------:R0:W-:Y:S03]  /*71d0*/  STL.64 [R1+0x408], R20 ;  /* 0x0004081401007387 */ /* 0x0001e60000100a00 */
[--C-:B0-----:R-:W-:Y:S02]  /*71e0*/  IMAD.WIDE R20, R38, 0x2, R6.reuse ;  /* 0x0000000226147825 */ /* 0x101fe400078e0206 */
[----:B------:R-:W4:Y:S04]  /*71f0*/  LDL.LU R38, [R1+0x2574] ;  /* 0x0025740001267983 */ /* 0x000f280000300800 */
[----:B------:R0:W-:Y:S02]  /*7200*/  STL.64 [R1+0x428], R8 ;  /* 0x0004280801007387 */ /* 0x0001e40000100a00 */
[----:B0-----:R-:W-:-:S02]  /*7210*/  IMAD.WIDE R8, R39, 0x2, R6 ;  /* 0x0000000227087825 */ /* 0x001fc400078e0206 */
[----:B------:R-:W4:Y:S04]  /*7220*/  LDL.LU R39, [R1+0x2570] ;  /* 0x0025700001277983 */ /* 0x000f280000300800 */
[----:B------:R0:W-:Y:S04]  /*7230*/  STL.64 [R1+0x440], R20 ;  /* 0x0004401401007387 */ /* 0x0001e80000100a00 */
[----:B------:R1:W-:Y:S01]  /*7240*/  STL.64 [R1+0x460], R8 ;  /* 0x0004600801007387 */ /* 0x0003e20000100a00 */
[----:B0-----:R-:W-:-:S04]  /*7250*/  IMAD.WIDE R20, R35, 0x2, R6 ;  /* 0x0000000223147825 */ /* 0x001fc800078e0206 */
[--C-:B-1----:R-:W-:Y:S01]  /*7260*/  IMAD.WIDE R8, R34, 0x2, R6.reuse ;  /* 0x0000000222087825 */ /* 0x102fe200078e0206 */
[----:B------:R0:W-:Y:S03]  /*7270*/  STL.64 [R1+0x478], R20 ;  /* 0x0004781401007387 */ /* 0x0001e60000100a00 */
[--C-:B------:R-:W-:Y:S01]  /*7280*/  IMAD.WIDE R34, R37, 0x2, R6.reuse ;  /* 0x0000000225227825 */ /* 0x100fe200078e0206 */
[----:B------:R1:W-:Y:S03]  /*7290*/  STL.64 [R1+0x498], R8 ;  /* 0x0004980801007387 */ /* 0x0003e60000100a00 */
[----:B0-----:R-:W-:-:S04]  /*72a0*/  IMAD.WIDE R20, R36, 0x2, R6 ;  /* 0x0000000224147825 */ /* 0x001fc800078e0206 */
[--C-:B-1----:R-:W-:Y:S01]  /*72b0*/  IMAD.WIDE R8, R31, 0x2, R6.reuse ;  /* 0x000000021f087825 */ /* 0x102fe200078e0206 */
[----:B------:R0:W-:Y:S04]  /*72c0*/  STL.64 [R1+0x4b0], R20 ;  /* 0x0004b01401007387 */ /* 0x0001e80000100a00 */
[----:B------:R-:W-:Y:S04]  /*72d0*/  STL.64 [R1+0x4d0], R34 ;  /* 0x0004d02201007387 */ /* 0x000fe80000100a00 */
[----:B------:R1:W-:Y:S01]  /*72e0*/  STL.64 [R1+0x4f0], R8 ;  /* 0x0004f00801007387 */ /* 0x0003e20000100a00 */
[----:B0-----:R-:W-:-:S04]  /*72f0*/  IMAD.WIDE R20, R30, 0x2, R6 ;  /* 0x000000021e147825 */ /* 0x001fc800078e0206 */
[--C-:B------:R-:W-:Y:S01]  /*7300*/  IMAD.WIDE R30, R61, 0x2, R6.reuse ;  /* 0x000000023d1e7825 */ /* 0x100fe200078e0206 */
[----:B------:R0:W-:Y:S03]  /*7310*/  STL.64 [R1+0x508], R20 ;  /* 0x0005081401007387 */ /* 0x0001e60000100a00 */
[--C-:B-1----:R-:W-:Y:S01]  /*7320*/  IMAD.WIDE R8, R60, 0x2, R6.reuse ;  /* 0x000000023c087825 */ /* 0x102fe200078e0206 */
        /* <DEDUP_REMOVED lines=8> */
[----:B0-----:R-:W-:-:S05]  /*73b0*/  IMAD.WIDE R20, R22, 0x2, R6 ;  /* 0x0000000216147825 */ /* 0x001fca00078e0206 */
[----:B------:R0:W-:Y:S01]  /*73c0*/  STL.64 [R1+0x5c8], R20 ;  /* 0x0005c81401007387 */ /* 0x0001e20000100a00 */
[----:B--2---:R-:W-:-:S04]  /*73d0*/  IMAD.WIDE R22, R28, 0x2, R6 ;  /* 0x000000021c167825 */ /* 0x004fc800078e0206 */
[--C-:B---3--:R-:W-:Y:S01]  /*73e0*/  IMAD.WIDE R8, R29, 0x2, R6.reuse ;  /* 0x000000021d087825 */ /* 0x108fe200078e0206 */
[----:B------:R1:W-:Y:S04]  /*73f0*/  STL.64 [R1+0x5e0], R22 ;  /* 0x0005e01601007387 */ /* 0x0003e80000100a00 */
[----:B------:R2:W-:Y:S01]  /*7400*/  STL.64 [R1+0x600], R8 ;  /* 0x0006000801007387 */ /* 0x0005e20000100a00 */
[----:B0-----:R-:W-:-:S04]  /*7410*/  IMAD.WIDE R20, R24, 0x2, R6 ;  /* 0x0000000218147825 */ /* 0x001fc800078e0206 */
[--C-:B-1----:R-:W-:Y:S01]  /*7420*/  IMAD.WIDE R22, R25, 0x2, R6.reuse ;  /* 0x0000000219167825 */ /* 0x102fe200078e0206 */
[----:B------:R0:W-:Y:S03]  /*7430*/  STL.64 [R1+0x618], R20 ;  /* 0x0006181401007387 */ /* 0x0001e60000100a00 */
[--C-:B--2---:R-:W-:Y:S01]  /*7440*/  IMAD.WIDE R8, R19, 0x2, R6.reuse ;  /* 0x0000000213087825 */ /* 0x104fe200078e0206 */
[----:B------:R-:W-:Y:S04]  /*7450*/  STL.64 [R1+0x638], R22 ;  /* 0x0006381601007387 */ /* 0x000fe80000100a00 */
[----:B------:R1:W-:Y:S01]  /*7460*/  STL.64 [R1+0x650], R8 ;  /* 0x0006500801007387 */ /* 0x0003e20000100a00 */
[----:B0-----:R-:W-:-:S04]  /*7470*/  IMAD.WIDE R20, R18, 0x2, R6 ;  /* 0x0000000212147825 */ /* 0x001fc800078e0206 */
[--C-:B------:R-:W-:Y:S01]  /*7480*/  IMAD.WIDE R18, R15, 0x2, R6.reuse ;  /* 0x000000020f127825 */ /* 0x100fe200078e0206 */
[----:B------:R0:W-:Y:S03]  /*7490*/  STL.64 [R1+0x670], R20 ;  /* 0x0006701401007387 */ /* 0x0001e60000100a00 */
[--C-:B-1----:R-:W-:Y:S01]  /*74a0*/  IMAD.WIDE R8, R12, 0x2, R6.reuse ;  /* 0x000000020c087825 */ /* 0x102fe200078e0206 */
[----:B------:R1:W-:Y:S04]  /*74b0*/  STL.64 [R1+0x688], R18 ;  /* 0x0006881201007387 */ /* 0x0003e80000100a00 */
[----:B------:R2:W-:Y:S01]  /*74c0*/  STL.64 [R1+0x6a0], R8 ;  /* 0x0006a00801007387 */ /* 0x0005e20000100a00 */
[----:B0-----:R-:W-:-:S04]  /*74d0*/  IMAD.WIDE R20, R13, 0x2, R6 ;  /* 0x000000020d147825 */ /* 0x001fc800078e0206 */
[--C-:B-1----:R-:W-:Y:S01]  /*74e0*/  IMAD.WIDE R18, R14, 0x2, R6.reuse ;  /* 0x000000020e127825 */ /* 0x102fe200078e0206 */
[----:B------:R-:W-:Y:S03]  /*74f0*/  STL.64 [R1+0x6b8], R20 ;  /* 0x0006b81401007387 */ /* 0x000fe60000100a00 */
[--C-:B--2---:R-:W-:Y:S01]  /*7500*/  IMAD.WIDE R8, R11, 0x2, R6.reuse ;  /* 0x000000020b087825 */ /* 0x104fe200078e0206 */
[----:B------:R-:W-:Y:S03]  /*7510*/  STL.64 [R1+0x6d0], R18 ;  /* 0x0006d01201007387 */ /* 0x000fe60000100a00 */
[--C-:B------:R-:W-:Y:S01]  /*7520*/  IMAD.WIDE R14, R10, 0x2, R6.reuse ;  /* 0x000000020a0e7825 */ /* 0x100fe200078e0206 */
[----:B------:R4:W-:Y:S03]  /*7530*/  STL.64 [R1+0x6e8], R8 ;  /* 0x0006e80801007387 */ /* 0x0009e60000100a00 */
[----:B------:R-:W-:Y:S01]  /*7540*/  IMAD.WIDE R10, R0, 0x2, R6 ;  /* 0x00000002000a7825 */ /* 0x000fe200078e0206 */
[----:B------:R-:W-:Y:S04]  /*7550*/  STL.64 [R1+0x700], R14 ;  /* 0x0007000e01007387 */ /* 0x000fe80000100a00 */
[----:B------:R-:W-:Y:S01]  /*7560*/  STL.64 [R1+0x718], R10 ;  /* 0x0007180a01007387 */ /* 0x000fe20000100a00 */
[----:B----4-:R-:W-:-:S04]  /*7570*/  IMAD.WIDE R8, R58, 0x2, R38 ;  /* 0x000000023a087825 */ /* 0x010fc800078e0226 */
[--C-:B------:R-:W-:Y:S01]  /*7580*/  IMAD.WIDE R20, R53, 0x2, R38.reuse ;  /* 0x0000000235147825 */ /* 0x100fe200078e0226 */
[----:B------:R0:W-:Y:S03]  /*7590*/  STL.64 [R1+0x58], R8 ;  /* 0x0000580801007387 */ /* 0x0001e60000100a00 */
[--C-:B------:R-:W-:Y:S01]  /*75a0*/  IMAD.WIDE R6, R57, 0x2, R38.reuse ;  /* 0x0000000239067825 */ /* 0x100fe200078e0226 */
[----:B------:R1:W-:Y:S03]  /*75b0*/  STL.64 [R1+0x24b8], R20 ;  /* 0x0024b81401007387 */ /* 0x0003e60000100a00 */
[--C-:B------:R-:W-:Y:S01]  /*75c0*/  IMAD.WIDE R60, R43, 0x2, R38.reuse ;  /* 0x000000022b3c7825 */ /* 0x100fe200078e0226 */
[----:B------:R2:W-:Y:S03]  /*75d0*/  STL.64 [R1+0x48], R6 ;  /* 0x0000480601007387 */ /* 0x0005e60000100a00 */
[--C-:B0-----:R-:W-:Y:S01]  /*75e0*/  IMAD.WIDE R8, R51, 0x2, R38.reuse ;  /* 0x0000000233087825 */ /* 0x101fe200078e0226 */
[----:B-1----:R-:W3:Y:S04]  /*75f0*/  LDL R20, [R1+0x17c] ;  /* 0x00017c0001147983 */ /* 0x002ee80000100800 */
[----:B------:R-:W4:Y:S01]  /*7600*/  LDL R21, [R1+0x174] ;  /* 0x0001740001157983 */ /* 0x000f220000100800 */
[----:B--2---:R-:W-:-:S03]  /*7610*/  IMAD.WIDE R6, R41, 0x2, R38 ;  /* 0x0000000229067825 */ /* 0x004fc600078e0226 */
[----:B------:R0:W-:Y:S04]  /*7620*/  STL.64 [R1+0x24c0], R8 ;  /* 0x0024c00801007387 */ /* 0x0001e80000100a00 */
[----:B0-----:R-:W2:Y:S04]  /*7630*/  LDL R8, [R1+0x18c] ;  /* 0x00018c0001087983 */ /* 0x001ea80000100800 */
[----:B------:R-:W2:Y:S04]  /*7640*/  LDL R9, [R1+0x184] ;  /* 0x0001840001097983 */ /* 0x000ea80000100800 */
[----:B------:R0:W-:Y:S04]  /*7650*/  STL.64 [R1+0x24c8], R60 ;  /* 0x0024c83c01007387 */ /* 0x0001e80000100a00 */
[----:B0-----:R-:W2:Y:S04]  /*7660*/  LDL R60, [R1+0x19c] ;  /* 0x00019c00013c7983 */ /* 0x001ea80000100800 */
[----:B------:R-:W3:Y:S04]  /*7670*/  LDL R61, [R1+0x194] ;  /* 0x00019400013d7983 */ /* 0x000ee80000100800 */
[----:B------:R0:W-:Y:S04]  /*7680*/  STL.64 [R1+0x24d0], R6 ;  /* 0x0024d00601007387 */ /* 0x0001e80000100a00 */
[----:B0-----:R-:W3:Y:S01]  /*7690*/  LDL R7, [R1+0x1a4] ;  /* 0x0001a40001077983 */ /* 0x001ee20000100800 */
[----:B------:R-:W-:-:S04]  /*76a0*/  IMAD.WIDE R10, R40, 0x2, R38 ;  /* 0x00000002280a7825 */ /* 0x000fc800078e0226 */
[--C-:B------:R-:W-:Y:S01]  /*76b0*/  IMAD.WIDE R14, R42, 0x2, R38.reuse ;  /* 0x000000022a0e7825 */ /* 0x100fe200078e0226 */
[----:B------:R-:W-:Y:S03]  /*76c0*/  STL.64 [R1+0x24d8], R10 ;  /* 0x0024d80a01007387 */ /* 0x000fe60000100a00 */
[--C-:B------:R-:W-:Y:S01]  /*76d0*/  IMAD.WIDE R18, R44, 0x2, R38.reuse ;  /* 0x000000022c127825 */ /* 0x100fe200078e0226 */
[----:B------:R0:W-:Y:S03]  /*76e0*/  STL.64 [R1+0x24e0], R14 ;  /* 0x0024e00e01007387 */ /* 0x0001e60000100a00 */
[--C-:B------:R-:W-:Y:S01]  /*76f0*/  IMAD.WIDE R22, R46, 0x2, R38.reuse ;  /* 0x000000022e167825 */ /* 0x100fe200078e0226 */
[----:B------:R1:W-:Y:S03]  /*7700*/  STL.64 [R1+0x24e8], R18 ;  /* 0x0024e81201007387 */ /* 0x0003e60000100a00 */
[--C-:B------:R-:W-:Y:S01]  /*7710*/  IMAD.WIDE R26, R48, 0x2, R38.reuse ;  /* 0x00000002301a7825 */ /* 0x100fe200078e0226 */
[----:B------:R-:W-:Y:S03]  /*7720*/  STL.64 [R1+0x24f0], R22 ;  /* 0x0024f01601007387 */ /* 0x000fe60000100a00 */
[--C-:B------:R-:W-:Y:S01]  /*7730*/  IMAD.WIDE R30, R50, 0x2, R38.reuse ;  /* 0x00000002321e7825 */ /* 0x100fe200078e0226 */
[----:B------:R-:W-:Y:S03]  /*7740*/  STL.64 [R1+0x24f8], R26 ;  /* 0x0024f81a01007387 */ /* 0x000fe60000100a00 */
[--C-:B------:R-:W-:Y:S01]  /*7750*/  IMAD.WIDE R34, R52, 0x2, R38.reuse ;  /* 0x0000000234227825 */ /* 0x100fe200078e0226 */
[----:B------:R-:W-:Y:S03]  /*7760*/  STL.64 [R1+0x2500], R30 ;  /* 0x0025001e01007387 */ /* 0x000fe60000100a00 */
[--C-:B0-----:R-:W-:Y:S01]  /*7770*/  IMAD.WIDE R14, R55, 0x2, R38.reuse ;  /* 0x00000002370e7825 */ /* 0x101fe200078e0226 */
[----:B------:R-:W-:Y:S03]  /*7780*/  STL.64 [R1+0x2508], R34 ;  /* 0x0025082201007387 */ /* 0x000fe60000100a00 */
[--C-:B-1----:R-:W-:Y:S01]  /*7790*/  IMAD.WIDE R18, R56, 0x2, R38.reuse ;  /* 0x0000000238127825 */ /* 0x102fe200078e0226 */
[----:B------:R0:W-:Y:S03]  /*77a0*/  STL.64 [R1+0x1c8], R14 ;  /* 0x0001c80e01007387 */ /* 0x0001e60000100a00 */
[--C-:B------:R-:W-:Y:S01]  /*77b0*/  IMAD.WIDE R10, R49, 0x2, R38.reuse ;  /* 0x00000002310a7825 */ /* 0x100fe200078e0226 */
[----:B------:R1:W-:Y:S04]  /*77c0*/  STL.64 [R1+0x1e0], R18 ;  /* 0x0001e01201007387 */ /* 0x0003e80000100a00 */
[----:B------:R-:W-:Y:S01]  /*77d0*/  STL.64 [R1+0x1f8], R10 ;  /* 0x0001f80a01007387 */ /* 0x000fe20000100a00 */
[----:B0-----:R-:W-:-:S04]  /*77e0*/  IMAD.WIDE R14, R47, 0x2, R38 ;  /* 0x000000022f0e7825 */ /* 0x001fc800078e0226 */
[--C-:B-1----:R-:W-:Y:S01]  /*77f0*/  IMAD.WIDE R18, R45, 0x2, R38.reuse ;  /* 0x000000022d127825 */ /* 0x102fe200078e0226 */
[----:B------:R-:W-:Y:S04]  /*7800*/  STL.64 [R1+0x210], R14 ;  /* 0x0002100e01007387 */ /* 0x000fe80000100a00 */
[----:B------:R0:W-:Y:S02]  /*7810*/  STL.64 [R1+0x228], R18 ;  /* 0x0002281201007387 */ /* 0x0001e40000100a00 */
[----:B0-----:R-:W-:-:S04]  /*7820*/  IMAD.WIDE R18, R16, 0x2, R38 ;  /* 0x0000000210127825 */ /* 0x001fc800078e0226 */
[----:B------:R-:W-:-:S04]  /*7830*/  IMAD.WIDE R16, R17, 0x2, R38 ;  /* 0x0000000211107825 */ /* 0x000fc800078e0226 */
[----:B--2---:R-:W-:-:S04]  /*7840*/  IMAD.WIDE R14, R60, 0x2, R38 ;  /* 0x000000023c0e7825 */ /* 0x004fc800078e0226 */
[----:B---3--:R-:W-:-:S04]  /*7850*/  IMAD.WIDE R10, R7, 0x2, R38 ;  /* 0x00000002070a7825 */ /* 0x008fc800078e0226 */
[--C-:B------:R-:W-:Y:S01]  /*7860*/  IMAD.WIDE R6, R61, 0x2, R38.reuse ;  /* 0x000000023d067825 */ /* 0x100fe200078e0226 */
[----:B------:R0:W-:Y:S04]  /*7870*/  STL.64 [R1+0x240], R10 ;  /* 0x0002400a01007387 */ /* 0x0001e80000100a00 */
[----:B------:R-:W-:Y:S04]  /*7880*/  STL.64 [R1+0x258], R14 ;  /* 0x0002580e01007387 */ /* 0x000fe80000100a00 */
[----:B------:R1:W-:Y:S01]  /*7890*/  STL.64 [R1+0x270], R6 ;  /* 0x0002700601007387 */ /* 0x0003e20000100a00 */
[----:B0-----:R-:W-:-:S04]  /*78a0*/  IMAD.WIDE R10, R8, 0x2, R38 ;  /* 0x00000002080a7825 */ /* 0x001fc800078e0226 */
[--C-:B------:R-:W-:Y:S01]  /*78b0*/  IMAD.WIDE R8, R9, 0x2, R38.reuse ;  /* 0x0000000209087825 */ /* 0x100fe200078e0226 */
[----:B------:R-:W-:Y:S04]  /*78c0*/  STL.64 [R1+0x288], R10 ;  /* 0x0002880a01007387 */ /* 0x000fe80000100a00 */
[----:B------:R-:W2:Y:S01]  /*78d0*/  LDL.LU R34, [R1+0x13c] ;  /* 0x00013c0001227983 */ /* 0x000ea20000300800 */
[----:B-1----:R-:W-:-:S03]  /*78e0*/  IMAD.WIDE R6, R20, 0x2, R38 ;  /* 0x0000000214067825 */ /* 0x002fc600078e0226 */
[----:B------:R4:W-:Y:S04]  /*78f0*/  STL.64 [R1+0x2a0], R8 ;  /* 0x0002a00801007387 */ /* 0x0009e80000100a00 */
[----:B------:R-:W3:Y:S04]  /*7900*/  LDL.LU R35, [R1+0x138] ;  /* 0x0001380001237983 */ /* 0x000ee80000300800 */
[----:B------:R0:W-:Y:S04]  /*7910*/  STL.64 [R1+0x2b8], R6 ;  /* 0x0002b80601007387 */ /* 0x0001e80000100a00 */
[----:B------:R-:W3:Y:S04]  /*7920*/  LDL.LU R30, [R1+0x134] ;  /* 0x00013400011e7983 */ /* 0x000ee80000300800 */
[----:B------:R-:W3:Y:S04]  /*7930*/  LDL.LU R31, [R1+0x130] ;  /* 0x00013000011f7983 */ /* 0x000ee80000300800 */
[----:B------:R-:W3:Y:S04]  /*7940*/  LDL.LU R14, [R1+0x12c] ;  /* 0x00012c00010e7983 */ /* 0x000ee80000300800 */
[----:B------:R-:W3:Y:S01]  /*7950*/  LDL.LU R15, [R1+0x128] ;  /* 0x00012800010f7983 */ /* 0x000ee20000300800 */
[----:B----4-:R-:W-:-:S03]  /*7960*/  IMAD.WIDE R8, R21, 0x2, R38 ;  /* 0x0000000215087825 */ /* 0x010fc600078e0226 */
[----:B------:R-:W4:Y:S01]  /*7970*/  LDL.LU R10, [R1+0x11c] ;  /* 0x00011c00010a7983 */ /* 0x000f220000300800 */
[----:B0-----:R-:W-:-:S03]  /*7980*/  IMAD.WIDE R6, R32, 0x2, R38 ;  /* 0x0000000220067825 */ /* 0x001fc600078e0226 */
[----:B------:R0:W-:Y:S04]  /*7990*/  STL.64 [R1+0x2d8], R8 ;  /* 0x0002d80801007387 */ /* 0x0001e80000100a00 */
[----:B------:R-:W4:Y:S04]  /*79a0*/  LDL.LU R11, [R1+0x118] ;  /* 0x00011800010b7983 */ /* 0x000f280000300800 */
[----:B------:R1:W-:Y:S04]  /*79b0*/  STL.64 [R1+0x2f0], R6 ;  /* 0x0002f00601007387 */ /* 0x0003e80000100a00 */
[----:B------:R-:W4:Y:S04]  /*79c0*/  LDL.LU R60, [R1+0x114] ;  /* 0x00011400013c7983 */ /* 0x000f280000300800 */
[----:B------:R-:W4:Y:S04]  /*79d0*/  LDL.LU R61, [R1+0x110] ;  /* 0x00011000013d7983 */ /* 0x000f280000300800 */
[----:B0-----:R-:W4:Y:S04]  /*79e0*/  LDL.LU R8, [R1+0x10c] ;  /* 0x00010c0001087983 */ /* 0x001f280000300800 */
[----:B------:R-:W4:Y:S04]  /*79f0*/  LDL.LU R9, [R1+0x108] ;  /* 0x0001080001097983 */ /* 0x000f280000300800 */
[----:B------:R-:W4:Y:S04]  /*7a00*/  LDL.LU R20, [R1+0x104] ;  /* 0x0001040001147983 */ /* 0x000f280000300800 */
[----:B------:R-:W4:Y:S01]  /*7a10*/  LDL.LU R21, [R1+0x100] ;  /* 0x0001000001157983 */ /* 0x000f220000300800 */
[----:B-1----:R-:W-:-:S05]  /*7a20*/  IMAD.WIDE R6, R33, 0x2, R38 ;  /* 0x0000000221067825 */ /* 0x002fca00078e0226 */
[----:B------:R0:W-:Y:S04]  /*7a30*/  STL.64 [R1+0x310], R6 ;  /* 0x0003100601007387 */ /* 0x0001e80000100a00 */
[----:B------:R-:W-:Y:S04]  /*7a40*/  STL.64 [R1+0x328], R18 ;  /* 0x0003281201007387 */ /* 0x000fe80000100a00 */
[----:B------:R-:W4:Y:S01]  /*7a50*/  LDL.LU R26, [R1+0xec] ;  /* 0x0000ec00011a7983 */ /* 0x000f220000300800 */
[----:B0-----:R-:W-:-:S03]  /*7a60*/  IMAD.WIDE R6, R4, 0x2, R38 ;  /* 0x0000000204067825 */ /* 0x001fc600078e0226 */
[----:B------:R-:W-:Y:S04]  /*7a70*/  STL.64 [R1+0x348], R16 ;  /* 0x0003481001007387 */ /* 0x000fe80000100a00 */
[----:B------:R-:W4:Y:S04]  /*7a80*/  LDL.LU R27, [R1+0xe8] ;  /* 0x0000e800011b7983 */ /* 0x000f280000300800 */
[----:B------:R0:W-:Y:S04]  /*7a90*/  STL.64 [R1+0x368], R6 ;  /* 0x0003680601007387 */ /* 0x0001e80000100a00 */
[----:B------:R-:W4:Y:S04]  /*7aa0*/  LDL.LU R22, [R1+0xe4] ;  /* 0x0000e40001167983 */ /* 0x000f280000300800 */
[----:B------:R-:W4:Y:S01]  /*7ab0*/  LDL.LU R23, [R1+0xd8] ;  /* 0x0000d80001177983 */ /* 0x000f220000300800 */
[----:B0-----:R-:W-:-:S04]  /*7ac0*/  IMAD.WIDE R6, R5, 0x2, R38 ;  /* 0x0000000205067825 */ /* 0x001fc800078e0226 */
[--C-:B------:R-:W-:Y:S01]  /*7ad0*/  IMAD.WIDE R4, R54, 0x2, R38.reuse ;  /* 0x0000000236047825 */ /* 0x100fe200078e0226 */
[----:B------:R0:W-:Y:S04]  /*7ae0*/  STL.64 [R1+0x380], R6 ;  /* 0x0003800601007387 */ /* 0x0001e80000100a00 */
[----:B------:R-:W4:Y:S04]  /*7af0*/  LDL.LU R18, [R1+0xd4] ;  /* 0x0000d40001127983 */ /* 0x000f280000300800 */
[----:B------:R1:W-:Y:S04]  /*7b00*/  STL.64 [R1+0x3a0], R4 ;  /* 0x0003a00401007387 */ /* 0x0003e80000100a00 */
[----:B------:R-:W4:Y:S01]  /*7b10*/  LDL.LU R19, [R1+0xd0] ;  /* 0x0000d00001137983 */ /* 0x000f220000300800 */
[----:B0-----:R-:W-:-:S04]  /*7b20*/  IMAD.WIDE R6, R59, 0x2, R38 ;  /* 0x000000023b067825 */ /* 0x001fc800078e0226 */
[----:B------:R-:W-:-:S04]  /*7b30*/  IMAD.WIDE R16, R3, 0x2, R38 ;  /* 0x0000000203107825 */ /* 0x000fc800078e0226 */
[--C-:B-1----:R-:W-:Y:S02]  /*7b40*/  IMAD.WIDE R4, R2, 0x2, R38.reuse ;  /* 0x0000000202047825 */ /* 0x102fe400078e0226 */
[----:B------:R-:W4:Y:S04]  /*7b50*/  LDL.LU R2, [R1+0x256c] ;  /* 0x00256c0001027983 */ /* 0x000f280000300800 */
[----:B------:R2:W-:Y:S04]  /*7b60*/  STL.64 [R1+0x3b8], R6 ;  /* 0x0003b80601007387 */ /* 0x0005e80000100a00 */
[----:B------:R-:W4:Y:S04]  /*7b70*/  LDL.LU R3, [R1+0x2568] ;  /* 0x0025680001037983 */ /* 0x000f280000300800 */
[----:B------:R3:W-:Y:S04]  /*7b80*/  STL.64 [R1+0x3d8], R4 ;  /* 0x0003d80401007387 */ /* 0x0007e80000100a00 */
[----:B------:R-:W-:Y:S01]  /*7b90*/  STL.64 [R1+0x3f0], R16 ;  /* 0x0003f01001007387 */ /* 0x000fe20000100a00 */
[----:B--2---:R-:W-:-:S04]  /*7ba0*/  IMAD.WIDE R6, R34, 0x2, R38 ;  /* 0x0000000222067825 */ /* 0x004fc800078e0226 */
[--C-:B---3--:R-:W-:Y:S01]  /*7bb0*/  IMAD.WIDE R4, R35, 0x2, R38.reuse ;  /* 0x0000000223047825 */ /* 0x108fe200078e0226 */
[----:B------:R-:W-:Y:S04]  /*7bc0*/  STL [R1+0x2510], R35 ;  /* 0x0025102301007387 */ /* 0x000fe80000100800 */
[----:B------:R0:W-:Y:S04]  /*7bd0*/  STL.64 [R1+0x410], R6 ;  /* 0x0004100601007387 */ /* 0x0001e80000100a00 */
[----:B------:R-:W-:Y:S04]  /*7be0*/  STL [R1+0x2514], R34 ;  /* 0x0025142201007387 */ /* 0x000fe80000100800 */
[----:B------:R1:W-:Y:S01]  /*7bf0*/  STL.64 [R1+0x430], R4 ;  /* 0x0004300401007387 */ /* 0x0003e20000100a00 */
[----:B0-----:R-:W-:-:S03]  /*7c00*/  IMAD.WIDE R6, R31, 0x2, R38 ;  /* 0x000000021f067825 */ /* 0x001fc600078e0226 */
[----:B------:R-:W-:Y:S01]  /*7c10*/  STL.64 [R1+0x2518], R30 ;  /* 0x0025181e01007387 */ /* 0x000fe20000100a00 */
[----:B-1----:R-:W-:-:S05]  /*7c20*/  IMAD.WIDE R4, R30, 0x2, R38 ;  /* 0x000000021e047825 */ /* 0x002fca00078e0226 */
[----:B------:R0:W-:Y:S04]  /*7c30*/  STL.64 [R1+0x448], R4 ;  /* 0x0004480401007387 */ /* 0x0001e80000100a00 */
[----:B------:R1:W-:Y:S04]  /*7c40*/  STL.64 [R1+0x468], R6 ;  /* 0x0004680601007387 */ /* 0x0003e80000100a00 */
[----:B------:R-:W-:Y:S01]  /*7c50*/  STL.64 [R1+0x2520], R14 ;  /* 0x0025200e01007387 */ /* 0x000fe20000100a00 */
[----:B0-----:R-:W-:-:S04]  /*7c60*/  IMAD.WIDE R4, R14, 0x2, R38 ;  /* 0x000000020e047825 */ /* 0x001fc800078e0226 */
[--C-:B-1----:R-:W-:Y:S01]  /*7c70*/  IMAD.WIDE R6, R15, 0x2, R38.reuse ;  /* 0x000000020f067825 */ /* 0x102fe200078e0226 */
[----:B------:R0:W-:Y:S04]  /*7c80*/  STL.64 [R1+0x480], R4 ;  /* 0x0004800401007387 */ /* 0x0001e80000100a00 */
[----:B------:R1:W-:Y:S04]  /*7c90*/  STL.64 [R1+0x4a0], R6 ;  /* 0x0004a00601007387 */ /* 0x0003e80000100a00 */
[----:B------:R-:W-:Y:S01]  /*7ca0*/  STL.64 [R1+0x2528], R36 ;  /* 0x0025282401007387 */ /* 0x000fe20000100a00 */
[----:B0-----:R-:W-:-:S04]  /*7cb0*/  IMAD.WIDE R4, R36, 0x2, R38 ;  /* 0x0000000224047825 */ /* 0x001fc800078e0226 */
[--C-:B-1----:R-:W-:Y:S01]  /*7cc0*/  IMAD.WIDE R6, R37, 0x2, R38.reuse ;  /* 0x0000000225067825 */ /* 0x102fe200078e0226 */
[----:B------:R0:W-:Y:S04]  /*7cd0*/  STL.64 [R1+0x4b8], R4 ;  /* 0x0004b80401007387 */ /* 0x0001e80000100a00 */
[----:B------:R1:W-:Y:S04]  /*7ce0*/  STL.64 [R1+0x4d8], R6 ;  /* 0x0004d80601007387 */ /* 0x0003e80000100a00 */
[----:B----4-:R-:W-:Y:S01]  /*7cf0*/  STL.64 [R1+0x2530], R10 ;  /* 0x0025300a01007387 */ /* 0x010fe20000100a00 */
        /* <DEDUP_REMOVED lines=33> */
[----:B------:R1:W-:Y:S01]  /*7f10*/  STL.64 [R1+0x678], R6 ;  /* 0x0006780601007387 */ /* 0x0003e20000100a00 */
[----:B------:R-:W-:-:S04]  /*7f20*/  IMAD.WIDE R8, R13, 0x2, R38 ;  /* 0x000000020d087825 */ /* 0x000fc800078e0226 */
[----:B0-----:R-:W-:-:S04]  /*7f30*/  IMAD.WIDE R4, R22, 0x2, R38 ;  /* 0x0000000216047825 */ /* 0x001fc800078e0226 */
[--C-:B-1----:R-:W-:Y:S01]  /*7f40*/  IMAD.WIDE R6, R12, 0x2, R38.reuse ;  /* 0x000000020c067825 */ /* 0x102fe200078e0226 */
[----:B------:R0:W-:Y:S04]  /*7f50*/  STL.64 [R1+0x690], R4 ;  /* 0x0006900401007387 */ /* 0x0001e80000100a00 */
        /* <DEDUP_REMOVED lines=8> */
[----:B0-----:R-:W-:-:S05]  /*7fe0*/  IMAD.WIDE R4, R0, 0x2, R38 ;  /* 0x0000000200047825 */ /* 0x001fca00078e0226 */
[----:B------:R-:W-:Y:S04]  /*7ff0*/  STL.64 [R1+0x720], R4 ;  /* 0x0007200401007387 */ /* 0x000fe80000100a00 */
[----:B------:R-:W2:Y:S04]  /*8000*/  LDL.LU R29, [R1+0x1a4] ;  /* 0x0001a400011d7983 */ /* 0x000ea80000300800 */
[----:B------:R-:W3:Y:S04]  /*8010*/  LDL.LU R20, [R1+0x19c] ;  /* 0x00019c0001147983 */ /* 0x000ee80000300800 */
[----:B------:R-:W4:Y:S04]  /*8020*/  LDL.LU R21, [R1+0x194] ;  /* 0x0001940001157983 */ /* 0x000f280000300800 */
[----:B-1----:R-:W3:Y:S04]  /*8030*/  LDL.LU R8, [R1+0x18c] ;  /* 0x00018c0001087983 */ /* 0x002ee80000300800 */
[----:B------:R-:W3:Y:S04]  /*8040*/  LDL.LU R9, [R1+0x184] ;  /* 0x0001840001097983 */ /* 0x000ee80000300800 */
[----:B------:R-:W4:Y:S04]  /*8050*/  LDL.LU R60, [R1+0x17c] ;  /* 0x00017c00013c7983 */ /* 0x000f280000300800 */
        /* <DEDUP_REMOVED lines=10> */
[----:B------:R-:W4:Y:S01]  /*8100*/  LDL.LU R35, [R1+0x140] ;  /* 0x0001400001237983 */ /* 0x000f220000300800 */
[----:B------:R-:W-:-:S02]  /*8110*/  IMAD.MOV.U32 R24, RZ, RZ, R49 ;  /* 0x000000ffff187224 */ /* 0x000fc400078e0031 */
[----:B------:R-:W-:Y:S02]  /*8120*/  IMAD.MOV.U32 R25, RZ, RZ, R47 ;  /* 0x000000ffff197224 */ /* 0x000fe400078e002f */
[----:B------:R-:W-:-:S04]  /*8130*/  IMAD.WIDE R26, R24, 0x2, R2 ;  /* 0x00000002181a7825 */ /* 0x000fc800078e0202 */
[----:B------:R-:W-:Y:S01]  /*8140*/  IMAD.WIDE R24, R25, 0x2, R2 ;  /* 0x0000000219187825 */ /* 0x000fe200078e0202 */
[----:B------:R0:W-:Y:S03]  /*8150*/  STL.64 [R1+0x1b8], R26 ;  /* 0x0001b81a01007387 */ /* 0x0001e60000100a00 */
[----:B------:R-:W-:Y:S01]  /*8160*/  IMAD.MOV.U32 R28, RZ, RZ, R45 ;  /* 0x000000ffff1c7224 */ /* 0x000fe200078e002d */
[----:B0-----:R-:W4:Y:S04]  /*8170*/  LDL.LU.64 R26, [R1+0x2560] ;  /* 0x00256000011a7983 */ /* 0x001f280000300a00 */
[----:B------:R0:W-:Y:S02]  /*8180*/  STL.64 [R1+0x1b0], R24 ;  /* 0x0001b01801007387 */ /* 0x0001e40000100a00 */
[----:B0-----:R-:W-:-:S05]  /*8190*/  IMAD.WIDE R24, R28, 0x2, R2 ;  /* 0x000000021c187825 */ /* 0x001fca00078e0202 */
[----:B------:R0:W-:Y:S04]  /*81a0*/  STL.64 [R1+0x1a8], R24 ;  /* 0x0001a81801007387 */ /* 0x0001e80000100a00 */
[----:B0-----:R-:W4:Y:S01]  /*81b0*/  LDL.LU.64 R24, [R1+0x2558] ;  /* 0x0025580001187983 */ /* 0x001f220000300a00 */
[----:B--2---:R-:W-:-:S05]  /*81c0*/  IMAD.WIDE R28, R29, 0x2, R2 ;  /* 0x000000021d1c7825 */ /* 0x004fca00078e0202 */
[----:B------:R3:W-:Y:S02]  /*81d0*/  STL.64 [R1+0x1a0], R28 ;  /* 0x0001a01c01007387 */ /* 0x0007e40000100a00 */
[----:B---3--:R-:W-:-:S04]  /*81e0*/  IMAD.WIDE R28, R20, 0x2, R2 ;  /* 0x00000002141c7825 */ /* 0x008fc800078e0202 */
[--C-:B----4-:R-:W-:Y:S01]  /*81f0*/  IMAD.WIDE R20, R21, 0x2, R2.reuse ;  /* 0x0000000215147825 */ /* 0x110fe200078e0202 */
[----:B------:R0:W-:Y:S04]  /*8200*/  STL.64 [R1+0x198], R28 ;  /* 0x0001981c01007387 */ /* 0x0001e80000100a00 */
[----:B0-----:R-:W2:Y:S04]  /*8210*/  LDL.LU.64 R28, [R1+0x2550] ;  /* 0x00255000011c7983 */ /* 0x001ea80000300a00 */
[----:B------:R0:W-:Y:S02]  /*8220*/  STL.64 [R1+0x190], R20 ;  /* 0x0001901401007387 */ /* 0x0001e40000100a00 */
[----:B0-----:R-:W-:-:S04]  /*8230*/  IMAD.WIDE R20, R8, 0x2, R2 ;  /* 0x0000000208147825 */ /* 0x001fc800078e0202 */
[--C-:B------:R-:W-:Y:S01]  /*8240*/  IMAD.WIDE R8, R9, 0x2, R2.reuse ;  /* 0x0000000209087825 */ /* 0x100fe200078e0202 */
[----:B------:R0:W-:Y:S04]  /*8250*/  STL.64 [R1+0x188], R20 ;  /* 0x0001881401007387 */ /* 0x0001e80000100a00 */
[----:B0-----:R-:W3:Y:S04]  /*8260*/  LDL.LU.64 R20, [R1+0x2548] ;  /* 0x0025480001147983 */ /* 0x001ee80000300a00 */
[----:B------:R0:W-:Y:S02]  /*8270*/  STL.64 [R1+0x180], R8 ;  /* 0x0001800801007387 */ /* 0x0001e40000100a00 */
[----:B0-----:R-:W-:-:S04]  /*8280*/  IMAD.WIDE R8, R60, 0x2, R2 ;  /* 0x000000023c087825 */ /* 0x001fc800078e0202 */
[--C-:B------:R-:W-:Y:S01]  /*8290*/  IMAD.WIDE R60, R61, 0x2, R2.reuse ;  /* 0x000000023d3c7825 */ /* 0x100fe200078e0202 */
[----:B------:R0:W-:Y:S04]  /*82a0*/  STL.64 [R1+0x178], R8 ;  /* 0x0001780801007387 */ /* 0x0001e80000100a00 */
[----:B0-----:R-:W4:Y:S04]  /*82b0*/  LDL.LU.64 R8, [R1+0x2540] ;  /* 0x0025400001087983 */ /* 0x001f280000300a00 */
[----:B------:R0:W-:Y:S02]  /*82c0*/  STL.64 [R1+0x170], R60 ;  /* 0x0001703c01007387 */ /* 0x0001e40000100a00 */
[----:B0-----:R-:W-:-:S04]  /*82d0*/  IMAD.WIDE R60, R10, 0x2, R2 ;  /* 0x000000020a3c7825 */ /* 0x001fc800078e0202 */
[--C-:B------:R-:W-:Y:S01]  /*82e0*/  IMAD.WIDE R10, R11, 0x2, R2.reuse ;  /* 0x000000020b0a7825 */ /* 0x100fe200078e0202 */
[----:B------:R0:W-:Y:S04]  /*82f0*/  STL.64 [R1+0x168], R60 ;  /* 0x0001683c01007387 */ /* 0x0001e80000100a00 */
[----:B0-----:R-:W2:Y:S04]  /*8300*/  LDL.LU.64 R60, [R1+0x2538] ;  /* 0x00253800013c7983 */ /* 0x001ea80000300a00 */
        /* <DEDUP_REMOVED lines=20> */
[----:B------:R0:W-:Y:S04]  /*8450*/  STL.64 [R1+0x140], R34 ;  /* 0x0001402201007387 */ /* 0x0001e80000100a00 */
[----:B0-----:R-:W2:Y:S02]  /*8460*/  LDL.LU R34, [R1+0x2514] ;  /* 0x0025140001227983 */ /* 0x001ea40000300800 */
[----:B--2---:R-:W-:-:S05]  /*8470*/  IMAD.WIDE R34, R34, 0x2, R2 ;  /* 0x0000000222227825 */ /* 0x004fca00078e0202 */
[----:B------:R0:W-:Y:S04]  /*8480*/  STL.64 [R1+0x388], R34 ;  /* 0x0003882201007387 */ /* 0x0001e80000100a00 */
[----:B0-----:R-:W2:Y:S02]  /*8490*/  LDL.LU R35, [R1+0x2510] ;  /* 0x0025100001237983 */ /* 0x001ea40000300800 */
[----:B--2---:R-:W-:-:S05]  /*84a0*/  IMAD.WIDE R34, R35, 0x2, R2 ;  /* 0x0000000223227825 */ /* 0x004fca00078e0202 */
        /* <DEDUP_REMOVED lines=9> */
[----:B------:R1:W-:Y:S01]  /*8540*/  STL.64 [R1+0x128], R14 ;  /* 0x0001280e01007387 */ /* 0x0003e20000100a00 */
[----:B0-----:R-:W-:-:S04]  /*8550*/  IMAD.WIDE R30, R36, 0x2, R2 ;  /* 0x00000002241e7825 */ /* 0x001fc800078e0202 */
[--C-:B-1----:R-:W-:Y:S02]  /*8560*/  IMAD.WIDE R14, R37, 0x2, R2.reuse ;  /* 0x00000002250e7825 */ /* 0x102fe400078e0202 */
[----:B------:R-:W2:Y:S04]  /*8570*/  LDL.LU.64 R36, [R1+0xc8] ;  /* 0x0000c80001247983 */ /* 0x000ea80000300a00 */
[----:B------:R0:W-:Y:S04]  /*8580*/  STL.64 [R1+0x420], R30 ;  /* 0x0004201e01007387 */ /* 0x0001e80000100a00 */
[----:B------:R1:W-:Y:S01]  /*8590*/  STL.64 [R1+0x120], R14 ;  /* 0x0001200e01007387 */ /* 0x0003e20000100a00 */
[----:B0-----:R-:W-:-:S03]  /*85a0*/  IMAD.WIDE R30, R10, 0x2, R2 ;  /* 0x000000020a1e7825 */ /* 0x001fc600078e0202 */
[----:B-1----:R-:W2:Y:S01]  /*85b0*/  LDL.LU.64 R14, [R1+0x60] ;  /* 0x00006000010e7983 */ /* 0x002ea20000300a00 */
[----:B------:R-:W-:-:S03]  /*85c0*/  IMAD.WIDE R10, R11, 0x2, R2 ;  /* 0x000000020b0a7825 */ /* 0x000fc600078e0202 */
[----:B------:R-:W-:Y:S04]  /*85d0*/  STL.64 [R1+0x450], R30 ;  /* 0x0004501e01007387 */ /* 0x000fe80000100a00 */
[----:B------:R0:W-:Y:S04]  /*85e0*/  STL.64 [R1+0x118], R10 ;  /* 0x0001180a01007387 */ /* 0x0001e80000100a00 */
[----:B0-----:R-:W2:Y:S01]  /*85f0*/  LDL.LU.64 R10, [R1+0x58] ;  /* 0x00005800010a7983 */ /* 0x001ea20000300a00 */
[----:B------:R-:W-:-:S04]  /*8600*/  IMAD.WIDE R30, R60, 0x2, R2 ;  /* 0x000000023c1e7825 */ /* 0x000fc800078e0202 */
[--C-:B------:R-:W-:Y:S01]  /*8610*/  IMAD.WIDE R60, R61, 0x2, R2.reuse ;  /* 0x000000023d3c7825 */ /* 0x100fe200078e0202 */
[----:B------:R4:W-:Y:S04]  /*8620*/  STL.64 [R1+0x488], R30 ;  /* 0x0004881e01007387 */ /* 0x0009e80000100a00 */
[----:B------:R0:W-:Y:S01]  /*8630*/  STL.64 [R1+0x110], R60 ;  /* 0x0001103c01007387 */ /* 0x0001e20000100a00 */
[----:B----4-:R-:W-:-:S04]  /*8640*/  IMAD.WIDE R30, R8, 0x2, R2 ;  /* 0x00000002081e7825 */ /* 0x010fc800078e0202 */
[--C-:B------:R-:W-:Y:S01]  /*8650*/  IMAD.WIDE R8, R9, 0x2, R2.reuse ;  /* 0x0000000209087825 */ /* 0x100fe200078e0202 */
[----:B0-----:R-:W4:Y:S04]  /*8660*/  LDL.LU.64 R60, [R1+0xc0] ;  /* 0x0000c000013c7983 */ /* 0x001f280000300a00 */
[----:B------:R3:W-:Y:S04]  /*8670*/  STL.64 [R1+0x4c0], R30 ;  /* 0x0004c01e01007387 */ /* 0x0007e80000100a00 */
[----:B------:R0:W-:Y:S01]  /*8680*/  STL.64 [R1+0x108], R8 ;  /* 0x0001080801007387 */ /* 0x0001e20000100a00 */
[----:B---3--:R-:W-:-:S03]  /*8690*/  IMAD.WIDE R30, R20, 0x2, R2 ;  /* 0x00000002141e7825 */ /* 0x008fc600078e0202 */
[----:B0-----:R-:W3:Y:S04]  /*86a0*/  LDL.LU.64 R8, [R1+0x50] ;  /* 0x0000500001087983 */ /* 0x001ee80000300a00 */
[----:B------:R0:W-:Y:S02]  /*86b0*/  STL.64 [R1+0x4e8], R30 ;  /* 0x0004e81e01007387 */ /* 0x0001e40000100a00 */
[--C-:B0-----:R-:W-:Y:S02]  /*86c0*/  IMAD.WIDE R30, R21, 0x2, R2.reuse ;  /* 0x00000002151e7825 */ /* 0x101fe400078e0202 */
[----:B------:R-:W3:Y:S04]  /*86d0*/  LDL.LU.64 R20, [R1+0x48] ;  /* 0x0000480001147983 */ /* 0x000ee80000300a00 */
[----:B------:R0:W-:Y:S02]  /*86e0*/  STL.64 [R1+0x100], R30 ;  /* 0x0001001e01007387 */ /* 0x0001e40000100a00 */
[----:B0-----:R-:W-:-:S04]  /*86f0*/  IMAD.WIDE R30, R28, 0x2, R2 ;  /* 0x000000021c1e7825 */ /* 0x001fc800078e0202 */
[--C-:B------:R-:W-:Y:S01]  /*8700*/  IMAD.WIDE R28, R29, 0x2, R2.reuse ;  /* 0x000000021d1c7825 */ /* 0x100fe200078e0202 */
[----:B------:R0:W-:Y:S04]  /*8710*/  STL.64 [R1+0x518], R30 ;  /* 0x0005181e01007387 */ /* 0x0001e80000100a00 */
[----:B------:R1:W-:Y:S01]  /*8720*/  STL.64 [R1+0xf8], R28 ;  /* 0x0000f81c01007387 */ /* 0x0003e20000100a00 */
[----:B0-----:R-:W-:-:S03]  /*8730*/  IMAD.WIDE R30, R24, 0x2, R2 ;  /* 0x00000002181e7825 */ /* 0x001fc600078e0202 */
[----:B-1----:R-:W3:Y:S04]  /*8740*/  LDL.LU.64 R28, [R1+0xb8] ;  /* 0x0000b800011c7983 */ /* 0x002ee80000300a00 */
[----:B------:R0:W-:Y:S02]  /*8750*/  STL.64 [R1+0x560], R30 ;  /* 0x0005601e01007387 */ /* 0x0001e40000100a00 */
[--C-:B0-----:R-:W-:Y:S02]  /*8760*/  IMAD.WIDE R30, R25, 0x2, R2.reuse ;  /* 0x00000002191e7825 */ /* 0x101fe400078e0202 */
[----:B------:R-:W3:Y:S04]  /*8770*/  LDL.LU.64 R24, [R1+0x40] ;  /* 0x0000400001187983 */ /* 0x000ee80000300a00 */
[----:B------:R0:W-:Y:S02]  /*8780*/  STL.64 [R1+0xf0], R30 ;  /* 0x0000f01e01007387 */ /* 0x0001e40000100a00 */
[----:B0-----:R-:W-:-:S04]  /*8790*/  IMAD.WIDE R30, R26, 0x2, R2 ;  /* 0x000000021a1e7825 */ /* 0x001fc800078e0202 */
[--C-:B------:R-:W-:Y:S01]  /*87a0*/  IMAD.WIDE R26, R27, 0x2, R2.reuse ;  /* 0x000000021b1a7825 */ /* 0x100fe200078e0202 */
[----:B------:R0:W-:Y:S04]  /*87b0*/  STL.64 [R1+0x598], R30 ;  /* 0x0005981e01007387 */ /* 0x0001e80000100a00 */
[----:B0-----:R-:W3:Y:S04]  /*87c0*/  LDL.LU.64 R30, [R1+0x2500] ;  /* 0x00250000011e7983 */ /* 0x001ee80000300a00 */
[----:B------:R0:W-:Y:S02]  /*87d0*/  STL.64 [R1+0xe8], R26 ;  /* 0x0000e81a01007387 */ /* 0x0001e40000100a00 */
[----:B0-----:R-:W-:-:S05]  /*87e0*/  IMAD.WIDE R26, R22, 0x2, R2 ;  /* 0x00000002161a7825 */ /* 0x001fca00078e0202 */
[----:B------:R0:W-:Y:S01]  /*87f0*/  STL.64 [R1+0x5c0], R26 ;  /* 0x0005c01a01007387 */ /* 0x0001e20000100a00 */
[----:B------:R-:W-:-:S04]  /*8800*/  IMAD.WIDE R22, R23, 0x2, R2 ;  /* 0x0000000217167825 */ /* 0x000fc800078e0202 */
[----:B0-----:R-:W-:-:S04]  /*8810*/  IMAD.WIDE R26, R12, 0x2, R2 ;  /* 0x000000020c1a7825 */ /* 0x001fc800078e0202 */
[--C-:B------:R-:W-:Y:S01]  /*8820*/  IMAD.WIDE R12, R13, 0x2, R2.reuse ;  /* 0x000000020d0c7825 */ /* 0x100fe200078e0202 */
[----:B------:R0:W-:Y:S03]  /*8830*/  STL.64 [R1+0xe0], R26 ;  /* 0x0000e01a01007387 */ /* 0x0001e60000100a00 */
[--C-:B------:R-:W-:Y:S01]  /*8840*/  IMAD.WIDE R6, R58, 0x2, R2.reuse ;  /* 0x000000023a067825 */ /* 0x100fe200078e0202 */
[----:B0-----:R-:W3:Y:S04]  /*8850*/  LDL.LU.64 R26, [R1+0x24f8] ;  /* 0x0024f800011a7983 */ /* 0x001ee80000300a00 */
[----:B------:R0:W-:Y:S01]  /*8860*/  STL.64 [R1+0x5f0], R12 ;  /* 0x0005f00c01007387 */ /* 0x0001e20000100a00 */
[----:B------:R-:W-:-:S04]  /*8870*/  IMAD.WIDE R32, R57, 0x2, R2 ;  /* 0x0000000239207825 */ /* 0x000fc800078e0202 */
[--C-:B------:R-:W-:Y:S01]  /*8880*/  IMAD.WIDE R16, R53, 0x2, R2.reuse ;  /* 0x0000000235107825 */ /* 0x100fe200078e0202 */
[----:B0-----:R-:W3:Y:S03]  /*8890*/  LDL.LU.64 R12, [R1+0xb0] ;  /* 0x0000b000010c7983 */ /* 0x001ee60000300a00 */
[--C-:B------:R-:W-:Y:S01]  /*88a0*/  IMAD.WIDE R4, R51, 0x2, R2.reuse ;  /* 0x0000000233047825 */ /* 0x100fe200078e0202 */
[----:B------:R0:W-:Y:S03]  /*88b0*/  STL.64 [R1+0xd8], R22 ;  /* 0x0000d81601007387 */ /* 0x0001e60000100a00 */
[----:B------:R-:W-:-:S04]  /*88c0*/  IMAD.WIDE R58, R43, 0x2, R2 ;  /* 0x000000022b3a7825 */ /* 0x000fc800078e0202 */
[----:B------:R-:W-:-:S04]  /*88d0*/  IMAD.WIDE R38, R41, 0x2, R2 ;  /* 0x0000000229267825 */ /* 0x000fc800078e0202 */
[----:B------:R-:W-:-:S04]  /*88e0*/  IMAD.WIDE R40, R40, 0x2, R2 ;  /* 0x0000000228287825 */ /* 0x000fc800078e0202 */
[----:B0-----:R-:W-:-:S04]  /*88f0*/  IMAD.WIDE R22, R18, 0x2, R2 ;  /* 0x0000000212167825 */ /* 0x001fc800078e0202 */
[--C-:B------:R-:W-:Y:S01]  /*8900*/  IMAD.WIDE R18, R19, 0x2, R2.reuse ;  /* 0x0000000213127825 */ /* 0x100fe200078e0202 */
[----:B------:R0:W-:Y:S03]  /*8910*/  STL.64 [R1+0x628], R22 ;  /* 0x0006281601007387 */ /* 0x0001e60000100a00 */
[----:B------:R-:W-:-:S04]  /*8920*/  IMAD.WIDE R42, R42, 0x2, R2 ;  /* 0x000000022a2a7825 */ /* 0x000fc800078e0202 */
[----:B------:R-:W-:-:S04]  /*8930*/  IMAD.WIDE R44, R44, 0x2, R2 ;  /* 0x000000022c2c7825 */ /* 0x000fc800078e0202 */
[--C-:B------:R-:W-:Y:S01]  /*8940*/  IMAD.WIDE R46, R46, 0x2, R2.reuse ;  /* 0x000000022e2e7825 */ /* 0x100fe200078e0202 */
[----:B0-----:R-:W3:Y:S03]  /*8950*/  LDL.LU.64 R22, [R1+0x24f0] ;  /* 0x0024f00001167983 */ /* 0x001ee60000300a00 */
[----:B------:R-:W-:-:S04]  /*8960*/  IMAD.WIDE R48, R48, 0x2, R2 ;  /* 0x0000000230307825 */ /* 0x000fc800078e0202 */
[----:B------:R-:W-:-:S04]  /*8970*/  IMAD.WIDE R50, R50, 0x2, R2 ;  /* 0x0000000232327825 */ /* 0x000fc800078e0202 */
[----:B------:R-:W-:-:S04]  /*8980*/  IMAD.WIDE R52, R52, 0x2, R2 ;  /* 0x0000000234347825 */ /* 0x000fc800078e0202 */
[----:B------:R-:W-:-:S04]  /*8990*/  IMAD.WIDE R54, R55, 0x2, R2 ;  /* 0x0000000237367825 */ /* 0x000fc800078e0202 */
[--C-:B------:R-:W-:Y:S01]  /*89a0*/  IMAD.WIDE R56, R56, 0x2, R2.reuse ;  /* 0x0000000238387825 */ /* 0x100fe200078e0202 */
[----:B------:R0:W-:Y:S03]  /*89b0*/  STL.64 [R1+0xd0], R18 ;  /* 0x0000d01201007387 */ /* 0x0001e60000100a00 */
[----:B------:R-:W-:-:S04]  /*89c0*/  IMAD.WIDE R2, R0, 0x2, R2 ;  /* 0x0000000200027825 */ /* 0x000fc800078e0202 */
[----:B--2---:R-:W-:Y:S01]  /*89d0*/  IMAD.MOV.U32 R0, RZ, RZ, R37 ;  /* 0x000000ffff007224 */ /* 0x004fe200078e0025 */
[----:B0-----:R-:W2:Y:S04]  /*89e0*/  LDL.LU.64 R18, [R1+0x24e8] ;  /* 0x0024e80001127983 */ /* 0x001ea80000300a00 */
[----:B------:R0:W-:Y:S04]  /*89f0*/  STL.64 [R1+0x668], R2 ;  /* 0x0006680201007387 */ /* 0x0001e80000100a00 */
[----:B0-----:R-:W2:Y:S04]  /*8a00*/  LDL.LU.64 R2, [R1+0x18] ;  /* 0x0000180001027983 */ /* 0x001ea80000300a00 */
[----:B------:R0:W-:Y:S04]  /*8a10*/  STL [R1+0x2354], R36 ;  /* 0x0023542401007387 */ /* 0x0001e80000100800 */
[----:B------:R-:W-:Y:S04]  /*8a20*/  STL [R1+0x2350], R14 ;  /* 0x0023500e01007387 */ /* 0x000fe80000100800 */
[----:B------:R1:W-:Y:S04]  /*8a30*/  STL [R1+0x234c], R0 ;  /* 0x00234c0001007387 */ /* 0x0003e80000100800 */
[----:B0-----:R-:W2:Y:S01]  /*8a40*/  LDL.LU.64 R36, [R1+0xa8] ;  /* 0x0000a80001247983 */ /* 0x001ea20000300a00 */
[----:B-1----:R-:W-:-:S03]  /*8a50*/  IMAD.MOV.U32 R0, RZ, RZ, R15 ;  /* 0x000000ffff007224 */ /* 0x002fc600078e000f */
[----:B------:R-:W2:Y:S04]  /*8a60*/  LDL.LU.64 R14, [R1+0x24e0] ;  /* 0x0024e000010e7983 */ /* 0x000ea80000300a00 */
[----:B------:R-:W-:Y:S04]  /*8a70*/  STL [R1+0x2348], R10 ;  /* 0x0023480a01007387 */ /* 0x000fe80000100800 */
[----:B------:R0:W-:Y:S02]  /*8a80*/  STL [R1+0x2344], R0 ;  /* 0x0023440001007387 */ /* 0x0001e40000100800 */
[----:B0-----:R-:W-:-:S02]  /*8a90*/  IMAD.MOV.U32 R0, RZ, RZ, R11 ;  /* 0x000000ffff007224 */ /* 0x001fc400078e000b */
[----:B------:R-:W2:Y:S04]  /*8aa0*/  LDL.LU.64 R10, [R1+0x24d8] ;  /* 0x0024d800010a7983 */ /* 0x000ea80000300a00 */
[----:B------:R-:W-:Y:S04]  /*8ab0*/  STL [R1+0x2340], R6 ;  /* 0x0023400601007387 */ /* 0x000fe80000100800 */
[----:B------:R0:W-:Y:S02]  /*8ac0*/  STL [R1+0x233c], R0 ;  /* 0x00233c0001007387 */ /* 0x0001e40000100800 */
[----:B0-----:R-:W-:-:S02]  /*8ad0*/  IMAD.MOV.U32 R0, RZ, RZ, R7 ;  /* 0x000000ffff007224 */ /* 0x001fc400078e0007 */
[----:B------:R-:W2:Y:S04]  /*8ae0*/  LDL.LU.64 R6, [R1+0x24d0] ;  /* 0x0024d00001067983 */ /* 0x000ea80000300a00 */
[----:B----4-:R-:W-:Y:S04]  /*8af0*/  STL [R1+0x2338], R60 ;  /* 0x0023383c01007387 */ /* 0x010fe80000100800 */
[----:B------:R0:W-:Y:S02]  /*8b00*/  STL [R1+0x2334], R0 ;  /* 0x0023340001007387 */ /* 0x0001e40000100800 */
[----:B0-----:R-:W-:-:S02]  /*8b10*/  IMAD.MOV.U32 R0, RZ, RZ, R61 ;  /* 0x000000ffff007224 */ /* 0x001fc400078e003d */
[----:B------:R-:W4:Y:S04]  /*8b20*/  LDL.LU.64 R60, [R1+0x24c8] ;  /* 0x0024c800013c7983 */ /* 0x000f280000300a00 */
[----:B---3--:R-:W-:Y:S04]  /*8b30*/  STL [R1+0x2330], R8 ;  /* 0x0023300801007387 */ /* 0x008fe80000100800 */
[----:B------:R0:W-:Y:S02]  /*8b40*/  STL [R1+0x232c], R0 ;  /* 0x00232c0001007387 */ /* 0x0001e40000100800 */
[----:B0-----:R-:W-:-:S02]  /*8b50*/  IMAD.MOV.U32 R0, RZ, RZ, R9 ;  /* 0x000000ffff007224 */ /* 0x001fc400078e0009 */
[----:B------:R-:W3:Y:S04]  /*8b60*/  LDL.LU.64 R8, [R1+0x24c0] ;  /* 0x0024c00001087983 */ /* 0x000ee80000300a00 */
[----:B------:R-:W-:Y:S04]  /*8b70*/  STL [R1+0x2328], R20 ;  /* 0x0023281401007387 */ /* 0x000fe80000100800 */
[----:B------:R0:W-:Y:S02]  /*8b80*/  STL [R1+0x2324], R0 ;  /* 0x0023240001007387 */ /* 0x0001e40000100800 */
[----:B0-----:R-:W-:-:S02]  /*8b90*/  IMAD.MOV.U32 R0, RZ, RZ, R21 ;  /* 0x000000ffff007224 */ /* 0x001fc400078e0015 */
[----:B------:R-:W2:Y:S04]  /*8ba0*/  LDL.LU.64 R20, [R1+0x24b8] ;  /* 0x0024b80001147983 */ /* 0x000ea80000300a00 */
[----:B------:R-:W-:Y:S04]  /*8bb0*/  STL [R1+0x2320], R32 ;  /* 0x0023202001007387 */ /* 0x000fe80000100800 */
[----:B------:R0:W-:Y:S02]  /*8bc0*/  STL [R1+0x231c], R0 ;  /* 0x00231c0001007387 */ /* 0x0001e40000100800 */
[----:B0-----:R-:W-:-:S02]  /*8bd0*/  IMAD.MOV.U32 R0, RZ, RZ, R33 ;  /* 0x000000ffff007224 */ /* 0x001fc400078e0021 */
[----:B------:R-:W3:Y:S04]  /*8be0*/  LDL.LU.64 R32, [R1+0x24b0] ;  /* 0x0024b00001207983 */ /* 0x000ee80000300a00 */
        /* <DEDUP_REMOVED lines=8> */
[----:B--2---:R-:W-:Y:S04]  /*8c70*/  STL [R1+0x2308], R20 ;  /* 0x0023081401007387 */ /* 0x004fe80000100800 */
[----:B------:R0:W-:Y:S02]  /*8c80*/  STL [R1+0x2304], R0 ;  /* 0x0023040001007387 */ /* 0x0001e40000100800 */
[----:B0-----:R-:W-:-:S02]  /*8c90*/  IMAD.MOV.U32 R0, RZ, RZ, R21 ;  /* 0x000000ffff007224 */ /* 0x001fc400078e0015 */
        /* <DEDUP_REMOVED lines=10> */
[----:B------:R0:W-:Y:S04]  /*8d40*/  STL [R1+0x22ec], R0 ;  /* 0x0022ec0001007387 */ /* 0x0001e80000100800 */
[----:B---3--:R-:W-:Y:S01]  /*8d50*/  STL [R1+0x22e8], R8 ;  /* 0x0022e80801007387 */ /* 0x008fe20000100800 */
[----:B0-----:R-:W-:-:S05]  /*8d60*/  IMAD.MOV.U32 R0, RZ, RZ, R3 ;  /* 0x000000ffff007224 */ /* 0x001fca00078e0003 */
[----:B------:R0:W-:Y:S04]  /*8d70*/  STL [R1+0x22e4], R0 ;  /* 0x0022e40001007387 */ /* 0x0001e80000100800 */
[----:B------:R-:W3:Y:S01]  /*8d80*/  LDL.LU.64 R2, [R1+0x90] ;  /* 0x0000900001027983 */ /* 0x000ee20000300a00 */
[----:B0-----:R-:W-:-:S03]  /*8d90*/  IMAD.MOV.U32 R0, RZ, RZ, R9 ;  /* 0x000000ffff007224 */ /* 0x001fc600078e0009 */
        /* <DEDUP_REMOVED lines=9> */
[----:B--2---:R-:W-:Y:S04]  /*8e30*/  STL [R1+0x22d0], R36 ;  /* 0x0022d02401007387 */ /* 0x004fe80000100800 */
[----:B------:R0:W-:Y:S02]  /*8e40*/  STL [R1+0x22cc], R0 ;  /* 0x0022cc0001007387 */ /* 0x0001e40000100800 */
[----:B0-----:R-:W-:-:S02]  /*8e50*/  IMAD.MOV.U32 R0, RZ, RZ, R37 ;  /* 0x000000ffff007224 */ /* 0x001fc400078e0025 */
[----:B------:R-:W2:Y:S04]  /*8e60*/  LDL.LU.64 R36, [R1+0x2468] ;  /* 0x0024680001247983 */ /* 0x000ea80000300a00 */
[----:B----4-:R-:W-:Y:S04]  /*8e70*/  STL [R1+0x22c8], R60 ;  /* 0x0022c83c01007387 */ /* 0x010fe80000100800 */
[----:B------:R-:W-:Y:S04]  /*8e80*/  STL [R1+0x22c4], R0 ;  /* 0x0022c40001007387 */ /* 0x000fe80000100800 */
[----:B------:R0:W-:Y:S04]  /*8e90*/  STL [R1+0x22bc], R61 ;  /* 0x0022bc3d01007387 */ /* 0x0001e80000100800 */
[----:B0-----:R-:W4:Y:S04]  /*8ea0*/  LDL.LU.64 R60, [R1+0x98] ;  /* 0x00009800013c7983 */ /* 0x001f280000300a00 */
[----:B------:R-:W-:Y:S04]  /*8eb0*/  STL [R1+0x22c0], R58 ;  /* 0x0022c03a01007387 */ /* 0x000fe80000100800 */
[----:B------:R0:W-:Y:S04]  /*8ec0*/  STL [R1+0x22b4], R59 ;  /* 0x0022b43b01007387 */ /* 0x0001e80000100800 */
[----:B0-----:R-:W2:Y:S02]  /*8ed0*/  LDL.LU.64 R58, [R1+0xa0] ;  /* 0x0000a000013a7983 */ /* 0x001ea40000300a00 */
[----:B--2---:R-:W-:-:S02]  /*8ee0*/  IMAD.MOV.U32 R0, RZ, RZ, R59 ;  /* 0x000000ffff007224 */ /* 0x004fc400078e003b */
[----:B------:R-:W-:Y:S04]  /*8ef0*/  STL [R1+0x22b8], R58 ;  /* 0x0022b83a01007387 */ /* 0x000fe80000100800 */
[----:B------:R-:W-:Y:S04]  /*8f00*/  STL [R1+0x22b0], R4 ;  /* 0x0022b00401007387 */ /* 0x000fe80000100800 */
[----:B------:R-:W-:Y:S04]  /*8f10*/  STL [R1+0x22ac], R0 ;  /* 0x0022ac0001007387 */ /* 0x000fe80000100800 */
[----:B------:R0:W-:Y:S04]  /*8f20*/  STL [R1+0x22a4], R5 ;  /* 0x0022a40501007387 */ /* 0x0001e80000100800 */
[----:B0-----:R-:W2:Y:S01]  /*8f30*/  LDL.LU.64 R4, [R1+0x88] ;  /* 0x0000880001047983 */ /* 0x001ea20000300a00 */
[----:B----4-:R-:W-:-:S03]  /*8f40*/  IMAD.MOV.U32 R0, RZ, RZ, R61 ;  /* 0x000000ffff007224 */ /* 0x010fc600078e003d */
[----:B------:R-:W-:Y:S04]  /*8f50*/  STL [R1+0x22a8], R6 ;  /* 0x0022a80601007387 */ /* 0x000fe80000100800 */
[----:B------:R-:W4:Y:S04]  /*8f60*/  LDL.LU.64 R58, [R1+0x80] ;  /* 0x00008000013a7983 */ /* 0x000f280000300a00 */
[----:B------:R-:W-:Y:S04]  /*8f70*/  STL [R1+0x229c], R7 ;  /* 0x00229c0701007387 */ /* 0x000fe80000100800 */
[----:B------:R-:W-:Y:S04]  /*8f80*/  STL [R1+0x22a0], R38 ;  /* 0x0022a02601007387 */ /* 0x000fe80000100800 */
[----:B------:R-:W-:Y:S04]  /*8f90*/  STL [R1+0x2294], R39 ;  /* 0x0022942701007387 */ /* 0x000fe80000100800 */
[----:B------:R0:W-:Y:S04]  /*8fa0*/  STL [R1+0x2298], R60 ;  /* 0x0022983c01007387 */ /* 0x0001e80000100800 */
[----:B------:R-:W-:Y:S04]  /*8fb0*/  STL [R1+0x2290], R8 ;  /* 0x0022900801007387 */ /* 0x000fe80000100800 */
[----:B------:R3:W-:Y:S04]  /*8fc0*/  STL [R1+0x228c], R0 ;  /* 0x00228c0001007387 */ /* 0x0007e80000100800 */
[----:B------:R-:W-:Y:S04]  /*8fd0*/  STL [R1+0x2284], R9 ;  /* 0x0022840901007387 */ /* 0x000fe80000100800 */
[----:B0-----:R-:W4:Y:S01]  /*8fe0*/  LDL.LU.64 R60, [R1+0x78] ;  /* 0x00007800013c7983 */ /* 0x001f220000300a00 */
[----:B---3--:R-:W-:-:S03]  /*8ff0*/  IMAD.MOV.U32 R0, RZ, RZ, R3 ;  /* 0x000000ffff007224 */ /* 0x008fc600078e0003 */
[----:B------:R-:W-:Y:S04]  /*9000*/  STL [R1+0x2288], R10 ;  /* 0x0022880a01007387 */ /* 0x000fe80000100800 */
[----:B------:R-:W-:Y:S04]  /*9010*/  STL [R1+0x227c], R11 ;  /* 0x00227c0b01007387 */ /* 0x000fe80000100800 */
[----:B------:R-:W-:Y:S04]  /*9020*/  STL [R1+0x2280], R40 ;  /* 0x0022802801007387 */ /* 0x000fe80000100800 */
[----:B------:R-:W-:Y:S04]  /*9030*/  STL [R1+0x2274], R41 ;  /* 0x0022742901007387 */ /* 0x000fe80000100800 */
[----:B------:R0:W-:Y:S04]  /*9040*/  STL [R1+0x2278], R2 ;  /* 0x0022780201007387 */ /* 0x0001e80000100800 */
[----:B------:R-:W-:Y:S04]  /*9050*/  STL [R1+0x2270], R12 ;  /* 0x0022700c01007387 */ /* 0x000fe80000100800 */
[----:B------:R2:W-:Y:S04]  /*9060*/  STL [R1+0x226c], R0 ;  /* 0x00226c0001007387 */ /* 0x0005e80000100800 */
[----:B------:R-:W-:Y:S04]  /*9070*/  STL [R1+0x2264], R13 ;  /* 0x0022640d01007387 */ /* 0x000fe80000100800 */
[----:B------:R-:W-:Y:S04]  /*9080*/  STL [R1+0x2268], R14 ;  /* 0x0022680e01007387 */ /* 0x000fe80000100800 */
[----:B0-----:R-:W3:Y:S04]  /*9090*/  LDL.LU.64 R2, [R1+0x70] ;  /* 0x0000700001027983 */ /* 0x001ee80000300a00 */
[----:B------:R-:W-:Y:S04]  /*90a0*/  STL [R1+0x225c], R15 ;  /* 0x00225c0f01007387 */ /* 0x000fe80000100800 */
[----:B------:R-:W-:Y:S04]  /*90b0*/  STL [R1+0x2260], R42 ;  /* 0x0022602a01007387 */ /* 0x000fe80000100800 */
[----:B------:R-:W-:Y:S01]  /*90c0*/  STL [R1+0x2254], R43 ;  /* 0x0022542b01007387 */ /* 0x000fe20000100800 */
[----:B--2---:R-:W-:-:S03]  /*90d0*/  IMAD.MOV.U32 R0, RZ, RZ, R5 ;  /* 0x000000ffff007224 */ /* 0x004fc600078e0005 */
[----:B------:R-:W-:Y:S04]  /*90e0*/  STL [R1+0x2258], R4 ;  /* 0x0022580401007387 */ /* 0x000fe80000100800 */
[----:B------:R-:W-:Y:S04]  /*90f0*/  STL [R1+0x2250], R16 ;  /* 0x0022501001007387 */ /* 0x000fe80000100800 */
[----:B------:R4:W-:Y:S04]  /*9100*/  STL [R1+0x224c], R0 ;  /* 0x00224c0001007387 */ /* 0x0009e80000100800 */
[----:B------:R-:W-:Y:S04]  /*9110*/  STL [R1+0x2244], R17 ;  /* 0x0022441101007387 */ /* 0x000fe80000100800 */
[----:B------:R-:W-:Y:S04]  /*9120*/  STL [R1+0x2248], R18 ;  /* 0x0022481201007387 */ /* 0x000fe80000100800 */
[----:B------:R-:W-:Y:S04]  /*9130*/  STL [R1+0x223c], R19 ;  /* 0x00223c1301007387 */ /* 0x000fe80000100800 */
[----:B------:R-:W-:Y:S04]  /*9140*/  STL [R1+0x2240], R44 ;  /* 0x0022402c01007387 */ /* 0x000fe80000100800 */
[----:B------:R-:W2:Y:S01]  /*9150*/  LDL.LU.64 R6, [R1+0x68] ;  /* 0x0000680001067983 */ /* 0x000ea20000300a00 */
[----:B----4-:R-:W-:-:S03]  /*9160*/  IMAD.MOV.U32 R0, RZ, RZ, R59 ;  /* 0x000000ffff007224 */ /* 0x010fc600078e003b */
[----:B------:R-:W-:Y:S04]  /*9170*/  STL [R1+0x2234], R45 ;  /* 0x0022342d01007387 */ /* 0x000fe80000100800 */
[----:B------:R-:W-:Y:S04]  /*9180*/  STL [R1+0x2238], R58 ;  /* 0x0022383a01007387 */ /* 0x000fe80000100800 */
[----:B------:R-:W-:Y:S04]  /*9190*/  STL [R1+0x2230], R20 ;  /* 0x0022301401007387 */ /* 0x000fe80000100800 */
[----:B------:R0:W-:Y:S04]  /*91a0*/  STL [R1+0x222c], R0 ;  /* 0x00222c0001007387 */ /* 0x0001e80000100800 */
[----:B------:R-:W-:Y:S04]  /*91b0*/  STL [R1+0x2224], R21 ;  /* 0x0022241501007387 */ /* 0x000fe80000100800 */
[----:B------:R-:W-:Y:S01]  /*91c0*/  STL [R1+0x2228], R22 ;  /* 0x0022281601007387 */ /* 0x000fe20000100800 */
[----:B0-----:R-:W-:-:S03]  /*91d0*/  IMAD.MOV.U32 R0, RZ, RZ, R61 ;  /* 0x000000ffff007224 */ /* 0x001fc600078e003d */
[----:B------:R-:W-:Y:S04]  /*91e0*/  STL [R1+0x221c], R23 ;  /* 0x00221c1701007387 */ /* 0x000fe80000100800 */
[----:B------:R-:W-:Y:S04]  /*91f0*/  STL [R1+0x2220], R46 ;  /* 0x0022202e01007387 */ /* 0x000fe80000100800 */
[----:B------:R-:W-:Y:S04]  /*9200*/  STL [R1+0x2214], R47 ;  /* 0x0022142f01007387 */ /* 0x000fe80000100800 */
[----:B------:R-:W-:Y:S04]  /*9210*/  STL [R1+0x2218], R60 ;  /* 0x0022183c01007387 */ /* 0x000fe80000100800 */
[----:B------:R-:W-:Y:S04]  /*9220*/  STL [R1+0x2210], R24 ;  /* 0x0022101801007387 */ /* 0x000fe80000100800 */
[----:B------:R3:W-:Y:S04]  /*9230*/  STL [R1+0x220c], R0 ;  /* 0x00220c0001007387 */ /* 0x0007e80000100800 */
[----:B------:R-:W-:Y:S04]  /*9240*/  STL [R1+0x2204], R25 ;  /* 0x0022041901007387 */ /* 0x000fe80000100800 */
[----:B------:R-:W4:Y:S04]  /*9250*/  LDL.LU.64 R4, [R1+0x1c0] ;  /* 0x0001c00001047983 */ /* 0x000f280000300a00 */
[----:B------:R-:W-:Y:S04]  /*9260*/  STL [R1+0x2208], R26 ;  /* 0x0022081a01007387 */ /* 0x000fe80000100800 */
[----:B------:R-:W-:Y:S04]  /*9270*/  STL [R1+0x21fc], R27 ;  /* 0x0021fc1b01007387 */ /* 0x000fe80000100800 */
[----:B------:R-:W4:Y:S01]  /*9280*/  LDL.LU.64 R58, [R1+0x1c8] ;  /* 0x0001c800013a7983 */ /* 0x000f220000300a00 */
[----:B---3--:R-:W-:-:S03]  /*9290*/  IMAD.MOV.U32 R0, RZ, RZ, R3 ;  /* 0x000000ffff007224 */ /* 0x008fc600078e0003 */
[----:B------:R-:W-:Y:S04]  /*92a0*/  STL [R1+0x2200], R48 ;  /* 0x0022003001007387 */ /* 0x000fe80000100800 */
[----:B------:R-:W-:Y:S04]  /*92b0*/  STL [R1+0x21f4], R49 ;  /* 0x0021f43101007387 */ /* 0x000fe80000100800 */
[----:B------:R0:W-:Y:S04]  /*92c0*/  STL [R1+0x21f8], R2 ;  /* 0x0021f80201007387 */ /* 0x0001e80000100800 */
[----:B------:R-:W-:Y:S04]  /*92d0*/  STL [R1+0x21f0], R28 ;  /* 0x0021f01c01007387 */ /* 0x000fe80000100800 */
[----:B------:R2:W-:Y:S04]  /*92e0*/  STL [R1+0x21ec], R0 ;  /* 0x0021ec0001007387 */ /* 0x0005e80000100800 */
[----:B0-----:R-:W3:Y:S04]  /*92f0*/  LDL.LU.64 R2, [R1+0x1d0] ;  /* 0x0001d00001027983 */ /* 0x001ee80000300a00 */
[----:B------:R-:W-:Y:S04]  /*9300*/  STL [R1+0x21e4], R29 ;  /* 0x0021e41d01007387 */ /* 0x000fe80000100800 */
[----:B------:R-:W-:Y:S04]  /*9310*/  STL [R1+0x21e8], R30 ;  /* 0x0021e81e01007387 */ /* 0x000fe80000100800 */
[----:B------:R-:W3:Y:S04]  /*9320*/  LDL.LU.64 R10, [R1+0x1d8] ;  /* 0x0001d800010a7983 */ /* 0x000ee80000300a00 */
[----:B------:R-:W-:Y:S04]  /*9330*/  STL [R1+0x21dc], R31 ;  /* 0x0021dc1f01007387 */ /* 0x000fe80000100800 */
[----:B------:R-:W-:Y:S04]  /*9340*/  STL [R1+0x21e0], R50 ;  /* 0x0021e03201007387 */ /* 0x000fe80000100800 */
[----:B------:R-:W3:Y:S04]  /*9350*/  LDL.LU.64 R60, [R1+0x1e0] ;  /* 0x0001e000013c7983 */ /* 0x000ee80000300a00 */
[----:B------:R-:W-:Y:S01]  /*9360*/  STL [R1+0x21d4], R51 ;  /* 0x0021d43301007387 */ /* 0x000fe20000100800 */
[----:B--2---:R-:W-:-:S03]  /*9370*/  IMAD.MOV.U32 R0, RZ, RZ, R7 ;  /* 0x000000ffff007224 */ /* 0x004fc600078e0007 */
[----:B------:R-:W-:Y:S04]  /*9380*/  STL [R1+0x21d8], R6 ;  /* 0x0021d80601007387 */ /* 0x000fe80000100800 */
[----:B------:R-:W-:Y:S04]  /*9390*/  STL [R1+0x21d0], R32 ;  /* 0x0021d02001007387 */ /* 0x000fe80000100800 */
[----:B------:R4:W-:Y:S04]  /*93a0*/  STL [R1+0x21cc], R0 ;  /* 0x0021cc0001007387 */ /* 0x0009e80000100800 */
[----:B------:R-:W-:Y:S04]  /*93b0*/  STL [R1+0x21c4], R33 ;  /* 0x0021c42101007387 */ /* 0x000fe80000100800 */
[----:B------:R-:W2:Y:S04]  /*93c0*/  LDL.LU.64 R8, [R1+0x1e8] ;  /* 0x0001e80001087983 */ /* 0x000ea80000300a00 */
[----:B------:R-:W-:Y:S04]  /*93d0*/  STL [R1+0x21c8], R34 ;  /* 0x0021c82201007387 */ /* 0x000fe80000100800 */
[----:B------:R-:W-:Y:S04]  /*93e0*/  STL [R1+0x21bc], R35 ;  /* 0x0021bc2301007387 */ /* 0x000fe80000100800 */
[----:B------:R-:W2:Y:S04]  /*93f0*/  LDL.LU.64 R14, [R1+0x1f0] ;  /* 0x0001f000010e7983 */ /* 0x000ea80000300a00 */
[----:B------:R-:W-:Y:S04]  /*9400*/  STL [R1+0x21c0], R52 ;  /* 0x0021c03401007387 */ /* 0x000fe80000100800 */
[----:B------:R-:W-:Y:S04]  /*9410*/  STL [R1+0x21b4], R53 ;  /* 0x0021b43501007387 */ /* 0x000fe80000100800 */
[----:B------:R-:W2:Y:S04]  /*9420*/  LDL.LU.64 R12, [R1+0x1f8] ;  /* 0x0001f800010c7983 */ /* 0x000ea80000300a00 */
[----:B------:R-:W-:Y:S04]  /*9430*/  STL [R1+0x21b8], R36 ;  /* 0x0021b82401007387 */ /* 0x000fe80000100800 */
[----:B------:R-:W-:Y:S04]  /*9440*/  STL [R1+0x219c], R37 ;  /* 0x00219c2501007387 */ /* 0x000fe80000100800 */
[----:B------:R-:W2:Y:S01]  /*9450*/  LDL.LU.64 R38, [R1+0x1b8] ;  /* 0x0001b80001267983 */ /* 0x000ea20000300a00 */
[----:B----4-:R-:W-:-:S03]  /*9460*/  IMAD.MOV.U32 R0, RZ, RZ, R5 ;  /* 0x000000ffff007224 */ /* 0x010fc600078e0005 */
[----:B------:R0:W-:Y:S04]  /*9470*/  STL [R1+0x21a4], R4 ;  /* 0x0021a40401007387 */ /* 0x0001e80000100800 */
[----:B------:R-:W4:Y:S04]  /*9480*/  LDL.LU.64 R6, [R1+0x200] ;  /* 0x0002000001067983 */ /* 0x000f280000300a00 */
[----:B------:R1:W-:Y:S04]  /*9490*/  STL [R1+0x21a0], R0 ;  /* 0x0021a00001007387 */ /* 0x0003e80000100800 */
[----:B------:R3:W-:Y:S04]  /*94a0*/  STL [R1+0x21ac], R58 ;  /* 0x0021ac3a01007387 */ /* 0x0007e80000100800 */
[----:B0-----:R-:W4:Y:S01]  /*94b0*/  LDL.LU.64 R4, [R1+0x208] ;  /* 0x0002080001047983 */ /* 0x001f220000300a00 */
[----:B-1----:R-:W-:-:S05]  /*94c0*/  IMAD.MOV.U32 R0, RZ, RZ, R59 ;  /* 0x000000ffff007224 */ /* 0x002fca00078e003b */
[----:B------:R0:W-:Y:S04]  /*94d0*/  STL [R1+0x21a8], R0 ;  /* 0x0021a80001007387 */ /* 0x0001e80000100800 */
[----:B------:R-:W-:Y:S04]  /*94e0*/  STL [R1+0x21b0], R54 ;  /* 0x0021b03601007387 */ /* 0x000fe80000100800 */
[----:B------:R-:W-:Y:S04]  /*94f0*/  STL [R1+0x217c], R55 ;  /* 0x00217c3701007387 */ /* 0x000fe80000100800 */
[----:B---3--:R-:W3:Y:S01]  /*9500*/  LDL.LU.64 R58, [R1+0x210] ;  /* 0x00021000013a7983 */ /* 0x008ee20000300a00 */
[----:B0-----:R-:W-:-:S03]  /*9510*/  IMAD.MOV.U32 R0, RZ, RZ, R3 ;  /* 0x000000ffff007224 */ /* 0x001fc600078e0003 */
[----:B------:R0:W-:Y:S04]  /*9520*/  STL [R1+0x2184], R2 ;  /* 0x0021840201007387 */ /* 0x0001e80000100800 */
[----:B0-----:R-:W3:Y:S04]  /*9530*/  LDL.LU.64 R2, [R1+0x1b0] ;  /* 0x0001b00001027983 */ /* 0x001ee80000300a00 */
[----:B------:R0:W-:Y:S04]  /*9540*/  STL [R1+0x2180], R0 ;  /* 0x0021800001007387 */ /* 0x0001e80000100800 */
[----:B------:R-:W-:Y:S04]  /*9550*/  STL [R1+0x218c], R10 ;  /* 0x00218c0a01007387 */ /* 0x000fe80000100800 */
[----:B------:R-:W3:Y:S01]  /*9560*/  LDL.LU.64 R40, [R1+0x218] ;  /* 0x0002180001287983 */ /* 0x000ee20000300a00 */
[----:B0-----:R-:W-:-:S05]  /*9570*/  IMAD.MOV.U32 R0, RZ, RZ, R11 ;  /* 0x000000ffff007224 */ /* 0x001fca00078e000b */
[----:B------:R0:W-:Y:S04]  /*9580*/  STL [R1+0x2188], R0 ;  /* 0x0021880001007387 */ /* 0x0001e80000100800 */
[----:B------:R1:W-:Y:S01]  /*9590*/  STL [R1+0x2194], R60 ;  /* 0x0021943c01007387 */ /* 0x0003e20000100800 */
[----:B0-----:R-:W-:-:S03]  /*95a0*/  IMAD.MOV.U32 R0, RZ, RZ, R61 ;  /* 0x000000ffff007224 */ /* 0x001fc600078e003d */
[----:B-1----:R-:W3:Y:S04]  /*95b0*/  LDL.LU.64 R60, [R1+0x220] ;  /* 0x00022000013c7983 */ /* 0x002ee80000300a00 */
[----:B------:R0:W-:Y:S04]  /*95c0*/  STL [R1+0x2190], R0 ;  /* 0x0021900001007387 */ /* 0x0001e80000100800 */
[----:B------:R-:W-:Y:S04]  /*95d0*/  STL [R1+0x2198], R56 ;  /* 0x0021983801007387 */ /* 0x000fe80000100800 */
[----:B------:R-:W-:Y:S04]  /*95e0*/  STL [R1+0xb78], R57 ;  /* 0x000b783901007387 */ /* 0x000fe80000100800 */
[----:B------:R-:W3:Y:S04]  /*95f0*/  LDL.LU.64 R10, [R1+0x228] ;  /* 0x00022800010a7983 */ /* 0x000ee80000300a00 */
[----:B--2---:R1:W-:Y:S01]  /*9600*/  STL [R1+0xb80], R8 ;  /* 0x000b800801007387 */ /* 0x0043e20000100800 */
[----:B0-----:R-:W-:-:S03]  /*9610*/  IMAD.MOV.U32 R0, RZ, RZ, R9 ;  /* 0x000000ffff007224 */ /* 0x001fc600078e0009 */
[----:B-1----:R-:W2:Y:S04]  /*9620*/  LDL.LU.64 R8, [R1+0x1a8] ;  /* 0x0001a80001087983 */ /* 0x002ea80000300a00 */
[----:B------:R0:W-:Y:S04]  /*9630*/  STL [R1+0xb7c], R0 ;  /* 0x000b7c0001007387 */ /* 0x0001e80000100800 */
[----:B------:R1:W-:Y:S01]  /*9640*/  STL [R1+0xb88], R14 ;  /* 0x000b880e01007387 */ /* 0x0003e20000100800 */
        /* <DEDUP_REMOVED lines=11> */
[----:B----4-:R1:W-:Y:S01]  /*9700*/  STL [R1+0xba0], R6 ;  /* 0x000ba00601007387 */ /* 0x0103e20000100800 */
[----:B0-----:R-:W-:-:S03]  /*9710*/  IMAD.MOV.U32 R0, RZ, RZ, R7 ;  /* 0x000000ffff007224 */ /* 0x001fc600078e0007 */
[----:B-1----:R-:W4:Y:S04]  /*9720*/  LDL.LU.64 R6, [R1+0x1a0] ;  /* 0x0001a00001067983 */ /* 0x002f280000300a00 */
[----:B------:R0:W-:Y:S04]  /*9730*/  STL [R1+0xb9c], R0 ;  /* 0x000b9c0001007387 */ /* 0x0001e80000100800 */
[----:B------:R1:W-:Y:S01]  /*9740*/  STL [R1+0xba8], R4 ;  /* 0x000ba80401007387 */ /* 0x0003e20000100800 */
[----:B0-----:R-:W-:-:S03]  /*9750*/  IMAD.MOV.U32 R0, RZ, RZ, R5 ;  /* 0x000000ffff007224 */ /* 0x001fc600078e0005 */
[----:B-1----:R-:W4:Y:S04]  /*9760*/  LDL.LU.64 R4, [R1+0x248] ;  /* 0x0002480001047983 */ /* 0x002f280000300a00 */
[----:B------:R0:W-:Y:S04]  /*9770*/  STL [R1+0xba4], R0 ;  /* 0x000ba40001007387 */ /* 0x0001e80000100800 */
[----:B---3--:R1:W-:Y:S01]  /*9780*/  STL [R1+0xbb0], R58 ;  /* 0x000bb03a01007387 */ /* 0x0083e20000100800 */
[----:B0-----:R-:W-:-:S03]  /*9790*/  IMAD.MOV.U32 R0, RZ, RZ, R59 ;  /* 0x000000ffff007224 */ /* 0x001fc600078e003b */
[----:B-1----:R-:W3:Y:S04]  /*97a0*/  LDL.LU.64 R58, [R1+0x250] ;  /* 0x00025000013a7983 */ /* 0x002ee80000300a00 */
[----:B------:R0:W-:Y:S04]  /*97b0*/  STL [R1+0xbac], R0 ;  /* 0x000bac0001007387 */ /* 0x0001e80000100800 */
[----:B------:R1:W-:Y:S01]  /*97c0*/  STL [R1+0xbb8], R2 ;  /* 0x000bb80201007387 */ /* 0x0003e20000100800 */
        /* <DEDUP_REMOVED lines=507> */
[----:B------:R-:W-:Y:S04]  /*b780*/  STL [R1+0xfb0], R12 ;  /* 0x000fb00c01007387 */ /* 0x000fe80000100800 */
[----:B------:R-:W2:Y:S01]  /*b790*/  LDL.LU.64 R42, [R1+0x5e0] ;  /* 0x0005e000012a7983 */ /* 0x000ea20000300a00 */
[----:B0-----:R-:W-:-:S05]  /*b7a0*/  IMAD.MOV.U32 R0, RZ, RZ, R13 ;  /* 0x000000ffff007224 */ /* 0x001fca00078e000d */
        /* <DEDUP_REMOVED lines=21> */
[----:B------:R-:W-:Y:S04]  /*b900*/  STL [R1+0xfe0], R40 ;  /* 0x000fe02801007387 */ /* 0x000fe80000100800 */
[----:B------:R-:W3:Y:S01]  /*b910*/  LDL.LU.64 R12, [R1+0xf8] ;  /* 0x0000f800010c7983 */ /* 0x000ee20000300a00 */
[----:B0-----:R-:W-:-:S03]  /*b920*/  IMAD.MOV.U32 R0, RZ, RZ, R41 ;  /* 0x000000ffff007224 */ /* 0x001fc600078e0029 */
[----:B------:R-:W-:Y:S04]  /*b930*/  STL [R1+0xfe8], R60 ;  /* 0x000fe83c01007387 */ /* 0x000fe80000100800 */
[----:B------:R0:W-:Y:S02]  /*b940*/  STL [R1+0xfdc], R0 ;  /* 0x000fdc0001007387 */ /* 0x0001e40000100800 */
[----:B0-----:R-:W-:Y:S02]  /*b950*/  IMAD.MOV.U32 R0, RZ, RZ, R61 ;  /* 0x000000ffff007224 */ /* 0x001fe400078e003d */
[----:B------:R-:W3:Y:S04]  /*b960*/  LDL.LU.64 R60, [R1+0x610] ;  /* 0x00061000013c7983 */ /* 0x000ee80000300a00 */
[----:B------:R0:W-:Y:S04]  /*b970*/  STL [R1+0xfe4], R0 ;  /* 0x000fe40001007387 */ /* 0x0001e80000100800 */
[----:B------:R1:W-:Y:S04]  /*b980*/  STL [R1+0xff0], R10 ;  /* 0x000ff00a01007387 */ /* 0x0003e80000100800 */
[----:B------:R-:W3:Y:S01]  /*b990*/  LDL.LU.64 R40, [R1+0x618] ;  /* 0x0006180001287983 */ /* 0x000ee20000300a00 */
[----:B0-----:R-:W-:-:S03]  /*b9a0*/  IMAD.MOV.U32 R0, RZ, RZ, R11 ;  /* 0x000000ffff007224 */ /* 0x001fc600078e000b */
[----:B--2---:R-:W-:Y:S04]  /*b9b0*/  STL [R1+0xff8], R8 ;  /* 0x000ff80801007387 */ /* 0x004fe80000100800 */
[----:B------:R0:W-:Y:S04]  /*b9c0*/  STL [R1+0xfec], R0 ;  /* 0x000fec0001007387 */ /* 0x0001e80000100800 */
[----:B-1----:R-:W2:Y:S01]  /*b9d0*/  LDL.LU.64 R10, [R1+0x620] ;  /* 0x00062000010a7983 */ /* 0x002ea20000300a00 */
[----:B0-----:R-:W-:-:S03]  /*b9e0*/  IMAD.MOV.U32 R0, RZ, RZ, R9 ;  /* 0x000000ffff007224 */ /* 0x001fc600078e0009 */
[----:B------:R-:W-:Y:S04]  /*b9f0*/  STL [R1+0x1000], R14 ;  /* 0x0010000e01007387 */ /* 0x000fe80000100800 */
[----:B------:R0:W-:Y:S04]  /*ba00*/  STL [R1+0xff4], R0 ;  /* 0x000ff40001007387 */ /* 0x0001e80000100800 */
[----:B------:R-:W2:Y:S01]  /*ba10*/  LDL.LU.64 R8, [R1+0x560] ;  /* 0x0005600001087983 */ /* 0x000ea20000300a00 */
[----:B0-----:R-:W-:-:S03]  /*ba20*/  IMAD.MOV.U32 R0, RZ, RZ, R15 ;  /* 0x000000ffff007224 */ /* 0x001fc600078e000f */
[----:B------:R-:W-:Y:S04]  /*ba30*/  STL [R1+0x1008], R42 ;  /* 0x0010082a01007387 */ /* 0x000fe80000100800 */
[----:B------:R0:W-:Y:S04]  /*ba40*/  STL [R1+0xffc], R0 ;  /* 0x000ffc0001007387 */ /* 0x0001e80000100800 */
[----:B------:R-:W2:Y:S01]  /*ba50*/  LDL.LU.64 R14, [R1+0x630] ;  /* 0x00063000010e7983 */ /* 0x000ea20000300a00 */
[----:B0-----:R-:W-:-:S03]  /*ba60*/  IMAD.MOV.U32 R0, RZ, RZ, R43 ;  /* 0x000000ffff007224 */ /* 0x001fc600078e002b */
[----:B------:R-:W-:Y:S04]  /*ba70*/  STL [R1+0x1010], R38 ;  /* 0x0010102601007387 */ /* 0x000fe80000100800 */
[----:B------:R0:W-:Y:S02]  /*ba80*/  STL [R1+0x1004], R0 ;  /* 0x0010040001007387 */ /* 0x0001e40000100800 */
[----:B0-----:R-:W-:Y:S02]  /*ba90*/  IMAD.MOV.U32 R0, RZ, RZ, R39 ;  /* 0x000000ffff007224 */ /* 0x001fe400078e0027 */
[----:B------:R-:W2:Y:S04]  /*baa0*/  LDL.LU.64 R38, [R1+0x638] ;  /* 0x0006380001267983 */ /* 0x000ea80000300a00 */
        /* <DEDUP_REMOVED lines=15> */
[----:B------:R-:W-:Y:S04]  /*bba0*/  STL [R1+0x1038], R12 ;  /* 0x0010380c01007387 */ /* 0x000fe80000100800 */
[----:B------:R0:W-:Y:S04]  /*bbb0*/  STL [R1+0x102c], R0 ;  /* 0x00102c0001007387 */ /* 0x0001e80000100800 */
[----:B-1----:R-:W3:Y:S01]  /*bbc0*/  LDL.LU.64 R2, [R1+0x650] ;  /* 0x0006500001027983 */ /* 0x002ee20000300a00 */
[----:B0-----:R-:W-:-:S03]  /*bbd0*/  IMAD.MOV.U32 R0, RZ, RZ, R13 ;  /* 0x000000ffff007224 */ /* 0x001fc600078e000d */
[----:B------:R-:W3:Y:S04]  /*bbe0*/  LDL.LU.64 R12, [R1+0x658] ;  /* 0x00065800010c7983 */ /* 0x000ee80000300a00 */
[----:B------:R0:W-:Y:S02]  /*bbf0*/  STL [R1+0x1034], R0 ;  /* 0x0010340001007387 */ /* 0x0001e40000100800 */
[----:B0-----:R-:W-:Y:S02]  /*bc00*/  IMAD.MOV.U32 R0, RZ, RZ, R61 ;  /* 0x000000ffff007224 */ /* 0x001fe400078e003d */
[----:B------:R0:W-:Y:S04]  /*bc10*/  STL [R1+0x1040], R60 ;  /* 0x0010403c01007387 */ /* 0x0001e80000100800 */
[----:B------:R-:W-:Y:S04]  /*bc20*/  STL [R1+0x1048], R40 ;  /* 0x0010482801007387 */ /* 0x000fe80000100800 */
[----:B------:R1:W-:Y:S04]  /*bc30*/  STL [R1+0x103c], R0 ;  /* 0x00103c0001007387 */ /* 0x0003e80000100800 */
[----:B0-----:R-:W3:Y:S01]  /*bc40*/  LDL.LU.64 R60, [R1+0x598] ;  /* 0x00059800013c7983 */ /* 0x001ee20000300a00 */
[----:B-1----:R-:W-:-:S03]  /*bc50*/  IMAD.MOV.U32 R0, RZ, RZ, R41 ;  /* 0x000000ffff007224 */ /* 0x002fc600078e0029 */
[----:B--2---:R-:W-:Y:S04]  /*bc60*/  STL [R1+0x1050], R10 ;  /* 0x0010500a01007387 */ /* 0x004fe80000100800 */
        /* <DEDUP_REMOVED lines=8> */
[----:B------:R0:W-:Y:S04]  /*bcf0*/  STL [R1+0x1054], R0 ;  /* 0x0010540001007387 */ /* 0x0001e80000100800 */
[----:B------:R-:W2:Y:S04]  /*bd00*/  LDL.LU.64 R8, [R1+0x678] ;  /* 0x0006780001087983 */ /* 0x000ea80000300a00 */
        /* <DEDUP_REMOVED lines=11> */
[----:B------:R1:W-:Y:S04]  /*bdc0*/  STL [R1+0x1078], R4 ;  /* 0x0010780401007387 */ /* 0x0003e80000100800 */
[----:B------:R-:W4:Y:S01]  /*bdd0*/  LDL.LU.64 R14, [R1+0x690] ;  /* 0x00069000010e7983 */ /* 0x000f220000300a00 */
[----:B0-----:R-:W-:-:S03]  /*bde0*/  IMAD.MOV.U32 R0, RZ, RZ, R5 ;  /* 0x000000ffff007224 */ /* 0x001fc600078e0005 */
[----:B---3--:R-:W-:Y:S04]  /*bdf0*/  STL [R1+0x1080], R58 ;  /* 0x0010803a01007387 */ /* 0x008fe80000100800 */
[----:B------:R0:W-:Y:S04]  /*be00*/  STL [R1+0x1074], R0 ;  /* 0x0010740001007387 */ /* 0x0001e80000100800 */
[----:B-1----:R-:W3:Y:S01]  /*be10*/  LDL.LU.64 R4, [R1+0x5c0] ;  /* 0x0005c00001047983 */ /* 0x002ee20000300a00 */
[----:B0-----:R-:W-:-:S03]  /*be20*/  IMAD.MOV.U32 R0, RZ, RZ, R59 ;  /* 0x000000ffff007224 */ /* 0x001fc600078e003b */
[----:B------:R-:W3:Y:S04]  /*be30*/  LDL.LU.64 R58, [R1+0x698] ;  /* 0x00069800013a7983 */ /* 0x000ee80000300a00 */
        /* <DEDUP_REMOVED lines=8> */
[----:B------:R0:W-:Y:S04]  /*bec0*/  STL [R1+0x108c], R0 ;  /* 0x00108c0001007387 */ /* 0x0001e80000100800 */
[----:B------:R1:W-:Y:S01]  /*bed0*/  STL [R1+0x1098], R60 ;  /* 0x0010983c01007387 */ /* 0x0003e20000100800 */
[----:B0-----:R-:W-:-:S03]  /*bee0*/  IMAD.MOV.U32 R0, RZ, RZ, R61 ;  /* 0x000000ffff007224 */ /* 0x001fc600078e003d */
[----:B-1----:R-:W3:Y:S04]  /*bef0*/  LDL.LU.64 R60, [R1+0xe0] ;  /* 0x0000e000013c7983 */ /* 0x002ee80000300a00 */
[----:B------:R2:W-:Y:S02]  /*bf00*/  STL [R1+0x1094], R0 ;  /* 0x0010940001007387 */ /* 0x0005e40000100800 */
[----:B--2---:R-:W-:Y:S02]  /*bf10*/  IMAD.MOV.U32 R0, RZ, RZ, R41 ;  /* 0x000000ffff007224 */ /* 0x004fe400078e0029 */
[----:B------:R0:W-:Y:S04]  /*bf20*/  STL [R1+0x10a0], R40 ;  /* 0x0010a02801007387 */ /* 0x0001e80000100800 */
[----:B0-----:R-:W2:Y:S04]  /*bf30*/  LDL.LU.64 R40, [R1+0x6b0] ;  /* 0x0006b00001287983 */ /* 0x001ea80000300a00 */
[----:B------:R0:W-:Y:S04]  /*bf40*/  STL [R1+0x109c], R0 ;  /* 0x00109c0001007387 */ /* 0x0001e80000100800 */
[----:B------:R1:W-:Y:S01]  /*bf50*/  STL [R1+0x10a8], R10 ;  /* 0x0010a80a01007387 */ /* 0x0003e20000100800 */
[----:B0-----:R-:W-:-:S03]  /*bf60*/  IMAD.MOV.U32 R0, RZ, RZ, R11 ;  /* 0x000000ffff007224 */ /* 0x001fc600078e000b */
[----:B-1----:R-:W2:Y:S04]  /*bf70*/  LDL.LU.64 R10, [R1+0x6b8] ;  /* 0x0006b800010a7983 */ /* 0x002ea80000300a00 */
[----:B------:R0:W-:Y:S04]  /*bf80*/  STL [R1+0x10a4], R0 ;  /* 0x0010a40001007387 */ /* 0x0001e80000100800 */
[----:B------:R1:W-:Y:S01]  /*bf90*/  STL [R1+0x10b0], R8 ;  /* 0x0010b00801007387 */ /* 0x0003e20000100800 */
[----:B0-----:R-:W-:-:S03]  /*bfa0*/  IMAD.MOV.U32 R0, RZ, RZ, R9 ;  /* 0x000000ffff007224 */ /* 0x001fc600078e0009 */
[----:B------:R-:W-:Y:S04]  /*bfb0*/  STL [R1+0x10b8], R42 ;  /* 0x0010b82a01007387 */ /* 0x000fe80000100800 */
[----:B------:R0:W-:Y:S04]  /*bfc0*/  STL [R1+0x10ac], R0 ;  /* 0x0010ac0001007387 */ /* 0x0001e80000100800 */
[----:B-1----:R-:W2:Y:S01]  /*bfd0*/  LDL.LU.64 R8, [R1+0x6c0] ;  /* 0x0006c00001087983 */ /* 0x002ea20000300a00 */
        /* <DEDUP_REMOVED lines=8> */
[----:B------:R-:W-:Y:S04]  /*c060*/  STL [R1+0x10d0], R14 ;  /* 0x0010d00e01007387 */ /* 0x000fe80000100800 */
[----:B------:R0:W-:Y:S04]  /*c070*/  STL [R1+0x10c4], R0 ;  /* 0x0010c40001007387 */ /* 0x0001e80000100800 */
[----:B-1----:R-:W4:Y:S01]  /*c080*/  LDL.LU.64 R6, [R1+0x6c8] ;  /* 0x0006c80001067983 */ /* 0x002f220000300a00 */
[----:B0-----:R-:W-:-:S03]  /*c090*/  IMAD.MOV.U32 R0, RZ, RZ, R15 ;  /* 0x000000ffff007224 */ /* 0x001fc600078e000f */
[----:B---3--:R-:W-:Y:S04]  /*c0a0*/  STL [R1+0x10d8], R4 ;  /* 0x0010d80401007387 */ /* 0x008fe80000100800 */
[----:B------:R0:W-:Y:S04]  /*c0b0*/  STL [R1+0x10cc], R0 ;  /* 0x0010cc0001007387 */ /* 0x0001e80000100800 */
[----:B------:R-:W-:Y:S01]  /*c0c0*/  STL [R1+0x10e0], R58 ;  /* 0x0010e03a01007387 */ /* 0x000fe20000100800 */
[----:B0-----:R-:W-:-:S05]  /*c0d0*/  IMAD.MOV.U32 R0, RZ, RZ, R5 ;  /* 0x000000ffff007224 */ /* 0x001fca00078e0005 */
[----:B------:R0:W-:Y:S04]  /*c0e0*/  STL [R1+0x10d4], R0 ;  /* 0x0010d40001007387 */ /* 0x0001e80000100800 */
[----:B------:R-:W3:Y:S01]  /*c0f0*/  LDL.LU.64 R4, [R1+0x6d0] ;  /* 0x0006d00001047983 */ /* 0x000ee20000300a00 */
        /* <DEDUP_REMOVED lines=9> */
[----:B------:R-:W-:Y:S04]  /*c190*/  STL [R1+0x10f8], R60 ;  /* 0x0010f83c01007387 */ /* 0x000fe80000100800 */
[----:B------:R0:W-:Y:S02]  /*c1a0*/  STL [R1+0x10ec], R0 ;  /* 0x0010ec0001007387 */ /* 0x0001e40000100800 */
[----:B0-----:R-:W-:Y:S02]  /*c1b0*/  IMAD.MOV.U32 R0, RZ, RZ, R61 ;  /* 0x000000ffff007224 */ /* 0x001fe400078e003d */
[----:B------:R-:W3:Y:S04]  /*c1c0*/  LDL.LU.64 R60, [R1+0x6e0] ;  /* 0x0006e000013c7983 */ /* 0x000ee80000300a00 */
[----:B------:R2:W-:Y:S02]  /*c1d0*/  STL [R1+0x10f4], R0 ;  /* 0x0010f40001007387 */ /* 0x0005e40000100800 */
[----:B--2---:R-:W-:-:S02]  /*c1e0*/  IMAD.MOV.U32 R0, RZ, RZ, R41 ;  /* 0x000000ffff007224 */ /* 0x004fc400078e0029 */
[----:B------:R-:W-:Y:S04]  /*c1f0*/  STL [R1+0x1100], R40 ;  /* 0x0011002801007387 */ /* 0x000fe80000100800 */
[----:B------:R-:W2:Y:S04]  /*c200*/  LDL.LU.64 R16, [R1+0x6e8] ;  /* 0x0006e80001107983 */ /* 0x000ea80000300a00 */
[----:B------:R0:W-:Y:S04]  /*c210*/  STL [R1+0x10fc], R0 ;  /* 0x0010fc0001007387 */ /* 0x0001e80000100800 */
[----:B------:R-:W-:Y:S01]  /*c220*/  STL [R1+0x1108], R10 ;  /* 0x0011080a01007387 */ /* 0x000fe20000100800 */
[----:B0-----:R-:W-:-:S03]  /*c230*/  IMAD.MOV.U32 R0, RZ, RZ, R11 ;  /* 0x000000ffff007224 */ /* 0x001fc600078e000b */
[----:B------:R-:W2:Y:S04]  /*c240*/  LDL.LU.64 R42, [R1+0x6f0] ;  /* 0x0006f000012a7983 */ /* 0x000ea80000300a00 */
[----:B------:R-:W2:Y:S04]  /*c250*/  LDL.LU.64 R14, [R1+0x628] ;  /* 0x00062800010e7983 */ /* 0x000ea80000300a00 */
[----:B------:R0:W-:Y:S04]  /*c260*/  STL [R1+0x1104], R0 ;  /* 0x0011040001007387 */ /* 0x0001e80000100800 */
[----:B------:R-:W-:Y:S01]  /*c270*/  STL [R1+0x1110], R8 ;  /* 0x0011100801007387 */ /* 0x000fe20000100800 */
[----:B0-----:R-:W-:-:S03]  /*c280*/  IMAD.MOV.U32 R0, RZ, RZ, R9 ;  /* 0x000000ffff007224 */ /* 0x001fc600078e0009 */
[----:B------:R-:W2:Y:S04]  /*c290*/  LDL.LU.64 R12, [R1+0x6f8] ;  /* 0x0006f800010c7983 */ /* 0x000ea80000300a00 */
[----:B------:R-:W2:Y:S04]  /*c2a0*/  LDL.LU.64 R40, [R1+0x700] ;  /* 0x0007000001287983 */ /* 0x000ea80000300a00 */
[----:B------:R0:W-:Y:S02]  /*c2b0*/  STL [R1+0x110c], R0 ;  /* 0x00110c0001007387 */ /* 0x0001e40000100800 */
[----:B0-----:R-:W-:-:S02]  /*c2c0*/  IMAD.MOV.U32 R0, RZ, RZ, R39 ;  /* 0x000000ffff007224 */ /* 0x001fc400078e0027 */
[----:B------:R-:W-:Y:S04]  /*c2d0*/  STL [R1+0x1118], R38 ;  /* 0x0011182601007387 */ /* 0x000fe80000100800 */
[----:B------:R-:W2:Y:S04]  /*c2e0*/  LDL.LU.64 R10, [R1+0x708] ;  /* 0x00070800010a7983 */ /* 0x000ea80000300a00 */
[----:B------:R-:W2:Y:S04]  /*c2f0*/  LDL.LU.64 R8, [R1+0xd0] ;  /* 0x0000d00001087983 */ /* 0x000ea80000300a00 */
[----:B------:R0:W-:Y:S01]  /*c300*/  STL [R1+0x1114], R0 ;  /* 0x0011140001007387 */ /* 0x0001e20000100800 */
[----:B----4-:R-:W-:-:S03]  /*c310*/  IMAD.MOV.U32 R18, RZ, RZ, R7 ;  /* 0x000000ffff127224 */ /* 0x010fc600078e0007 */
[----:B------:R1:W-:Y:S04]  /*c320*/  STL [R1+0x1120], R6 ;  /* 0x0011200601007387 */ /* 0x0003e80000100800 */
[----:B0-----:R-:W4:Y:S04]  /*c330*/  LDL.LU R0, [R1+0x530] ;  /* 0x0005300001007983 */ /* 0x001f280000300800 */
[----:B------:R-:W4:Y:S04]  /*c340*/  LDL.LU.64 R38, [R1+0x710] ;  /* 0x0007100001267983 */ /* 0x000f280000300a00 */
[----:B-1----:R-:W4:Y:S04]  /*c350*/  LDL.LU.64 R6, [R1+0x718] ;  /* 0x0007180001067983 */ /* 0x002f280000300a00 */
[----:B------:R0:W-:Y:S04]  /*c360*/  STL [R1+0x111c], R18 ;  /* 0x00111c1201007387 */ /* 0x0001e80000100800 */
[----:B---3--:R1:W-:Y:S01]  /*c370*/  STL [R1+0x1128], R4 ;  /* 0x0011280401007387 */ /* 0x0083e20000100800 */
[----:B0-----:R-:W-:-:S02]  /*c380*/  IMAD.MOV.U32 R18, RZ, RZ, R59 ;  /* 0x000000ffff127224 */ /* 0x001fc400078e003b */
[----:B-1----:R-:W-:Y:S01]  /*c390*/  IMAD.MOV.U32 R4, RZ, RZ, R5 ;  /* 0x000000ffff047224 */ /* 0x002fe200078e0005 */
[----:B------:R-:W-:Y:S04]  /*c3a0*/  STL [R1+0x1130], R58 ;  /* 0x0011303a01007387 */ /* 0x000fe80000100800 */
[----:B------:R0:W-:Y:S04]  /*c3b0*/  STL [R1+0x1124], R4 ;  /* 0x0011240401007387 */ /* 0x0001e80000100800 */
[----:B0-----:R-:W3:Y:S04]  /*c3c0*/  LDL.LU.64 R4, [R1+0x720] ;  /* 0x0007200001047983 */ /* 0x001ee80000300a00 */
[----:B------:R-:W3:Y:S04]  /*c3d0*/  LDL.LU R59, [R1+0x538] ;  /* 0x00053800013b7983 */ /* 0x000ee80000300800 */
[----:B------:R0:W-:Y:S04]  /*c3e0*/  STL [R1+0x112c], R18 ;  /* 0x00112c1201007387 */ /* 0x0001e80000100800 */
[----:B------:R1:W-:Y:S01]  /*c3f0*/  STL [R1+0x1138], R2 ;  /* 0x0011380201007387 */ /* 0x0003e20000100800 */
[----:B0-----:R-:W-:-:S03]  /*c400*/  IMAD.MOV.U32 R18, RZ, RZ, R3 ;  /* 0x000000ffff127224 */ /* 0x001fc600078e0003 */
[----:B-1----:R-:W3:Y:S04]  /*c410*/  LDL.LU R2, [R1+0x72c] ;  /* 0x00072c0001027983 */ /* 0x002ee80000300800 */
[----:B------:R-:W3:Y:S04]  /*c420*/  LDL.LU R3, [R1+0x728] ;  /* 0x0007280001037983 */ /* 0x000ee80000300800 */
[----:B------:R0:W-:Y:S04]  /*c430*/  STL [R1+0x1134], R18 ;  /* 0x0011341201007387 */ /* 0x0001e80000100800 */
[----:B------:R1:W-:Y:S01]  /*c440*/  STL [R1+0x1140], R60 ;  /* 0x0011403c01007387 */ /* 0x0003e20000100800 */
[----:B0-----:R-:W-:-:S03]  /*c450*/  IMAD.MOV.U32 R18, RZ, RZ, R61 ;  /* 0x000000ffff127224 */ /* 0x001fc600078e003d */
[----:B-1----:R-:W3:Y:S04]  /*c460*/  LDL.LU.64 R60, [R1+0x668] ;  /* 0x00066800013c7983 */ /* 0x002ee80000300a00 */
[----:B------:R-:W-:Y:S04]  /*c470*/  STL [R1+0x113c], R18 ;  /* 0x00113c1201007387 */ /* 0x000fe80000100800 */
[----:B--2---:R0:W-:Y:S02]  /*c480*/  STL [R1+0x1148], R16 ;  /* 0x0011481001007387 */ /* 0x0041e40000100800 */
[----:B0-----:R-:W-:-:S02]  /*c490*/  IMAD.MOV.U32 R16, RZ, RZ, R17 ;  /* 0x000000ffff107224 */ /* 0x001fc400078e0011 */
[----:B------:R-:W-:Y:S04]  /*c4a0*/  STL [R1+0x1150], R42 ;  /* 0x0011502a01007387 */ /* 0x000fe80000100800 */
[----:B------:R0:W-:Y:S04]  /*c4b0*/  STL [R1+0x1144], R16 ;  /* 0x0011441001007387 */ /* 0x0001e80000100800 */
[----:B------:R1:W-:Y:S01]  /*c4c0*/  STL [R1+0x1158], R14 ;  /* 0x0011580e01007387 */ /* 0x0003e20000100800 */
[----:B0-----:R-:W-:-:S05]  /*c4d0*/  IMAD.MOV.U32 R16, RZ, RZ, R43 ;  /* 0x000000ffff107224 */ /* 0x001fca00078e002b */
[----:B------:R-:W-:Y:S01]  /*c4e0*/  STL [R1+0x114c], R16 ;  /* 0x00114c1001007387 */ /* 0x000fe20000100800 */
[----:B-1----:R-:W-:-:S03]  /*c4f0*/  IMAD.MOV.U32 R14, RZ, RZ, R15 ;  /* 0x000000ffff0e7224 */ /* 0x002fc600078e000f */
[----:B------:R0:W-:Y:S04]  /*c500*/  STL [R1+0x1160], R12 ;  /* 0x0011600c01007387 */ /* 0x0001e80000100800 */
[----:B------:R-:W-:Y:S04]  /*c510*/  STL [R1+0x1154], R14 ;  /* 0x0011540e01007387 */ /* 0x000fe80000100800 */
[----:B------:R-:W-:Y:S01]  /*c520*/  STL [R1+0x1168], R40 ;  /* 0x0011682801007387 */ /* 0x000fe20000100800 */
[----:B0-----:R-:W-:-:S05]  /*c530*/  IMAD.MOV.U32 R12, RZ, RZ, R13 ;  /* 0x000000ffff0c7224 */ /* 0x001fca00078e000d */
[----:B------:R0:W-:Y:S02]  /*c540*/  STL [R1+0x115c], R12 ;  /* 0x00115c0c01007387 */ /* 0x0001e40000100800 */
[----:B0-----:R-:W-:Y:S02]  /*c550*/  IMAD.MOV.U32 R12, RZ, RZ, R41 ;  /* 0x000000ffff0c7224 */ /* 0x001fe400078e0029 */
[----:B------:R0:W-:Y:S04]  /*c560*/  STL [R1+0x1170], R10 ;  /* 0x0011700a01007387 */ /* 0x0001e80000100800 */
[----:B------:R-:W-:Y:S04]  /*c570*/  STL [R1+0x1164], R12 ;  /* 0x0011640c01007387 */ /* 0x000fe80000100800 */
[----:B------:R1:W-:Y:S01]  /*c580*/  STL [R1+0x1178], R8 ;  /* 0x0011780801007387 */ /* 0x0003e20000100800 */
[----:B0-----:R-:W-:-:S02]  /*c590*/  IMAD.MOV.U32 R10, RZ, RZ, R11 ;  /* 0x000000ffff0a7224 */ /* 0x001fc400078e000b */
[----:B-1----:R-:W-:-:S03]  /*c5a0*/  IMAD.MOV.U32 R8, RZ, RZ, R9 ;  /* 0x000000ffff087224 */ /* 0x002fc600078e0009 */
[----:B------:R-:W-:Y:S04]  /*c5b0*/  STL [R1+0x116c], R10 ;  /* 0x00116c0a01007387 */ /* 0x000fe80000100800 */
[----:B------:R0:W-:Y:S01]  /*c5c0*/  STL [R1+0x1174], R8 ;  /* 0x0011740801007387 */ /* 0x0001e20000100800 */
[----:B----4-:R-:W-:-:S03]  /*c5d0*/  IMAD R0, R0, c[0x0][0x184], RZ ;  /* 0x0000610000007a24 */ /* 0x010fc600078e02ff */
[----:B------:R-:W-:Y:S04]  /*c5e0*/  STL [R1+0x1180], R38 ;  /* 0x0011802601007387 */ /* 0x000fe80000100800 */
[----:B------:R1:W-:Y:S01]  /*c5f0*/  STL [R1+0x1188], R6 ;  /* 0x0011880601007387 */ /* 0x0003e20000100800 */
[----:B0-----:R-:W-:Y:S01]  /*c600*/  IMAD.MOV.U32 R8, RZ, RZ, R39 ;  /* 0x000000ffff087224 */ /* 0x001fe200078e0027 */
[----:B------:R-:W-:Y:S01]  /*c610*/  LEA R18, P0, R0, c[0x0][0x160], 0x1 ;  /* 0x0000580000127a11 */ /* 0x000fe200078008ff */
[----:B------:R-:W-:-:S03]  /*c620*/  IMAD.MOV.U32 R10, RZ, RZ, c[0x0][0x188] ;  /* 0x00006200ff0a7624 */ /* 0x000fc600078e00ff */
[----:B------:R-:W-:Y:S01]  /*c630*/  STL [R1+0x117c], R8 ;  /* 0x00117c0801007387 */ /* 0x000fe20000100800 */
[----:B-1----:R-:W-:Y:S01]  /*c640*/  IMAD.MOV.U32 R6, RZ, RZ, R7 ;  /* 0x000000ffff067224 */ /* 0x002fe200078e0007 */
[----:B------:R-:W-:-:S04]  /*c650*/  LEA.HI.X.SX32 R19, R0, c[0x0][0x164], 0x1, P0 ;  /* 0x0000590000137a11 */ /* 0x000fc800000f0eff */
[----:B------:R0:W-:Y:S02]  /*c660*/  STL [R1+0x1184], R6 ;  /* 0x0011840601007387 */ /* 0x0001e40000100800 */
[----:B0-----:R-:W-:Y:S02]  /*c670*/  IMAD R6, R10, 0x7f, RZ ;  /* 0x0000007f0a067824 */ /* 0x001fe400078e02ff */
[----:B---3--:R0:W-:Y:S04]  /*c680*/  STL [R1+0x1190], R4 ;  /* 0x0011900401007387 */ /* 0x0081e80000100800 */
[----:B------:R1:W-:Y:S01]  /*c690*/  STL [R1+0x118c], R5 ;  /* 0x00118c0501007387 */ /* 0x0003e20000100800 */
[----:B0-----:R-:W-:-:S03]  /*c6a0*/  IMAD R4, R59, c[0x0][0x184], RZ ;  /* 0x000061003b047a24 */ /* 0x001fc600078e02ff */
[----:B------:R-:W-:Y:S02]  /*c6b0*/  STL.64 [R1+0x540], R18 ;  /* 0x0005401201007387 */ /* 0x000fe40000100a00 */
[----:B------:R-:W-:Y:S01]  /*c6c0*/  LEA R16, P2, R4, c[0x0][0x160], 0x1 ;  /* 0x0000580004107a11 */ /* 0x000fe200078408ff */
[----:B-1----:R-:W-:Y:S02]  /*c6d0*/  IMAD R5, R2, c[0x0][0x184], RZ ;  /* 0x0000610002057a24 */ /* 0x002fe400078e02ff */
[----:B------:R-:W-:-:S03]  /*c6e0*/  IMAD R0, R3, c[0x0][0x184], RZ ;  /* 0x0000610003007a24 */ /* 0x000fc600078e02ff */
[C---:B------:R-:W-:Y:S01]  /*c6f0*/  LEA R12, P0, R5.reuse, c[0x0][0x160], 0x1 ;  /* 0x00005800050c7a11 */ /* 0x040fe200078008ff */
[----:B------:R-:W-:Y:S01]  /*c700*/  IMAD.WIDE R2, R6, 0x2, R18 ;  /* 0x0000000206027825 */ /* 0x000fe200078e0212 */
[----:B------:R-:W-:Y:S02]  /*c710*/  LEA.HI.X.SX32 R17, R4, c[0x0][0x164], 0x1, P2 ;  /* 0x0000590004117a11 */ /* 0x000fe400010f0eff */
[C---:B------:R-:W-:Y:S02]  /*c720*/  LEA R14, P1, R0.reuse, c[0x0][0x160], 0x1 ;  /* 0x00005800000e7a11 */ /* 0x040fe400078208ff */
[----:B------:R-:W-:Y:S02]  /*c730*/  LEA.HI.X.SX32 R13, R5, c[0x0][0x164], 0x1, P0 ;  /* 0x00005900050d7a11 */ /* 0x000fe400000f0eff */
[----:B------:R-:W-:Y:S01]  /*c740*/  LEA.HI.X.SX32 R15, R0, c[0x0][0x164], 0x1, P1 ;  /* 0x00005900000f7a11 */ /* 0x000fe200008f0eff */
[----:B------:R-:W-:Y:S02]  /*c750*/  IMAD R0, R10, 0x7e, RZ ;  /* 0x0000007e0a007824 */ /* 0x000fe400078e02ff */
[----:B------:R-:W-:Y:S01]  /*c760*/  IMAD.MOV.U32 R7, RZ, RZ, R61 ;  /* 0x000000ffff077224 */ /* 0x000fe200078e003d */
[----:B------:R-:W-:Y:S04]  /*c770*/  STL [R1+0x1198], R60 ;  /* 0x0011983c01007387 */ /* 0x000fe80000100800 */
[----:B------:R-:W-:Y:S04]  /*c780*/  STL [R1+0x1194], R7 ;  /* 0x0011940701007387 */ /* 0x000fe80000100800 */
[----:B------:R-:W-:Y:S01]  /*c790*/  STL [R1+0x11a0], R2 ;  /* 0x0011a00201007387 */ /* 0x000fe20000100800 */
[----:B------:R-:W-:-:S03]  /*c7a0*/  IMAD.WIDE R4, R6, 0x2, R14 ;  /* 0x0000000206047825 */ /* 0x000fc600078e020e */
[----:B------:R0:W-:Y:S04]  /*c7b0*/  STL [R1+0x119c], R3 ;  /* 0x00119c0301007387 */ /* 0x0001e80000100800 */
[----:B------:R-:W-:Y:S01]  /*c7c0*/  STL.64 [R1+0x548], R16 ;  /* 0x0005481001007387 */ /* 0x000fe20000100a00 */
[----:B0-----:R-:W-:-:S03]  /*c7d0*/  IMAD.WIDE R2, R6, 0x2, R16 ;  /* 0x0000000206027825 */ /* 0x001fc600078e0210 */
[----:B------:R-:W-:Y:S01]  /*c7e0*/  STL.64 [R1+0x558], R12 ;  /* 0x0005580c01007387 */ /* 0x000fe20000100a00 */
[----:B------:R-:W-:-:S03]  /*c7f0*/  IMAD.WIDE R6, R6, 0x2, R12 ;  /* 0x0000000206067825 */ /* 0x000fc600078e020c */
[----:B------:R-:W-:Y:S01]  /*c800*/  STL.64 [R1+0x550], R14 ;  /* 0x0005500e01007387 */ /* 0x000fe20000100a00 */
[----:B------:R-:W-:-:S03]  /*c810*/  IMAD.WIDE R8, R0, 0x2, R18 ;  /* 0x0000000200087825 */ /* 0x000fc600078e0212 */
[----:B------:R-:W-:Y:S04]  /*c820*/  STL [R1+0x11a8], R2 ;  /* 0x0011a80201007387 */ /* 0x000fe80000100800 */
[----:B------:R0:W-:Y:S01]  /*c830*/  STL [R1+0x11a4], R3 ;  /* 0x0011a40301007387 */ /* 0x0001e20000100800 */
[----:B------:R-:W-:-:S03]  /*c840*/  IMAD R11, R10, 0x7d, RZ ;  /* 0x0000007d0a0b7824 */ /* 0x000fc600078e02ff */
[----:B------:R-:W-:Y:S04]  /*c850*/  STL [R1+0x11b0], R4 ;  /* 0x0011b00401007387 */ /* 0x000fe80000100800 */
[----:B------:R1:W-:Y:S01]  /*c860*/  STL [R1+0x11ac], R5 ;  /* 0x0011ac0501007387 */ /* 0x0003e20000100800 */
[----:B0-----:R-:W-:-:S03]  /*c870*/  IMAD.WIDE R2, R0, 0x2, R16 ;  /* 0x0000000200027825 */ /* 0x001fc600078e0210 */
[----:B------:R-:W-:Y:S04]  /*c880*/  STL [R1+0x11b8], R6 ;  /* 0x0011b80601007387 */ /* 0x000fe80000100800 */
[----:B------:R0:W-:Y:S01]  /*c890*/  STL [R1+0x11b4], R7 ;  /* 0x0011b40701007387 */ /* 0x0001e20000100800 */
[----:B-1----:R-:W-:-:S03]  /*c8a0*/  IMAD.WIDE R4, R0, 0x2, R14 ;  /* 0x0000000200047825 */ /* 0x002fc600078e020e */
[----:B------:R-:W-:Y:S04]  /*c8b0*/  STL [R1+0x11c0], R8 ;  /* 0x0011c00801007387 */ /* 0x000fe80000100800 */
[----:B------:R1:W-:Y:S01]  /*c8c0*/  STL [R1+0x11bc], R9 ;  /* 0x0011bc0901007387 */ /* 0x0003e20000100800 */
[----:B0-----:R-:W-:-:S03]  /*c8d0*/  IMAD.WIDE R6, R0, 0x2, R12 ;  /* 0x0000000200067825 */ /* 0x001fc600078e020c */
[----:B------:R-:W-:Y:S04]  /*c8e0*/  STL [R1+0x11c8], R2 ;  /* 0x0011c80201007387 */ /* 0x000fe80000100800 */
[----:B------:R0:W-:Y:S01]  /*c8f0*/  STL [R1+0x11c4], R3 ;  /* 0x0011c40301007387 */ /* 0x0001e20000100800 */
[----:B-1----:R-:W-:-:S03]  /*c900*/  IMAD.WIDE R8, R11, 0x2, R18 ;  /* 0x000000020b087825 */ /* 0x002fc600078e0212 */
[----:B------:R-:W-:Y:S01]  /*c910*/  STL [R1+0x11d0], R4 ;  /* 0x0011d00401007387 */ /* 0x000fe20000100800 */
[----:B------:R-:W-:-:S03]  /*c920*/  IMAD R0, R10, 0x7c, RZ ;  /* 0x0000007c0a007824 */ /* 0x000fc600078e02ff */
        /* <DEDUP_REMOVED lines=779> */
[----:B------:R-:W-:-:S03]  /*f9e0*/  IMAD.SHL.U32 R0, R10, 0x40, RZ ;  /* 0x000000400a007824 */ /* 0x000fc600078e00ff */
        /* <DEDUP_REMOVED lines=810> */
[----:B------:R1:W-:Y:S04]  /*12c90*/  STL [R1+0x2120], R8 ;  /* 0x0021200801007387 */ /* 0x0003e80000100800 */
[----:B------:R-:W-:Y:S01]  /*12ca0*/  STL [R1+0x211c], R9 ;  /* 0x00211c0901007387 */ /* 0x000fe20000100800 */
[----:B0-----:R-:W-:-:S03]  /*12cb0*/  IMAD.WIDE R6, R11, 0x2, R12 ;  /* 0x000000020b067825 */ /* 0x001fc600078e020c */
[----:B------:R-:W-:Y:S01]  /*12cc0*/  STL [R1+0x2128], R2 ;  /* 0x0021280201007387 */ /* 0x000fe20000100800 */
[----:B-1----:R-:W-:-:S03]  /*12cd0*/  IMAD.SHL.U32 R8, R10, 0x2, RZ ;  /* 0x000000020a087824 */ /* 0x002fc600078e00ff */
[----:B------:R0:W-:Y:S04]  /*12ce0*/  STL [R1+0x2124], R3 ;  /* 0x0021240301007387 */ /* 0x0001e80000100800 */
        /* <DEDUP_REMOVED lines=9> */
[----:B------:R-:W-:Y:S01]  /*12d80*/  STL [R1+0x2148], R4 ;  /* 0x0021480401007387 */ /* 0x000fe20000100800 */
[----:B------:R-:W-:-:S03]  /*12d90*/  IMAD.WIDE R8, R8, 0x2, R12 ;  /* 0x0000000208087825 */ /* 0x000fc600078e020c */
[----:B------:R0:W-:Y:S01]  /*12da0*/  STL [R1+0x2144], R5 ;  /* 0x0021440501007387 */ /* 0x0001e20000100800 */
[----:B-1----:R-:W-:-:S03]  /*12db0*/  IMAD.WIDE R2, R10, 0x2, R18 ;  /* 0x000000020a027825 */ /* 0x002fc600078e0212 */
[----:B------:R-:W-:Y:S04]  /*12dc0*/  STL [R1+0x2150], R6 ;  /* 0x0021500601007387 */ /* 0x000fe80000100800 */
[----:B------:R1:W-:Y:S01]  /*12dd0*/  STL [R1+0x214c], R7 ;  /* 0x00214c0701007387 */ /* 0x0003e20000100800 */
[----:B0-----:R-:W-:-:S03]  /*12de0*/  IMAD.WIDE R4, R10, 0x2, R16 ;  /* 0x000000020a047825 */ /* 0x001fc600078e0210 */
[----:B------:R-:W-:Y:S04]  /*12df0*/  STL [R1+0x2158], R8 ;  /* 0x0021580801007387 */ /* 0x000fe80000100800 */
[----:B------:R-:W-:Y:S01]  /*12e00*/  STL [R1+0x2154], R9 ;  /* 0x0021540901007387 */ /* 0x000fe20000100800 */
[----:B-1----:R-:W-:-:S03]  /*12e10*/  IMAD.WIDE R6, R10, 0x2, R14 ;  /* 0x000000020a067825 */ /* 0x002fc600078e020e */
[----:B------:R-:W-:Y:S04]  /*12e20*/  STL [R1+0x2160], R2 ;  /* 0x0021600201007387 */ /* 0x000fe80000100800 */
[----:B------:R0:W-:Y:S04]  /*12e30*/  STL [R1+0x215c], R3 ;  /* 0x00215c0301007387 */ /* 0x0001e80000100800 */
[----:B------:R-:W-:Y:S04]  /*12e40*/  STL [R1+0x2168], R4 ;  /* 0x0021680401007387 */ /* 0x000fe80000100800 */
[----:B------:R-:W-:Y:S01]  /*12e50*/  STL [R1+0x2164], R5 ;  /* 0x0021640501007387 */ /* 0x000fe20000100800 */
[----:B0-----:R-:W-:-:S03]  /*12e60*/  IMAD.WIDE R2, R10, 0x2, R12 ;  /* 0x000000020a027825 */ /* 0x001fc600078e020c */
[----:B------:R-:W-:Y:S04]  /*12e70*/  STL [R1+0x2170], R6 ;  /* 0x0021700601007387 */ /* 0x000fe80000100800 */
[----:B------:R-:W-:Y:S04]  /*12e80*/  STL [R1+0x216c], R7 ;  /* 0x00216c0701007387 */ /* 0x000fe80000100800 */
[----:B------:R-:W-:Y:S04]  /*12e90*/  STL [R1+0x2178], R2 ;  /* 0x0021780201007387 */ /* 0x000fe80000100800 */
[----:B------:R0:W-:Y:S04]  /*12ea0*/  STL [R1+0x2174], R3 ;  /* 0x0021740301007387 */ /* 0x0001e80000100800 */
        /* <DEDUP_REMOVED lines=95> */
[----:B------:R-:W1:Y:S04]  /*134a0*/  S2R R61, SR_TID.X ;  /* 0x00000000003d7919 */ /* 0x000e680000002100 */
        /* <DEDUP_REMOVED lines=20> */
[----:B------:R-:W-:Y:S01]  /*135f0*/  STL [R1+0x4e8], RZ ;  /* 0x0004e8ff01007387 */ /* 0x000fe20000100800 */
[----:B-1----:R-:W-:-:S03]  /*13600*/  LOP3.LUT R61, R61, 0x1f, RZ, 0xc0, !PT ;  /* 0x0000001f3d3d7812 */ /* 0x002fc600078ec0ff */
[----:B------:R-:W-:Y:S04]  /*13610*/  STL [R1+0x4ec], RZ ;  /* 0x0004ecff01007387 */ /* 0x000fe80000100800 */
[----:B------:R-:W-:Y:S04]  /*13620*/  STL [R1+0x4c0], RZ ;  /* 0x0004c0ff01007387 */ /* 0x000fe80000100800 */
[----:B------:R-:W-:Y:S04]  /*13630*/  STL [R1+0x4c4], RZ ;  /* 0x0004c4ff01007387 */ /* 0x000fe80000100800 */
[----:B------:R-:W-:Y:S04]  /*13640*/  STL [R1+0x4c8], RZ ;  /* 0x0004c8ff01007387 */ /* 0x000fe80000100800 */
[----:B------:R-:W-:Y:S01]  /*13650*/  STL [R1+0x4cc], RZ ;  /* 0x0004ccff01007387 */ /* 0x000fe20000100800 */
[----:B0-----:R-:W-:-:S03]  /*13660*/  IMAD.SHL.U32 R3, R61, 0x2, RZ ;  /* 0x000000023d037824 */ /* 0x001fc600078e00ff */
[----:B------:R-:W-:Y:S04]  /*13670*/  STL [R1+0x4b0], RZ ;  /* 0x0004b0ff01007387 */ /* 0x000fe80000100800 */
[----:B------:R-:W-:Y:S04]  /*13680*/  STL [R1+0x4b4], RZ ;  /* 0x0004b4ff01007387 */ /* 0x000fe80000100800 */
[----:B------:R-:W-:Y:S04]  /*13690*/  STL [R1+0x4b8], RZ ;  /* 0x0004b8ff01007387 */ /* 0x000fe80000100800 */
[----:B------:R-:W-:Y:S04]  /*136a0*/  STL [R1+0x4bc], RZ ;  /* 0x0004bcff01007387 */ /* 0x000fe80000100800 */
[----:B------:R-:W2:Y:S04]  /*136b0*/  LDL.LU R61, [R1+0x7a0] ;  /* 0x0007a000013d7983 */ /* 0x000ea80000300800 */
        /* <DEDUP_REMOVED lines=27> */
[----:B------:R-:W-:-:S04]  /*13870*/  IMAD.MOV.U32 R60, RZ, RZ, c[0x0][0x18c] ;  /* 0x00006300ff3c7624 */ /* 0x000fc800078e00ff */
[----:B------:R-:W-:Y:S02]  /*13880*/  IMAD.SHL.U32 R4, R60, 0x80, RZ ;  /* 0x000000803c047824 */ /* 0x000fe400078e00ff */
[----:B------:R-:W-:-:S03]  /*13890*/  IMAD.SHL.U32 R10, R10, 0x80, RZ ;  /* 0x000000800a0a7824 */ /* 0x000fc600078e00ff */
[----:B------:R-:W-:Y:S02]  /*138a0*/  SHF.R.S32.HI R2, RZ, 0x1f, R4 ;  /* 0x0000001fff027819 */ /* 0x000fe40000011404 */
[----:B------:R-:W-:Y:S02]  /*138b0*/  SHF.R.S32.HI R0, RZ, 0x1f, R10 ;  /* 0x0000001fff007819 */ /* 0x000fe4000001140a */
[----:B------:R-:W-:Y:S02]  /*138c0*/  SHF.L.U64.HI R2, R4, 0x1, R2 ;  /* 0x0000000104027819 */ /* 0x000fe40000010202 */
[C---:B------:R-:W-:Y:S02]  /*138d0*/  LOP3.LUT R4, R3.reuse, 0x10, RZ, 0x3c, !PT ;  /* 0x0000001003047812 */ /* 0x040fe400078e3cff */
[----:B------:R-:W-:Y:S02]  /*138e0*/  LOP3.LUT R6, R3, 0x20, RZ, 0x3c, !PT ;  /* 0x0000002003067812 */ /* 0x000fe400078e3cff */
[----:B------:R-:W-:-:S02]  /*138f0*/  SHF.L.U64.HI R0, R10, 0x1, R0 ;  /* 0x000000010a007819 */ /* 0x000fc40000010200 */
[----:B--2---:R-:W-:-:S05]  /*13900*/  SHF.R.S32.HI R5, RZ, 0x7, R61 ;  /* 0x00000007ff057819 */ /* 0x004fca000001143d */
[----:B------:R0:W-:Y:S04]  /*13910*/  STL [R1+0x2358], R5 ;  /* 0x0023580501007387 */ /* 0x0001e80000100800 */
[----:B------:R1:W-:Y:S04]  /*13920*/  STL [R1+0x46c], RZ ;  /* 0x00046cff01007387 */ /* 0x0003e80000100800 */
        /* <DEDUP_REMOVED lines=82> */
[----:B------:R-:W2:Y:S04]  /*13e50*/  S2R R61, SR_TID.X ;  /* 0x00000000003d7919 */ /* 0x000ea80000002100 */
        /* <DEDUP_REMOVED lines=19> */
[----:B------:R1:W-:Y:S01]  /*13f90*/  STL [R1+0x3e4], RZ ;  /* 0x0003e4ff01007387 */ /* 0x0003e20000100800 */
[----:B--2---:R-:W-:-:S03]  /*13fa0*/  LOP3.LUT R60, R61, 0x7, RZ, 0xc0, !PT ;  /* 0x000000073d3c7812 */ /* 0x004fc600078ec0ff */
[----:B------:R1:W-:Y:S04]  /*13fb0*/  STL [R1+0x3e8], RZ ;  /* 0x0003e8ff01007387 */ /* 0x0003e80000100800 */
[----:B------:R1:W-:Y:S01]  /*13fc0*/  STL [R1+0x3ec], RZ ;  /* 0x0003ecff01007387 */ /* 0x0003e20000100800 */
[----:B------:R-:W-:Y:S02]  /*13fd0*/  IMAD R60, R60, 0x110, RZ ;  /* 0x000001103c3c7824 */ /* 0x000fe400078e02ff */
[C---:B------:R-:W-:Y:S02]  /*13fe0*/  IMAD.SHL.U32 R58, R61.reuse, 0x2, RZ ;  /* 0x000000023d3a7824 */ /* 0x040fe400078e00ff */
[----:B------:R-:W-:-:S03]  /*13ff0*/  IMAD.SHL.U32 R59, R61, 0x80, RZ ;  /* 0x000000803d3b7824 */ /* 0x000fc600078e00ff */
[C-C-:B------:R-:W-:Y:S02]  /*14000*/  LOP3.LUT R61, R60.reuse, 0x10, R58.reuse, 0x78, !PT ;  /* 0x000000103c3d7812 */ /* 0x140fe400078e783a */
[----:B------:R-:W-:Y:S02]  /*14010*/  LOP3.LUT R60, R60, 0x30, R58, 0x78, !PT ;  /* 0x000000303c3c7812 */ /* 0x000fe400078e783a */
[----:B------:R-:W-:Y:S02]  /*14020*/  LOP3.LUT R61, R61, 0x800, R59, 0xf8, !PT ;  /* 0x000008003d3d7812 */ /* 0x000fe400078ef83b */
[----:B0-----:R-:W-:Y:S02]  /*14030*/  LOP3.LUT R5, R3, 0x30, RZ, 0x3c, !PT ;  /* 0x0000003003057812 */ /* 0x001fe400078e3cff */
[----:B------:R-:W-:Y:S02]  /*14040*/  LOP3.LUT R4, R60, 0x40, RZ, 0x3c, !PT ;  /* 0x000000403c047812 */ /* 0x000fe400078e3cff */
[----:B------:R-:W-:-:S02]  /*14050*/  LOP3.LUT R6, R61, 0x20, RZ, 0x3c, !PT ;  /* 0x000000203d067812 */ /* 0x000fc400078e3cff */
[C---:B------:R-:W-:Y:S02]  /*14060*/  LOP3.LUT R5, R61.reuse, 0x40, RZ, 0x3c, !PT ;  /* 0x000000403d057812 */ /* 0x040fe400078e3cff */
[----:B-1----:R-:W-:-:S06]  /*14070*/  LOP3.LUT R4, R61, 0x60, RZ, 0x3c, !PT ;  /* 0x000000603d047812 */ /* 0x002fcc00078e3cff */
.L_x_2:
[----:B0-----:R-:W2:Y:S04]  /*14080*/  LDL.64 R4, [R1+0x558] ;  /* 0x0005580001047983 */ /* 0x001ea80000100a00 */
[----:B--2---:R0:W-:Y:S04]  /*14090*/  STL [R1+0x4154], R5 ;  /* 0x0041540501007387 */ /* 0x0041e80000100800 */
[----:B0-----:R-:W2:Y:S04]  /*140a0*/  LDL R5, [R1+0xb60] ;  /* 0x000b600001057983 */ /* 0x001ea80000100800 */
[----:B------:R-:W-:Y:S04]  /*140b0*/  STL [R1+0x3b6c], R31 ;  /* 0x003b6c1f01007387 */ /* 0x000fe80000100800 */
        /* <DEDUP_REMOVED lines=193> */
[----:B-----5:R-:W-:Y:S04]  /*14cd0*/  STL [R1+0x3b68], R61 ;  /* 0x003b683d01007387 */ /* 0x020fe80000100800 */
        /* <DEDUP_REMOVED lines=296> */
[----:B------:R-:W-:Y:S01]  /*15f60*/  STL [R1+0x39ac], R0 ;  /* 0x0039ac0001007387 */ /* 0x000fe20000100800 */
[----:B------:R-:W-:-:S03]  /*15f70*/  IMAD.MOV.U32 R29, RZ, RZ, c[0x0][0x180] ;  /* 0x00006000ff1d7624 */ /* 0x000fc600078e00ff */
[----:B------:R-:W-:Y:S04]  /*15f80*/  STL [R1+0x39b4], R0 ;  /* 0x0039b40001007387 */ /* 0x000fe80000100800 */
[----:B------:R-:W-:Y:S04]  /*15f90*/  STL [R1+0x39bc], R0 ;  /* 0x0039bc0001007387 */ /* 0x000fe80000100800 */
[----:B------:R-:W-:Y:S04]  /*15fa0*/  STL [R1+0x39c4], R0 ;  /* 0x0039c40001007387 */ /* 0x000fe80000100800 */
[----:B------:R-:W-:Y:S01]  /*15fb0*/  STL [R1+0x39cc], R0 ;  /* 0x0039cc0001007387 */ /* 0x000fe20000100800 */
[----:B--2---:R-:W-:-:S03]  /*15fc0*/  IMAD R29, R5, -0x80, R29 ;  /* 0xffffff80051d7824 */ /* 0x004fc600078e021d */
[----:B------:R-:W-:Y:S04]  /*15fd0*/  STL [R1+0x39d4], R0 ;  /* 0x0039d40001007387 */ /* 0x000fe80000100800 */
[----:B------:R-:W-:Y:S04]  /*15fe0*/  STL [R1+0x39e4], R0 ;  /* 0x0039e40001007387 */ /* 0x000fe80000100800 */
[----:B------:R0:W-:Y:S04]  /*15ff0*/  STL [R1+0x24b4], R2 ;  /* 0x0024b40201007387 */ /* 0x0001e80000100800 */
[----:B0-----:R-:W2:Y:S04]  /*16000*/  LDL.LU R2, [R1+0x11b4] ;  /* 0x0011b40001027983 */ /* 0x001ea80000300800 */
[----:B------:R-:W3:Y:S01]  /*16010*/  LDL.LU R5, [R1+0x4154] ;  /* 0x0041540001057983 */ /* 0x000ee20000300800 */
[----:B------:R-:W-:-:S02]  /*16020*/  ISETP.GT.AND P0, PT, R29, RZ, PT ;  /* 0x000000ff1d00720c */ /* 0x000fc40003f04270 */
[----:B------:R-:W-:Y:S02]  /*16030*/  PRMT R61, RZ, 0x7610, R61 ;  /* 0x00007610ff3d7816 */ /* 0x000fe4000000003d */
[----:B------:R-:W-:Y:S02]  /*16040*/  PRMT R31, RZ, 0x7610, R31 ;  /* 0x00007610ff1f7816 */ /* 0x000fe4000000001f */
[----:B------:R-:W-:-:S07]  /*16050*/  ISETP.GT.AND P1, PT, R29, 0x1, PT ;  /* 0x000000011d00780c */ /* 0x000fce0003f24270 */
[----:B---3--:R-:W3:Y:S04]  /*16060*/  @P0 LDG.E.U16 R61, [R4.64] ;  /* 0x00000004043d0981 */ /* 0x008ee8000c1e1500 */
[----:B---3--:R0:W-:Y:S04]  /*16070*/  STL [R1+0xb14], R61 ;  /* 0x000b143d01007387 */ /* 0x0081e80000100800 */
[----:B0-----:R-:W3:Y:S04]  /*16080*/  LDL.LU R61, [R1+0x4150] ;  /* 0x00415000013d7983 */ /* 0x001ee80000300800 */
[----:B------:R-:W4:Y:S01]  /*16090*/  LDL.64 R4, [R1+0x550] ;  /* 0x0005500001047983 */ /* 0x000f220000100a00 */
[----:B---3--:R-:W-:-:S03]  /*160a0*/  PRMT R61, RZ, 0x7610, R61 ;  /* 0x00007610ff3d7816 */ /* 0x008fc6000000003d */
[----:B----4-:R-:W3:Y:S04]  /*160b0*/  @P0 LDG.E.U16 R31, [R4.64] ;  /* 0x00000004041f0981 */ /* 0x010ee8000c1e1500 */
        /* <DEDUP_REMOVED lines=12> */
[----:B------:R-:W4:Y:S04]  /*16180*/  LDL R4, [R1+0x2174] ;  /* 0x0021740001047983 */ /* 0x000f280000100800 */
[----:B------:R-:W4:Y:S01]  /*16190*/  LDL R5, [R1+0x2178] ;  /* 0x0021780001057983 */ /* 0x000f220000100800 */
[----:B------:R-:W-:-:S02]  /*161a0*/  ISETP.GT.AND P0, PT, R29, 0x2, PT ;  /* 0x000000021d00780c */ /* 0x000fc40003f04270 */
[----:B---3--:R-:W-:Y:S02]  /*161b0*/  PRMT R31, RZ, 0x7610, R31 ;  /* 0x00007610ff1f7816 */ /* 0x008fe4000000001f */
[----:B----4-:R-:W-:-:S04]  /*161c0*/  @P1 LOP3.LUT R5, R5, R4, RZ, 0x3c, !PT ;  /* 0x0000000405051212 */ /* 0x010fc800078e3cff */
[----:B------:R-:W-:-:S04]  /*161d0*/  @P1 LOP3.LUT R4, R5, R4, RZ, 0x3c, !PT ;  /* 0x0000000405041212 */ /* 0x000fc800078e3cff */
[----:B------:R-:W-:-:S05]  /*161e0*/  @P1 LOP3.LUT R5, R5, R4, RZ, 0x3c, !PT ;  /* 0x0000000405051212 */ /* 0x000fca00078e3cff */
[----:B------:R-:W3:Y:S04]  /*161f0*/  @P1 LDG.E.U16 R61, [R4.64] ;  /* 0x00000004043d1981 */ /* 0x000ee8000c1e1500 */
[----:B---3--:R0:W-:Y:S04]  /*16200*/  STL [R1+0xb00], R61 ;  /* 0x000b003d01007387 */ /* 0x0081e80000100800 */
[----:B0-----:R-:W3:Y:S04]  /*16210*/  LDL.LU R61, [R1+0x4140] ;  /* 0x00414000013d7983 */ /* 0x001ee80000300800 */
[----:B------:R-:W4:Y:S04]  /*16220*/  LDL R4, [R1+0x216c] ;  /* 0x00216c0001047983 */ /* 0x000f280000100800 */
[----:B------:R-:W4:Y:S01]  /*16230*/  LDL R5, [R1+0x2170] ;  /* 0x0021700001057983 */ /* 0x000f220000100800 */
[----:B---3--:R-:W-:-:S02]  /*16240*/  PRMT R61, RZ, 0x7610, R61 ;  /* 0x00007610ff3d7816 */ /* 0x008fc4000000003d */
        /* <DEDUP_REMOVED lines=507> */
[----:B------:R-:W-:-:S02]  /*18200*/  PRMT R0, RZ, 0x7610, R0 ;  /* 0x00007610ff007816 */ /* 0x000fc40000000000 */
[----:B------:R-:W-:Y:S02]  /*18210*/  ISETP.GT.AND P0, PT, R29, 0x10, PT ;  /* 0x000000101d00780c */ /* 0x000fe40003f04270 */
        /* <DEDUP_REMOVED lines=8> */
[----:B------:R-:W4:Y:S02]  /*182a0*/  LDL R5, [R1+0x1fb0] ;  /* 0x001fb00001057983 */ /* 0x000f240000100800 */
[----:B----4-:R-:W-:-:S04]  /*182b0*/  @P1 LOP3.LUT R5, R5, R4, RZ, 0x3c, !PT ;  /* 0x0000000405051212 */ /* 0x010fc800078e3cff */
[----:B------:R-:W-:-:S04]  /*182c0*/  @P1 LOP3.LUT R4, R5, R4, RZ, 0x3c, !PT ;  /* 0x0000000405041212 */ /* 0x000fc800078e3cff */
[----:B------:R-:W-:-:S05]  /*182d0*/  @P1 LOP3.LUT R5, R5, R4, RZ, 0x3c, !PT ;  /* 0x0000000405051212 */ /* 0x000fca00078e3cff */
[----:B------:R-:W4:Y:S04]  /*182e0*/  @P1 LDG.E.U16 R31, [R4.64] ;  /* 0x00000004041f1981 */ /* 0x000f28000c1e1500 */
[----:B----4-:R0:W-:Y:S04]  /*182f0*/  STL [R1+0x9e0], R31 ;  /* 0x0009e01f01007387 */ /* 0x0101e80000100800 */
[----:B0-----:R-:W4:Y:S04]  /*18300*/  LDL.LU R31, [R1+0x405c] ;  /* 0x00405c00011f7983 */ /* 0x001f280000300800 */
[----:B------:R-:W2:Y:S04]  /*18310*/  LDL R4, [R1+0x1fa4] ;  /* 0x001fa40001047983 */ /* 0x000ea80000100800 */
[----:B------:R-:W2:Y:S01]  /*18320*/  LDL R5, [R1+0x1fa8] ;  /* 0x001fa80001057983 */ /* 0x000ea20000100800 */
[----:B----4-:R-:W-:-:S02]  /*18330*/  PRMT R31, RZ, 0x7610, R31 ;  /* 0x00007610ff1f7816 */ /* 0x010fc4000000001f */
[----:B--2---:R-:W-:-:S04]  /*18340*/  @P1 LOP3.LUT R5, R5, R4, RZ, 0x3c, !PT ;  /* 0x0000000405051212 */ /* 0x004fc800078e3cff */
[----:B------:R-:W-:-:S04]  /*18350*/  @P1 LOP3.LUT R4, R5, R4, RZ, 0x3c, !PT ;  /* 0x0000000405041212 */ /* 0x000fc800078e3cff */
[----:B------:R-:W-:-:S05]  /*18360*/  @P1 LOP3.LUT R5, R5, R4, RZ, 0x3c, !PT ;  /* 0x0000000405051212 */ /* 0x000fca00078e3cff */
[----:B------:R0:W2:Y:S04]  /*18370*/  @P1 LDG.E.U16 R0, [R4.64] ;  /* 0x0000000404001981 */ /* 0x0000a8000c1e1500 */
[----:B0-----:R-:W4:Y:S04]  /*18380*/  LDL R4, [R1+0x1f9c] ;  /* 0x001f9c0001047983 */ /* 0x001f280000100800 */
[----:B------:R-:W4:Y:S01]  /*18390*/  LDL R5, [R1+0x1fa0] ;  /* 0x001fa00001057983 */ /* 0x000f220000100800 */
[----:B---3--:R-:W-:-:S03]  /*183a0*/  PRMT R61, RZ, 0x7610, R61 ;  /* 0x00007610ff3d7816 */ /* 0x008fc6000000003d */
[----:B--2---:R-:W-:Y:S01]  /*183b0*/  STL [R1+0x39e8], R0 ;  /* 0x0039e80001007387 */ /* 0x004fe20000100800 */
[----:B----4-:R-:W-:-:S04]  /*183c0*/  @P1 LOP3.LUT R5, R5, R4, RZ, 0x3c, !PT ;  /* 0x0000000405051212 */ /* 0x010fc800078e3cff */
[----:B------:R-:W-:-:S04]  /*183d0*/  @P1 LOP3.LUT R4, R5, R4, RZ, 0x3c, !PT ;  /* 0x0000000405041212 */ /* 0x000fc800078e3cff */
[----:B------:R-:W-:-:S05]  /*183e0*/  @P1 LOP3.LUT R5, R5, R4, RZ, 0x3c, !PT ;  /* 0x0000000405051212 */ /* 0x000fca00078e3cff */
[----:B------:R-:W2:Y:S04]  /*183f0*/  @P1 LDG.E.U16 R31, [R4.64] ;  /* 0x00000004041f1981 */ /* 0x000ea8000c1e1500 */
[----:B--2---:R0:W-:Y:S04]  /*18400*/  STL [R1+0x9d8], R31 ;  /* 0x0009d81f01007387 */ /* 0x0041e80000100800 */
[----:B0-----:R-:W2:Y:S04]  /*18410*/  LDL.LU R31, [R1+0x4058] ;  /* 0x00405800011f7983 */ /* 0x001ea80000300800 */
[----:B------:R-:W3:Y:S04]  /*18420*/  LDL R4, [R1+0x1f94] ;  /* 0x001f940001047983 */ /* 0x000ee80000100800 */
[----:B------:R-:W3:Y:S01]  /*18430*/  LDL R5, [R1+0x1f98] ;  /* 0x001f980001057983 */ /* 0x000ee20000100800 */
[----:B------:R-:W-:-:S02]  /*18440*/  ISETP.GT.AND P1, PT, R29, 0x11, PT ;  /* 0x000000111d00780c */ /* 0x000fc40003f24270 */
[----:B--2---:R-:W-:Y:S02]  /*18450*/  PRMT R31, RZ, 0x7610, R31 ;  /* 0x00007610ff1f7816 */ /* 0x004fe4000000001f */
[----:B---3--:R-:W-:-:S04]  /*18460*/  @P0 LOP3.LUT R5, R5, R4, RZ, 0x3c, !PT ;  /* 0x0000000405050212 */ /* 0x008fc800078e3cff */
[----:B------:R-:W-:-:S04]  /*18470*/  @P0 LOP3.LUT R4, R5, R4, RZ, 0x3c, !PT ;  /* 0x0000000405040212 */ /* 0x000fc800078e3cff */
[----:B------:R-:W-:-:S05]  /*18480*/  @P0 LOP3.LUT R5, R5, R4, RZ, 0x3c, !PT ;  /* 0x0000000405050212 */ /* 0x000fca00078e3cff */
[----:B------:R-:W2:Y:S04]  /*18490*/  @P0 LDG.E.U16 R61, [R4.64] ;  /* 0x00000004043d0981 */ /* 0x000ea8000c1e1500 */
[----:B--2---:R0:W-:Y:S04]  /*184a0*/  STL [R1+0x9d4], R61 ;  /* 0x0009d43d01007387 */ /* 0x0041e80000100800 */
[----:B0-----:R-:W2:Y:S04]  /*184b0*/  LDL.LU R61, [R1+0x4054] ;  /* 0x00405400013d7983 */ /* 0x001ea80000300800 */
[----:B------:R-:W3:Y:S04]  /*184c0*/  LDL R4, [R1+0x1f8c] ;  /* 0x001f8c0001047983 */ /* 0x000ee80000100800 */
[----:B------:R-:W3:Y:S01]  /*184d0*/  LDL R5, [R1+0x1f90] ;  /* 0x001f900001057983 */ /* 0x000ee20000100800 */
[----:B--2---:R-:W-:-:S02]  /*184e0*/  PRMT R61, RZ, 0x7610, R61 ;  /* 0x00007610ff3d7816 */ /* 0x004fc4000000003d */
        /* <DEDUP_REMOVED lines=837> */
[----:B0-----:R-:W2:Y:S01]  /*1b940*/  LDL.LU R31, [R1+0x3ee8] ;  /* 0x003ee800011f7983 */ /* 0x001ea20000300800 */
[----:B------:R-:W3:Y:S02]  /*1b950*/  LDL R4, [R1+0x1cb4] ;  /* 0x001cb40001047983 */ /* 0x000ee40000100800 */
        /* <DEDUP_REMOVED lines=1970> */
[----:B------:R-:W3:Y:S02]  /*23480*/  LDL R5, [R1+0x1610] ;  /* 0x0016100001057983 */ /* 0x000ee40000100800 */
[----:B---3--:R-:W-:-:S04]  /*23490*/  @P0 LOP3.LUT R5, R5, R4, RZ, 0x3c, !PT ;  /* 0x0000000405050212 */ /* 0x008fc800078e3cff */
[----:B------:R-:W-:-:S04]  /*234a0*/  @P0 LOP3.LUT R4, R5, R4, RZ, 0x3c, !PT ;  /* 0x0000000405040212 */ /* 0x000fc800078e3cff */
[----:B------:R-:W-:-:S05]  /*234b0*/  @P0 LOP3.LUT R5, R5, R4, RZ, 0x3c, !PT ;  /* 0x0000000405050212 */ /* 0x000fca00078e3cff */
[----:B------:R-:W3:Y:S04]  /*234c0*/  @P0 LDG.E.U16 R31, [R4.64] ;  /* 0x00000004041f0981 */ /* 0x000ee8000c1e1500 */
[----:B---3--:R0:W-:Y:S04]  /*234d0*/  STL [R1+0xcc], R31 ;  /* 0x0000cc1f01007387 */ /* 0x0081e80000100800 */
[----:B0-----:R-:W3:Y:S01]  /*234e0*/  LDL.LU R31, [R1+0x3b90] ;  /* 0x003b9000011f7983 */ /* 0x001ee20000300800 */
[----:B------:R-:W4:Y:S02]  /*234f0*/  LDL R4, [R1+0x1604] ;  /* 0x0016040001047983 */ /* 0x000f240000100800 */
[----:B------:R-:W4:Y:S01]  /*23500*/  LDL R5, [R1+0x1608] ;  /* 0x0016080001057983 */ /* 0x000f220000100800 */
[----:B---3--:R-:W-:-:S02]  /*23510*/  PRMT R31, RZ, 0x7610, R31 ;  /* 0x00007610ff1f7816 */ /* 0x008fc4000000001f */
[----:B----4-:R-:W-:-:S04]  /*23520*/  @P0 LOP3.LUT R5, R5, R4, RZ, 0x3c, !PT ;  /* 0x0000000405050212 */ /* 0x010fc800078e3cff */
[----:B------:R-:W-:-:S04]  /*23530*/  @P0 LOP3.LUT R4, R5, R4, RZ, 0x3c, !PT ;  /* 0x0000000405040212 */ /* 0x000fc800078e3cff */
[----:B------:R-:W-:-:S05]  /*23540*/  @P0 LOP3.LUT R5, R5, R4, RZ, 0x3c, !PT ;  /* 0x0000000405050212 */ /* 0x000fca00078e3cff */
[----:B------:R-:W3:Y:S04]  /*23550*/  @P0 LDG.E.U16 R31, [R4.64] ;  /* 0x00000004041f0981 */ /* 0x000ee8000c1e1500 */
[----:B---3--:R0:W-:Y:S04]  /*23560*/  STL [R1+0xc8], R31 ;  /* 0x0000c81f01007387 */ /* 0x0081e80000100800 */
[----:B0-----:R-:W3:Y:S01]  /*23570*/  LDL.LU R31, [R1+0x3b8c] ;  /* 0x003b8c00011f7983 */ /* 0x001ee20000300800 */
[----:B------:R-:W4:Y:S02]  /*23580*/  LDL R4, [R1+0x15fc] ;  /* 0x0015fc0001047983 */ /* 0x000f240000100800 */
        /* <DEDUP_REMOVED lines=75> */
[----:B--2---:R-:W-:-:S02]  /*23a40*/  PRMT R61, RZ, 0x7610, R61 ;  /* 0x00007610ff3d7816 */ /* 0x004fc4000000003d */
[----:B------:R-:W-:Y:S02]  /*23a50*/  ISETP.GT.AND P1, PT, R29, 0x5f, PT ;  /* 0x0000005f1d00780c */ /* 0x000fe40003f24270 */
[----:B----4-:R-:W-:-:S04]  /*23a60*/  @P0 LOP3.LUT R5, R5, R4, RZ, 0x3c, !PT ;  /* 0x0000000405050212 */ /* 0x010fc800078e3cff */
[----:B------:R-:W-:-:S04]  /*23a70*/  @P0 LOP3.LUT R4, R5, R4, RZ, 0x3c, !PT ;  /* 0x0000000405040212 */ /* 0x000fc800078e3cff */
[----:B------:R-:W-:-:S05]  /*23a80*/  @P0 LOP3.LUT R5, R5, R4, RZ, 0x3c, !PT ;  /* 0x0000000405050212 */ /* 0x000fca00078e3cff */
[----:B------:R-:W2:Y:S04]  /*23a90*/  @P0 LDG.E.U16 R61, [R4.64] ;  /* 0x00000004043d0981 */ /* 0x000ea8000c1e1500 */
[----:B--2---:R0:W-:Y:S04]  /*23aa0*/  STL [R1+0xa4], R61 ;  /* 0x0000a43d01007387 */ /* 0x0041e80000100800 */
[----:B0-----:R-:W2:Y:S01]  /*23ab0*/  LDL.LU R61, [R1+0x3b68] ;  /* 0x003b6800013d7983 */ /* 0x001ea20000300800 */
[----:B------:R-:W4:Y:S02]  /*23ac0*/  LDL R4, [R1+0x15b4] ;  /* 0x0015b40001047983 */ /* 0x000f240000100800 */
[----:B------:R-:W4:Y:S01]  /*23ad0*/  LDL R5, [R1+0x15b8] ;  /* 0x0015b80001057983 */ /* 0x000f220000100800 */
[----:B------:R-:W-:-:S02]  /*23ae0*/  PRMT R60, RZ, 0x7610, R60 ;  /* 0x00007610ff3c7816 */ /* 0x000fc4000000003c */
[----:B----4-:R-:W-:-:S04]  /*23af0*/  @P1 LOP3.LUT R5, R5, R4, RZ, 0x3c, !PT ;  /* 0x0000000405051212 */ /* 0x010fc800078e3cff */
[----:B------:R-:W-:-:S04]  /*23b00*/  @P1 LOP3.LUT R4, R5, R4, RZ, 0x3c, !PT ;  /* 0x0000000405041212 */ /* 0x000fc800078e3cff */
[----:B------:R-:W-:-:S05]  /*23b10*/  @P1 LOP3.LUT R5, R5, R4, RZ, 0x3c, !PT ;  /* 0x0000000405051212 */ /* 0x000fca00078e3cff */
[----:B------:R-:W4:Y:S04]  /*23b20*/  @P1 LDG.E.U16 R60, [R4.64] ;  /* 0x00000004043c1981 */ /* 0x000f28000c1e1500 */
[----:B----4-:R0:W-:Y:S04]  /*23b30*/  STL [R1+0x30c], R60 ;  /* 0x00030c3c01007387 */ /* 0x0101e80000100800 */
[----:B0-----:R-:W4:Y:S01]  /*23b40*/  LDL.LU R60, [R1+0x3b64] ;  /* 0x003b6400013c7983 */ /* 0x001f220000300800 */
[----:B------:R-:W2:Y:S02]  /*23b50*/  LDL R4, [R1+0x15ac] ;  /* 0x0015ac0001047983 */ /* 0x000ea40000100800 */
[----:B------:R-:W2:Y:S01]  /*23b60*/  LDL R5, [R1+0x15b0] ;  /* 0x0015b00001057983 */ /* 0x000ea20000100800 */
[----:B------:R-:W-:-:S02]  /*23b70*/  PRMT R59, RZ, 0x7610, R59 ;  /* 0x00007610ff3b7816 */ /* 0x000fc4000000003b */
[----:B--2---:R-:W-:-:S04]  /*23b80*/  @P1 LOP3.LUT R5, R5, R4, RZ, 0x3c, !PT ;  /* 0x0000000405051212 */ /* 0x004fc800078e3cff */
[----:B------:R-:W-:-:S04]  /*23b90*/  @P1 LOP3.LUT R4, R5, R4, RZ, 0x3c, !PT ;  /* 0x0000000405041212 */ /* 0x000fc800078e3cff */
[----:B------:R-:W-:-:S05]  /*23ba0*/  @P1 LOP3.LUT R5, R5, R4, RZ, 0x3c, !PT ;  /* 0x0000000405051212 */ /* 0x000fca00078e3cff */
[----:B------:R-:W2:Y:S04]  /*23bb0*/  @P1 LDG.E.U16 R59, [R4.64] ;  /* 0x00000004043b1981 */ /* 0x000ea8000c1e1500 */
[----:B--2---:R0:W-:Y:S04]  /*23bc0*/  STL [R1+0x304], R59 ;  /* 0x0003043b01007387 */ /* 0x0041e80000100800 */
[----:B0-----:R-:W2:Y:S01]  /*23bd0*/  LDL.LU R59, [R1+0x3b60] ;  /* 0x003b6000013b7983 */ /* 0x001ea20000300800 */
        /* <DEDUP_REMOVED lines=12> */
[----:B------:R-:W-:Y:S02]  /*23ca0*/  ISETP.GT.AND P0, PT, R29, 0x60, PT ;  /* 0x000000601d00780c */ /* 0x000fe40003f04270 */
        /* <DEDUP_REMOVED lines=410> */
[----:B------:R0:W2:Y:S04]  /*25650*/  @P0 LDG.E.U16 R0, [R4.64] ;  /* 0x0000000404000981 */ /* 0x0000a8000c1e1500 */
[----:B0-----:R-:W3:Y:S04]  /*25660*/  LDL R4, [R1+0x1434] ;  /* 0x0014340001047983 */ /* 0x001ee80000100800 */
[----:B------:R-:W3:Y:S01]  /*25670*/  LDL R5, [R1+0x1438] ;  /* 0x0014380001057983 */ /* 0x000ee20000100800 */
[----:B------:R-:W-:-:S03]  /*25680*/  PRMT R41, RZ, 0x7610, R41 ;  /* 0x00007610ff297816 */ /* 0x000fc60000000029 */
[----:B--2---:R-:W-:Y:S01]  /*25690*/  STL [R1+0x3a1c], R0 ;  /* 0x003a1c0001007387 */ /* 0x004fe20000100800 */
        /* <DEDUP_REMOVED lines=8> */
[----:B------:R-:W-:-:S02]  /*25720*/  PRMT R43, RZ, 0x7610, R43 ;  /* 0x00007610ff2b7816 */ /* 0x000fc4000000002b */
[----:B---3--:R-:W-:-:S04]  /*25730*/  @P1 LOP3.LUT R5, R5, R4, RZ, 0x3c, !PT ;  /* 0x0000000405051212 */ /* 0x008fc800078e3cff */
[----:B------:R-:W-:-:S04]  /*25740*/  @P1 LOP3.LUT R4, R5, R4, RZ, 0x3c, !PT ;  /* 0x0000000405041212 */ /* 0x000fc800078e3cff */
[----:B------:R-:W-:-:S05]  /*25750*/  @P1 LOP3.LUT R5, R5, R4, RZ, 0x3c, !PT ;  /* 0x0000000405051212 */ /* 0x000fca00078e3cff */
[----:B------:R-:W3:Y:S04]  /*25760*/  @P1 LDG.E.U16 R43, [R4.64] ;  /* 0x00000004042b1981 */ /* 0x000ee8000c1e1500 */
[----:B---3--:R0:W-:Y:S04]  /*25770*/  STL [R1+0x248], R43 ;  /* 0x0002482b01007387 */ /* 0x0081e80000100800 */
[----:B0-----:R-:W3:Y:S01]  /*25780*/  LDL.LU R43, [R1+0x3aa4] ;  /* 0x003aa400012b7983 */ /* 0x001ee20000300800 */
[----:B------:R-:W2:Y:S02]  /*25790*/  LDL R4, [R1+0x1424] ;  /* 0x0014240001047983 */ /* 0x000ea40000100800 */
[----:B------:R-:W2:Y:S01]  /*257a0*/  LDL R5, [R1+0x1428] ;  /* 0x0014280001057983 */ /* 0x000ea20000100800 */
[----:B------:R-:W-:-:S02]  /*257b0*/  PRMT R31, RZ, 0x7610, R31 ;  /* 0x00007610ff1f7816 */ /* 0x000fc4000000001f */
[----:B--2---:R-:W-:-:S04]  /*257c0*/  @P1 LOP3.LUT R5, R5, R4, RZ, 0x3c, !PT ;  /* 0x0000000405051212 */ /* 0x004fc800078e3cff */
[----:B------:R-:W-:-:S04]  /*257d0*/  @P1 LOP3.LUT R4, R5, R4, RZ, 0x3c, !PT ;  /* 0x0000000405041212 */ /* 0x000fc800078e3cff */
[----:B------:R-:W-:-:S05]  /*257e0*/  @P1 LOP3.LUT R5, R5, R4, RZ, 0x3c, !PT ;  /* 0x0000000405051212 */ /* 0x000fca00078e3cff */
[----:B------:R0:W2:Y:S04]  /*257f0*/  @P1 LDG.E.U16 R31, [R4.64] ;  /* 0x00000004041f1981 */ /* 0x0000a8000c1e1500 */
[----:B0-----:R-:W3:Y:S04]  /*25800*/  LDL R4, [R1+0x141c] ;  /* 0x00141c0001047983 */ /* 0x001ee80000100800 */
[----:B------:R-:W3:Y:S01]  /*25810*/  LDL R5, [R1+0x1420] ;  /* 0x0014200001057983 */ /* 0x000ee20000100800 */
[----:B------:R-:W-:-:S03]  /*25820*/  PRMT R45, RZ, 0x7610, R45 ;  /* 0x00007610ff2d7816 */ /* 0x000fc6000000002d */
[----:B--2---:R0:W-:Y:S04]  /*25830*/  STL [R1+0x240], R31 ;  /* 0x0002401f01007387 */ /* 0x0041e80000100800 */
[----:B0-----:R-:W2:Y:S01]  /*25840*/  LDL R31, [R1+0x13f8] ;  /* 0x0013f800011f7983 */ /* 0x001ea20000100800 */
[-C--:B---3--:R-:W-:Y:S02]  /*25850*/  @P1 LOP3.LUT R5, R5, R4.reuse, RZ, 0x3c, !PT ;  /* 0x0000000405051212 */ /* 0x088fe400078e3cff */
[----:B------:R-:W-:Y:S02]  /*25860*/  ISETP.GT.AND P0, PT, R29, 0x6c, PT ;  /* 0x0000006c1d00780c */ /* 0x000fe40003f04270 */
        /* <DEDUP_REMOVED lines=39> */
[----:B------:R-:W2:Y:S01]  /*25ae0*/  @P0 LDG.E.U16 R53, [R4.64] ;  /* 0x0000000404350981 */ /* 0x000ea2000c1e1500 */
[----:B------:R-:W-:-:S03]  /*25af0*/  PRMT R0, RZ, 0x7610, R0 ;  /* 0x00007610ff007816 */ /* 0x000fc60000000000 */
[----:B--2---:R0:W-:Y:S04]  /*25b00*/  STL [R1+0x4], R53 ;  /* 0x0000043501007387 */ /* 0x0041e80000100800 */
[----:B0-----:R-:W2:Y:S01]  /*25b10*/  LDL.LU R53, [R1+0x3a90] ;  /* 0x003a900001357983 */ /* 0x001ea20000300800 */
[----:B------:R-:W2:Y:S02]  /*25b20*/  LDL R5, [R1+0x13f4] ;  /* 0x0013f40001057983 */ /* 0x000ea40000100800 */
[----:B------:R-:W-:Y:S01]  /*25b30*/  @P1 IMAD.MOV.U32 R4, RZ, RZ, R31 ;  /* 0x000000ffff041224 */ /* 0x000fe200078e001f */
[----:B------:R-:W-:Y:S01]  /*25b40*/  PRMT R61, RZ, 0x7610, R61 ;  /* 0x00007610ff3d7816 */ /* 0x000fe2000000003d */
[----:B------:R-:W3:Y:S04]  /*25b50*/  LDL R31, [R1+0x13d8] ;  /* 0x0013d800011f7983 */ /* 0x000ee80000100800 */
[----:B--2---:R0:W2:Y:S04]  /*25b60*/  @P1 LDG.E.U16 R0, [R4.64] ;  /* 0x0000000404001981 */ /* 0x0040a8000c1e1500 */
[----:B0-----:R-:W3:Y:S04]  /*25b70*/  LDL R4, [R1+0x13ec] ;  /* 0x0013ec0001047983 */ /* 0x001ee80000100800 */
[----:B------:R-:W3:Y:S04]  /*25b80*/  LDL R5, [R1+0x13f0] ;  /* 0x0013f00001057983 */ /* 0x000ee80000100800 */
[----:B--2---:R-:W-:Y:S01]  /*25b90*/  STL [R1+0x3a64], R0 ;  /* 0x003a640001007387 */ /* 0x004fe20000100800 */
[----:B---3--:R-:W-:-:S04]  /*25ba0*/  @P1 LOP3.LUT R5, R5, R4, RZ, 0x3c, !PT ;  /* 0x0000000405051212 */ /* 0x008fc800078e3cff */
[----:B------:R-:W-:-:S04]  /*25bb0*/  @P1 LOP3.LUT R4, R5, R4, RZ, 0x3c, !PT ;  /* 0x0000000405041212 */ /* 0x000fc800078e3cff */
[----:B------:R-:W-:-:S05]  /*25bc0*/  @P1 LOP3.LUT R5, R5, R4, RZ, 0x3c, !PT ;  /* 0x0000000405051212 */ /* 0x000fca00078e3cff */
[----:B------:R0:W2:Y:S04]  /*25bd0*/  @P1 LDG.E.U16 R61, [R4.64] ;  /* 0x00000004043d1981 */ /* 0x0000a8000c1e1500 */
[----:B0-----:R-:W3:Y:S04]  /*25be0*/  LDL R4, [R1+0x13e4] ;  /* 0x0013e40001047983 */ /* 0x001ee80000100800 */
[----:B------:R-:W3:Y:S01]  /*25bf0*/  LDL R5, [R1+0x13e8] ;  /* 0x0013e80001057983 */ /* 0x000ee20000100800 */
[----:B----4-:R-:W-:-:S03]  /*25c00*/  PRMT R60, RZ, 0x7610, R60 ;  /* 0x00007610ff3c7816 */ /* 0x010fc6000000003c */
[----:B--2---:R-:W-:Y:S01]  /*25c10*/  STL [R1+0x3a68], R61 ;  /* 0x003a683d01007387 */ /* 0x004fe20000100800 */
[----:B---3--:R-:W-:-:S04]  /*25c20*/  @P1 LOP3.LUT R5, R5, R4, RZ, 0x3c, !PT ;  /* 0x0000000405051212 */ /* 0x008fc800078e3cff */
[----:B------:R-:W-:-:S04]  /*25c30*/  @P1 LOP3.LUT R4, R5, R4, RZ, 0x3c, !PT ;  /* 0x0000000405041212 */ /* 0x000fc800078e3cff */
[----:B------:R-:W-:-:S05]  /*25c40*/  @P1 LOP3.LUT R5, R5, R4, RZ, 0x3c, !PT ;  /* 0x0000000405051212 */ /* 0x000fca00078e3cff */
[----:B------:R0:W2:Y:S04]  /*25c50*/  @P1 LDG.E.U16 R60, [R4.64] ;  /* 0x00000004043c1981 */ /* 0x0000a8000c1e1500 */
[----:B0-----:R-:W3:Y:S04]  /*25c60*/  LDL R4, [R1+0x13dc] ;  /* 0x0013dc0001047983 */ /* 0x001ee80000100800 */
[----:B------:R-:W3:Y:S01]  /*25c70*/  LDL R5, [R1+0x13e0] ;  /* 0x0013e00001057983 */ /* 0x000ee20000100800 */
[----:B------:R-:W-:Y:S02]  /*25c80*/  PRMT R59, RZ, 0x7610, R59 ;  /* 0x00007610ff3b7816 */ /* 0x000fe4000000003b */
[----:B------:R-:W-:Y:S01]  /*25c90*/  ISETP.GT.AND P0, PT, R29, 0x6e, PT ;  /* 0x0000006e1d00780c */ /* 0x000fe20003f04270 */
[----:B--2---:R0:W-:Y:S01]  /*25ca0*/  STL [R1+0x3a6c], R60 ;  /* 0x003a6c3c01007387 */ /* 0x0041e20000100800 */
[----:B------:R-:W-:-:S03]  /*25cb0*/  PRMT R58, RZ, 0x7610, R58 ;  /* 0x00007610ff3a7816 */ /* 0x000fc6000000003a */
[----:B0-----:R-:W2:Y:S01]  /*25cc0*/  LDL R60, [R1+0x13c8] ;  /* 0x0013c800013c7983 */ /* 0x001ea20000100800 */
[----:B---3--:R-:W-:-:S04]  /*25cd0*/  @P1 LOP3.LUT R5, R5, R4, RZ, 0x3c, !PT ;  /* 0x0000000405051212 */ /* 0x008fc800078e3cff */
[----:B------:R-:W-:-:S04]  /*25ce0*/  @P1 LOP3.LUT R4, R5, R4, RZ, 0x3c, !PT ;  /* 0x0000000405041212 */ /* 0x000fc800078e3cff */
[----:B------:R-:W-:-:S05]  /*25cf0*/  @P1 LOP3.LUT R5, R5, R4, RZ, 0x3c, !PT ;  /* 0x0000000405051212 */ /* 0x000fca00078e3cff */
[----:B------:R0:W3:Y:S04]  /*25d00*/  @P1 LDG.E.U16 R59, [R4.64] ;  /* 0x00000004043b1981 */ /* 0x0000e8000c1e1500 */
[----:B0-----:R-:W4:Y:S01]  /*25d10*/  LDL R5, [R1+0x13d4] ;  /* 0x0013d40001057983 */ /* 0x001f220000100800 */
[----:B------:R-:W-:-:S03]  /*25d20*/  @P0 IMAD.MOV.U32 R4, RZ, RZ, R31 ;  /* 0x000000ffff040224 */ /* 0x000fc600078e001f */
[----:B---3--:R-:W-:Y:S01]  /*25d30*/  STL [R1+0x3a70], R59 ;  /* 0x003a703b01007387 */ /* 0x008fe20000100800 */
[----:B------:R-:W-:Y:S01]  /*25d40*/  PRMT R57, RZ, 0x7610, R57 ;  /* 0x00007610ff397816 */ /* 0x000fe20000000039 */
[----:B------:R-:W3:Y:S02]  /*25d50*/  LDL R31, [R1+0x13b8] ;  /* 0x0013b800011f7983 */ /* 0x000ee40000100800 */
[----:B----4-:R0:W4:Y:S04]  /*25d60*/  @P0 LDG.E.U16 R58, [R4.64] ;  /* 0x00000004043a0981 */ /* 0x010128000c1e1500 */
[----:B0-----:R-:W2:Y:S04]  /*25d70*/  LDL R4, [R1+0x13cc] ;  /* 0x0013cc0001047983 */ /* 0x001ea80000100800 */
[----:B------:R-:W2:Y:S04]  /*25d80*/  LDL R5, [R1+0x13d0] ;  /* 0x0013d00001057983 */ /* 0x000ea80000100800 */
[----:B----4-:R0:W-:Y:S01]  /*25d90*/  STL [R1+0x3a20], R58 ;  /* 0x003a203a01007387 */ /* 0x0101e20000100800 */
[----:B------:R-:W-:-:S03]  /*25da0*/  PRMT R56, RZ, 0x7610, R56 ;  /* 0x00007610ff387816 */ /* 0x000fc60000000038 */
[----:B0-----:R-:W4:Y:S01]  /*25db0*/  LDL R58, [R1+0x13b0] ;  /* 0x0013b000013a7983 */ /* 0x001f220000100800 */
[----:B--2---:R-:W-:-:S04]  /*25dc0*/  @P0 LOP3.LUT R5, R5, R4, RZ, 0x3c, !PT ;  /* 0x0000000405050212 */ /* 0x004fc800078e3cff */
[----:B------:R-:W-:-:S04]  /*25dd0*/  @P0 LOP3.LUT R4, R5, R4, RZ, 0x3c, !PT ;  /* 0x0000000405040212 */ /* 0x000fc800078e3cff */
[----:B------:R-:W-:-:S05]  /*25de0*/  @P0 LOP3.LUT R5, R5, R4, RZ, 0x3c, !PT ;  /* 0x0000000405050212 */ /* 0x000fca00078e3cff */
[----:B------:R0:W2:Y:S04]  /*25df0*/  @P0 LDG.E.U16 R57, [R4.64] ;  /* 0x0000000404390981 */ /* 0x0000a8000c1e1500 */
[----:B0-----:R-:W3:Y:S01]  /*25e00*/  LDL R5, [R1+0x13c4] ;  /* 0x0013c40001057983 */ /* 0x001ee20000100800 */
[----:B------:R-:W-:-:S03]  /*25e10*/  @P0 IMAD.MOV.U32 R4, RZ, RZ, R60 ;  /* 0x000000ffff040224 */ /* 0x000fc600078e003c */
[----:B--2---:R-:W-:Y:S01]  /*25e20*/  STL [R1+0x3a24], R57 ;  /* 0x003a243901007387 */ /* 0x004fe20000100800 */
[----:B------:R-:W-:Y:S01]  /*25e30*/  PRMT R55, RZ, 0x7610, R55 ;  /* 0x00007610ff377816 */ /* 0x000fe20000000037 */
[----:B------:R-:W2:Y:S02]  /*25e40*/  LDL R60, [R1+0x13a8] ;  /* 0x0013a800013c7983 */ /* 0x000ea40000100800 */
[----:B---3--:R0:W3:Y:S04]  /*25e50*/  @P0 LDG.E.U16 R56, [R4.64] ;  /* 0x0000000404380981 */ /* 0x0080e8000c1e1500 */
[----:B0-----:R-:W2:Y:S04]  /*25e60*/  LDL R4, [R1+0x13bc] ;  /* 0x0013bc0001047983 */ /* 0x001ea80000100800 */
[----:B------:R-:W2:Y:S01]  /*25e70*/  LDL R5, [R1+0x13c0] ;  /* 0x0013c00001057983 */ /* 0x000ea20000100800 */
[----:B------:R-:W-:-:S02]  /*25e80*/  ISETP.GT.AND P1, PT, R29, 0x6f, PT ;  /* 0x0000006f1d00780c */ /* 0x000fc40003f24270 */
[----:B--2---:R-:W-:-:S04]  /*25e90*/  @P0 LOP3.LUT R5, R5, R4, RZ, 0x3c, !PT ;  /* 0x0000000405050212 */ /* 0x004fc800078e3cff */
[----:B------:R-:W-:-:S04]  /*25ea0*/  @P0 LOP3.LUT R4, R5, R4, RZ, 0x3c, !PT ;  /* 0x0000000405040212 */ /* 0x000fc800078e3cff */
[----:B------:R-:W-:Y:S01]  /*25eb0*/  @P0 LOP3.LUT R5, R5, R4, RZ, 0x3c, !PT ;  /* 0x0000000405050212 */ /* 0x000fe200078e3cff */
[----:B---3--:R-:W-:Y:S04]  /*25ec0*/  STL [R1+0x3a28], R56 ;  /* 0x003a283801007387 */ /* 0x008fe80000100800 */
[----:B------:R0:W2:Y:S04]  /*25ed0*/  @P0 LDG.E.U16 R55, [R4.64] ;  /* 0x0000000404370981 */ /* 0x0000a8000c1e1500 */
[----:B0-----:R-:W3:Y:S01]  /*25ee0*/  LDL R5, [R1+0x13b4] ;  /* 0x0013b40001057983 */ /* 0x001ee20000100800 */
[----:B------:R-:W-:Y:S01]  /*25ef0*/  PRMT R3, RZ, 0x7610, R3 ;  /* 0x00007610ff037816 */ /* 0x000fe20000000003 */
[----:B------:R-:W-:-:S05]  /*25f00*/  @P1 IMAD.MOV.U32 R4, RZ, RZ, R31 ;  /* 0x000000ffff041224 */ /* 0x000fca00078e001f */
[----:B---3--:R-:W3:Y:S04]  /*25f10*/  @P1 LDG.E.U16 R3, [R4.64] ;  /* 0x0000000404031981 */ /* 0x008ee8000c1e1500 */
[----:B--2---:R0:W-:Y:S01]  /*25f20*/  STL [R1+0x3a2c], R55 ;  /* 0x003a2c3701007387 */ /* 0x0041e20000100800 */
[----:B------:R-:W2:Y:S03]  /*25f30*/  LDL R31, [R1+0x1398] ;  /* 0x00139800011f7983 */ /* 0x000ea60000100800 */
[----:B0-----:R-:W2:Y:S04]  /*25f40*/  LDL R55, [R1+0x1394] ;  /* 0x0013940001377983 */ /* 0x001ea80000100800 */
[----:B---3--:R-:W-:Y:S01]  /*25f50*/  STL [R1+0x210], R3 ;  /* 0x0002100301007387 */ /* 0x008fe20000100800 */
[----:B------:R-:W3:Y:S01]  /*25f60*/  LDL R5, [R1+0x13ac] ;  /* 0x0013ac0001057983 */ /* 0x000ee20000100800 */
[----:B------:R-:W-:Y:S01]  /*25f70*/  PRMT R57, RZ, 0x7610, R57 ;  /* 0x00007610ff397816 */ /* 0x000fe20000000039 */
[----:B----4-:R-:W-:Y:S01]  /*25f80*/  @P1 IMAD.MOV.U32 R4, RZ, RZ, R58 ;  /* 0x000000ffff041224 */ /* 0x010fe200078e003a */
[----:B------:R-:W-:Y:S01]  /*25f90*/  PRMT R59, RZ, 0x7610, R59 ;  /* 0x00007610ff3b7816 */ /* 0x000fe2000000003b */
[----:B------:R-:W4:Y:S04]  /*25fa0*/  LDL R58, [R1+0x138c] ;  /* 0x00138c00013a7983 */ /* 0x000f280000100800 */
[----:B---3--:R0:W3:Y:S04]  /*25fb0*/  @P1 LDG.E.U16 R57, [R4.64] ;  /* 0x0000000404391981 */ /* 0x0080e8000c1e1500 */
[----:B0-----:R-:W2:Y:S01]  /*25fc0*/  LDL R5, [R1+0x13a4] ;  /* 0x0013a40001057983 */ /* 0x001ea20000100800 */
[----:B------:R-:W-:-:S03]  /*25fd0*/  @P1 IMAD.MOV.U32 R4, RZ, RZ, R60 ;  /* 0x000000ffff041224 */ /* 0x000fc600078e003c */
[----:B---3--:R0:W-:Y:S01]  /*25fe0*/  STL [R1+0x208], R57 ;  /* 0x0002083901007387 */ /* 0x0081e20000100800 */
[----:B------:R-:W-:Y:S02]  /*25ff0*/  ISETP.GT.AND P0, PT, R29, 0x70, PT ;  /* 0x000000701d00780c */ /* 0x000fe40003f04270 */
[----:B------:R-:W-:Y:S02]  /*26000*/  PRMT R61, RZ, 0x7610, R61 ;  /* 0x00007610ff3d7816 */ /* 0x000fe4000000003d */
[----:B------:R-:W-:Y:S01]  /*26010*/  PRMT R54, RZ, 0x7610, R54 ;  /* 0x00007610ff367816 */ /* 0x000fe20000000036 */
[----:B------:R-:W3:Y:S04]  /*26020*/  LDL R60, [R1+0x1384] ;  /* 0x00138400013c7983 */ /* 0x000ee80000100800 */
[----:B--2---:R1:W2:Y:S04]  /*26030*/  @P1 LDG.E.U16 R59, [R4.64] ;  /* 0x00000004043b1981 */ /* 0x0042a8000c1e1500 */
[----:B0-----:R-:W2:Y:S04]  /*26040*/  LDL R57, [R1+0x1390] ;  /* 0x0013900001397983 */ /* 0x001ea80000100800 */
[----:B-1----:R-:W2:Y:S04]  /*26050*/  LDL R4, [R1+0x139c] ;  /* 0x00139c0001047983 */ /* 0x002ea80000100800 */
[----:B------:R-:W2:Y:S01]  /*26060*/  LDL R5, [R1+0x13a0] ;  /* 0x0013a00001057983 */ /* 0x000ea20000100800 */
[----:B------:R-:W-:-:S02]  /*26070*/  PRMT R52, RZ, 0x7610, R52 ;  /* 0x00007610ff347816 */ /* 0x000fc40000000034 */
[----:B--2---:R-:W-:-:S04]  /*26080*/  @P1 LOP3.LUT R5, R5, R4, RZ, 0x3c, !PT ;  /* 0x0000000405051212 */ /* 0x004fc800078e3cff */
[----:B------:R-:W-:-:S04]  /*26090*/  @P1 LOP3.LUT R4, R5, R4, RZ, 0x3c, !PT ;  /* 0x0000000405041212 */ /* 0x000fc800078e3cff */
[----:B------:R-:W-:-:S05]  /*260a0*/  @P1 LOP3.LUT R5, R5, R4, RZ, 0x3c, !PT ;  /* 0x0000000405051212 */ /* 0x000fca00078e3cff */
[----:B------:R0:W2:Y:S04]  /*260b0*/  @P1 LDG.E.U16 R61, [R4.64] ;  /* 0x00000004043d1981 */ /* 0x0000a8000c1e1500 */
[----:B------:R1:W-:Y:S01]  /*260c0*/  STL [R1+0x200], R59 ;  /* 0x0002003b01007387 */ /* 0x0003e20000100800 */
[----:B0-----:R-:W-:Y:S02]  /*260d0*/  @P0 IMAD.MOV.U32 R4, RZ, RZ, R31 ;  /* 0x000000ffff040224 */ /* 0x001fe400078e001f */
[----:B------:R-:W-:Y:S01]  /*260e0*/  @P0 IMAD.MOV.U32 R5, RZ, RZ, R55 ;  /* 0x000000ffff050224 */ /* 0x000fe200078e0037 */
[----:B-1----:R-:W2:Y:S04]  /*260f0*/  LDL R59, [R1+0x1388] ;  /* 0x00138800013b7983 */ /* 0x002ea80000100800 */
[----:B------:R-:W2:Y:S04]  /*26100*/  LDL R55, [R1+0x137c] ;  /* 0x00137c0001377983 */ /* 0x000ea80000100800 */
[----:B------:R0:W2:Y:S04]  /*26110*/  @P0 LDG.E.U16 R54, [R4.64] ;  /* 0x0000000404360981 */ /* 0x0000a8000c1e1500 */
[----:B------:R-:W2:Y:S01]  /*26120*/  LDL R31, [R1+0x1380] ;  /* 0x00138000011f7983 */ /* 0x000ea20000100800 */
[----:B0-----:R-:W-:-:S02]  /*26130*/  @P0 IMAD.MOV.U32 R4, RZ, RZ, R57 ;  /* 0x000000ffff040224 */ /* 0x001fc400078e0039 */
[----:B----4-:R-:W-:-:S05]  /*26140*/  @P0 IMAD.MOV.U32 R5, RZ, RZ, R58 ;  /* 0x000000ffff050224 */ /* 0x010fca00078e003a */
[----:B------:R3:W4:Y:S01]  /*26150*/  @P0 LDG.E.U16 R52, [R4.64] ;  /* 0x0000000404340981 */ /* 0x000722000c1e1500 */
[----:B------:R-:W-:Y:S01]  /*26160*/  PRMT R50, RZ, 0x7610, R50 ;  /* 0x00007610ff327816 */ /* 0x000fe20000000032 */
[----:B---3--:R-:W-:Y:S02]  /*26170*/  @P0 IMAD.MOV.U32 R5, RZ, RZ, R60 ;  /* 0x000000ffff050224 */ /* 0x008fe400078e003c */
[----:B--2---:R-:W-:Y:S01]  /*26180*/  @P0 IMAD.MOV.U32 R4, RZ, RZ, R59 ;  /* 0x000000ffff040224 */ /* 0x004fe200078e003b */
[----:B------:R-:W-:Y:S01]  /*26190*/  STL [R1+0x3a74], R54 ;  /* 0x003a743601007387 */ /* 0x000fe20000100800 */
[----:B------:R-:W2:Y:S02]  /*261a0*/  LDL R58, [R1+0x1374] ;  /* 0x00137400013a7983 */ /* 0x000ea40000100800 */
[----:B------:R-:W3:Y:S01]  /*261b0*/  LDL R57, [R1+0x1378] ;  /* 0x0013780001397983 */ /* 0x000ee20000100800 */
[----:B------:R0:W3:Y:S04]  /*261c0*/  @P0 LDG.E.U16 R50, [R4.64] ;  /* 0x0000000404320981 */ /* 0x0000e8000c1e1500 */
[----:B----4-:R-:W-:Y:S01]  /*261d0*/  STL [R1+0x3a78], R52 ;  /* 0x003a783401007387 */ /* 0x010fe20000100800 */
[----:B------:R-:W4:Y:S02]  /*261e0*/  LDL R60, [R1+0x136c] ;  /* 0x00136c00013c7983 */ /* 0x000f240000100800 */
[----:B------:R-:W4:Y:S01]  /*261f0*/  LDL R59, [R1+0x1370] ;  /* 0x00137000013b7983 */ /* 0x000f220000100800 */
[----:B------:R-:W-:-:S02]  /*26200*/  ISETP.GT.AND P1, PT, R29, 0x71, PT ;  /* 0x000000711d00780c */ /* 0x000fc40003f24270 */
[----:B------:R-:W-:Y:S01]  /*26210*/  PRMT R48, RZ, 0x7610, R48 ;  /* 0x00007610ff307816 */ /* 0x000fe20000000030 */
[----:B0-----:R-:W-:Y:S02]  /*26220*/  @P0 IMAD.MOV.U32 R4, RZ, RZ, R31 ;  /* 0x000000ffff040224 */ /* 0x001fe400078e001f */
[----:B------:R-:W-:Y:S01]  /*26230*/  @P0 IMAD.MOV.U32 R5, RZ, RZ, R55 ;  /* 0x000000ffff050224 */ /* 0x000fe200078e0037 */
[----:B------:R-:W-:-:S04]  /*26240*/  PRMT R46, RZ, 0x7610, R46 ;  /* 0x00007610ff2e7816 */ /* 0x000fc8000000002e */
[----:B------:R2:W4:Y:S01]  /*26250*/  @P0 LDG.E.U16 R48, [R4.64] ;  /* 0x0000000404300981 */ /* 0x000522000c1e1500 */
[----:B------:R-:W-:Y:S02]  /*26260*/  PRMT R44, RZ, 0x7610, R44 ;  /* 0x00007610ff2c7816 */ /* 0x000fe4000000002c */
[----:B--2---:R-:W-:Y:S02]  /*26270*/  @P1 IMAD.MOV.U32 R5, RZ, RZ, R58 ;  /* 0x000000ffff051224 */ /* 0x004fe400078e003a */
[----:B---3--:R-:W-:Y:S01]  /*26280*/  @P1 IMAD.MOV.U32 R4, RZ, RZ, R57 ;  /* 0x000000ffff041224 */ /* 0x008fe200078e0039 */
[----:B------:R-:W-:Y:S01]  /*26290*/  STL [R1+0x3a7c], R50 ;  /* 0x003a7c3201007387 */ /* 0x000fe20000100800 */
[----:B------:R-:W2:Y:S02]  /*262a0*/  LDL R55, [R1+0x1364] ;  /* 0x0013640001377983 */ /* 0x000ea40000100800 */
[----:B------:R-:W3:Y:S01]  /*262b0*/  LDL R31, [R1+0x1368] ;  /* 0x00136800011f7983 */ /* 0x000ee20000100800 */
[----:B------:R4:W3:Y:S02]  /*262c0*/  @P1 LDG.E.U16 R46, [R4.64] ;  /* 0x00000004042e1981 */ /* 0x0008e4000c1e1500 */
[----:B----4-:R-:W-:-:S02]  /*262d0*/  @P1 IMAD.MOV.U32 R5, RZ, RZ, R60 ;  /* 0x000000ffff051224 */ /* 0x010fc400078e003c */
[----:B------:R-:W-:-:S05]  /*262e0*/  @P1 IMAD.MOV.U32 R4, RZ, RZ, R59 ;  /* 0x000000ffff041224 */ /* 0x000fca00078e003b */
[----:B------:R2:W4:Y:S01]  /*262f0*/  @P1 LDG.E.U16 R44, [R4.64] ;  /* 0x00000004042c1981 */ /* 0x000522000c1e1500 */
[----:B------:R-:W-:-:S03]  /*26300*/  PRMT R42, RZ, 0x7610, R42 ;  /* 0x00007610ff2a7816 */ /* 0x000fc6000000002a */
[----:B------:R-:W-:Y:S01]  /*26310*/  STL [R1+0x3a80], R48 ;  /* 0x003a803001007387 */ /* 0x000fe20000100800 */
[----:B------:R0:W-:Y:S02]  /*26320*/  STL [R1+0x1f8], R61 ;  /* 0x0001f83d01007387 */ /* 0x0001e40000100800 */
[----:B------:R-:W4:Y:S02]  /*26330*/  LDL R58, [R1+0x1354] ;  /* 0x00135400013a7983 */ /* 0x000f240000100800 */
[----:B------:R-:W4:Y:S01]  /*26340*/  LDL R57, [R1+0x1358] ;  /* 0x0013580001397983 */ /* 0x000f220000100800 */
[----:B0-----:R-:W4:Y:S01]  /*26350*/  LDL R61, [R1+0x1360] ;  /* 0x00136000013d7983 */ /* 0x001f220000100800 */
[----:B--2---:R-:W-:Y:S02]  /*26360*/  @P1 IMAD.MOV.U32 R5, RZ, RZ, R55 ;  /* 0x000000ffff051224 */ /* 0x004fe400078e0037 */
[----:B---3--:R-:W-:Y:S01]  /*26370*/  @P1 IMAD.MOV.U32 R4, RZ, RZ, R31 ;  /* 0x000000ffff041224 */ /* 0x008fe200078e001f */
[----:B------:R-:W-:Y:S01]  /*26380*/  STL [R1+0x3a84], R46 ;  /* 0x003a842e01007387 */ /* 0x000fe20000100800 */
[----:B------:R-:W2:Y:S02]  /*26390*/  LDL R60, [R1+0x134c] ;  /* 0x00134c00013c7983 */ /* 0x000ea40000100800 */
[----:B------:R-:W3:Y:S01]  /*263a0*/  LDL R59, [R1+0x1350] ;  /* 0x00135000013b7983 */ /* 0x000ee20000100800 */
[----:B------:R0:W2:Y:S04]  /*263b0*/  @P1 LDG.E.U16 R42, [R4.64] ;  /* 0x00000004042a1981 */ /* 0x0000a8000c1e1500 */
[----:B----4-:R-:W-:Y:S01]  /*263c0*/  STL [R1+0x3a88], R44 ;  /* 0x003a882c01007387 */ /* 0x010fe20000100800 */
[----:B0-----:R-:W4:Y:S01]  /*263d0*/  LDL R5, [R1+0x135c] ;  /* 0x00135c0001057983 */ /* 0x001f220000100800 */
[----:B------:R-:W-:-:S02]  /*263e0*/  ISETP.GT.AND P0, PT, R29, 0x72, PT ;  /* 0x000000721d00780c */ /* 0x000fc40003f04270 */
[----:B------:R-:W-:Y:S02]  /*263f0*/  PRMT R40, RZ, 0x7610, R40 ;  /* 0x00007610ff287816 */ /* 0x000fe40000000028 */
[----:B------:R-:W-:Y:S01]  /*26400*/  PRMT R38, RZ, 0x7610, R38 ;  /* 0x00007610ff267816 */ /* 0x000fe20000000026 */
[----:B------:R-:W3:Y:S04]  /*26410*/  LDL R55, [R1+0x1344] ;  /* 0x0013440001377983 */ /* 0x000ee80000100800 */
[----:B------:R-:W3:Y:S01]  /*26420*/  LDL R31, [R1+0x1348] ;  /* 0x00134800011f7983 */ /* 0x000ee20000100800 */
[----:B------:R-:W-:Y:S01]  /*26430*/  @P1 IMAD.MOV.U32 R4, RZ, RZ, R61 ;  /* 0x000000ffff041224 */ /* 0x000fe200078e003d */
[----:B------:R-:W-:Y:S02]  /*26440*/  PRMT R37, RZ, 0x7610, R37 ;  /* 0x00007610ff257816 */ /* 0x000fe40000000025 */
[----:B--2---:R-:W-:Y:S04]  /*26450*/  STL [R1+0x3a8c], R42 ;  /* 0x003a8c2a01007387 */ /* 0x004fe80000100800 */
[----:B----4-:R0:W2:Y:S02]  /*26460*/  @P1 LDG.E.U16 R40, [R4.64] ;  /* 0x0000000404281981 */ /* 0x0100a4000c1e1500 */
[----:B0-----:R-:W-:-:S02]  /*26470*/  @P0 IMAD.MOV.U32 R4, RZ, RZ, R57 ;  /* 0x000000ffff040224 */ /* 0x001fc400078e0039 */
[----:B------:R-:W-:Y:S01]  /*26480*/  @P0 IMAD.MOV.U32 R5, RZ, RZ, R58 ;  /* 0x000000ffff050224 */ /* 0x000fe200078e003a */
[----:B------:R-:W4:Y:S04]  /*26490*/  LDL R57, [R1+0x1340] ;  /* 0x0013400001397983 */ /* 0x000f280000100800 */
[----:B------:R-:W2:Y:S04]  /*264a0*/  LDL R58, [R1+0x133c] ;  /* 0x00133c00013a7983 */ /* 0x000ea80000100800 */
[----:B------:R3:W2:Y:S02]  /*264b0*/  @P0 LDG.E.U16 R38, [R4.64] ;  /* 0x0000000404260981 */ /* 0x0006a4000c1e1500 */
[----:B---3--:R-:W-:-:S02]  /*264c0*/  @P0 IMAD.MOV.U32 R4, RZ, RZ, R59 ;  /* 0x000000ffff040224 */ /* 0x008fc400078e003b */
[----:B------:R-:W-:-:S05]  /*264d0*/  @P0 IMAD.MOV.U32 R5, RZ, RZ, R60 ;  /* 0x000000ffff050224 */ /* 0x000fca00078e003c */
[----:B------:R0:W3:Y:S01]  /*264e0*/  @P0 LDG.E.U16 R37, [R4.64] ;  /* 0x0000000404250981 */ /* 0x0000e2000c1e1500 */
[----:B------:R-:W-:Y:S01]  /*264f0*/  PRMT R36, RZ, 0x7610, R36 ;  /* 0x00007610ff247816 */ /* 0x000fe20000000024 */
[----:B0-----:R-:W-:Y:S02]  /*26500*/  @P0 IMAD.MOV.U32 R4, RZ, RZ, R31 ;  /* 0x000000ffff040224 */ /* 0x001fe400078e001f */
[----:B------:R-:W-:-:S05]  /*26510*/  @P0 IMAD.MOV.U32 R5, RZ, RZ, R55 ;  /* 0x000000ffff050224 */ /* 0x000fca00078e0037 */
[----:B------:R4:W3:Y:S01]  /*26520*/  @P0 LDG.E.U16 R36, [R4.64] ;  /* 0x0000000404240981 */ /* 0x0008e2000c1e1500 */
[----:B------:R-:W-:-:S03]  /*26530*/  PRMT R35, RZ, 0x7610, R35 ;  /* 0x00007610ff237816 */ /* 0x000fc60000000023 */
[----:B--2---:R-:W-:Y:S01]  /*26540*/  STL [R1+0x3a30], R38 ;  /* 0x003a302601007387 */ /* 0x004fe20000100800 */
[----:B------:R-:W2:Y:S02]  /*26550*/  LDL R61, [R1+0x1338] ;  /* 0x00133800013d7983 */ /* 0x000ea40000100800 */
[----:B----4-:R-:W-:Y:S02]  /*26560*/  @P0 IMAD.MOV.U32 R4, RZ, RZ, R57 ;  /* 0x000000ffff040224 */ /* 0x010fe400078e0039 */
[----:B------:R-:W-:-:S05]  /*26570*/  @P0 IMAD.MOV.U32 R5, RZ, RZ, R58 ;  /* 0x000000ffff050224 */ /* 0x000fca00078e003a */
[----:B------:R2:W4:Y:S04]  /*26580*/  @P0 LDG.E.U16 R35, [R4.64] ;  /* 0x0000000404230981 */ /* 0x000528000c1e1500 */
[----:B---3--:R0:W-:Y:S01]  /*26590*/  STL [R1+0x3a34], R37 ;  /* 0x003a342501007387 */ /* 0x0081e20000100800 */
[----:B------:R-:W3:Y:S02]  /*265a0*/  LDL R60, [R1+0x132c] ;  /* 0x00132c00013c7983 */ /* 0x000ee40000100800 */
[----:B------:R-:W3:Y:S02]  /*265b0*/  LDL R55, [R1+0x1330] ;  /* 0x0013300001377983 */ /* 0x000ee40000100800 */
[----:B------:R-:W3:Y:S01]  /*265c0*/  LDL R59, [R1+0x1324] ;  /* 0x00132400013b7983 */ /* 0x000ee20000100800 */
[----:B------:R-:W3:Y:S04]  /*265d0*/  LDL R31, [R1+0x1328] ;  /* 0x00132800011f7983 */ /* 0x000ee80000100800 */
[----:B0-----:R-:W3:Y:S01]  /*265e0*/  LDL R37, [R1+0x1334] ;  /* 0x0013340001257983 */ /* 0x001ee20000100800 */
[----:B------:R-:W-:-:S03]  /*265f0*/  ISETP.GT.AND P1, PT, R29, 0x73, PT ;  /* 0x000000731d00780c */ /* 0x000fc60003f24270 */
[----:B------:R0:W-:Y:S01]  /*26600*/  STL [R1+0x3a38], R36 ;  /* 0x003a382401007387 */ /* 0x0001e20000100800 */
[----:B------:R-:W3:Y:S02]  /*26610*/  LDL R58, [R1+0x131c] ;  /* 0x00131c00013a7983 */ /* 0x000ee40000100800 */
[----:B------:R-:W3:Y:S01]  /*26620*/  LDL R57, [R1+0x1320] ;  /* 0x0013200001397983 */ /* 0x000ee20000100800 */
[----:B0-----:R-:W-:Y:S02]  /*26630*/  PRMT R36, RZ, 0x7610, R36 ;  /* 0x00007610ff247816 */ /* 0x001fe40000000024 */
[----:B------:R-:W-:-:S04]  /*26640*/  PRMT R30, RZ, 0x7610, R30 ;  /* 0x00007610ff1e7816 */ /* 0x000fc8000000001e */
[----:B--2---:R-:W-:Y:S01]  /*26650*/  @P1 IMAD.MOV.U32 R4, RZ, RZ, R61 ;  /* 0x000000ffff041224 */ /* 0x004fe200078e003d */
[----:B----4-:R0:W-:Y:S02]  /*26660*/  STL [R1+0x3a3c], R35 ;  /* 0x003a3c2301007387 */ /* 0x0101e40000100800 */
[----:B0-----:R-:W-:Y:S01]  /*26670*/  PRMT R35, RZ, 0x7610, R35 ;  /* 0x00007610ff237816 */ /* 0x001fe20000000023 */
[----:B---3--:R-:W-:Y:S01]  /*26680*/  @P1 IMAD.MOV.U32 R5, RZ, RZ, R37 ;  /* 0x000000ffff051224 */ /* 0x008fe200078e0025 */
[----:B------:R-:W-:Y:S01]  /*26690*/  PRMT R56, RZ, 0x7610, R56 ;  /* 0x00007610ff387816 */ /* 0x000fe20000000038 */
[----:B------:R-:W2:Y:S04]  /*266a0*/  LDL R37, [R1+0x1314] ;  /* 0x0013140001257983 */ /* 0x000ea80000100800 */
[----:B------:R0:W3:Y:S02]  /*266b0*/  @P1 LDG.E.U16 R36, [R4.64] ;  /* 0x0000000404241981 */ /* 0x0000e4000c1e1500 */
[----:B0-----:R-:W-:-:S02]  /*266c0*/  @P1 IMAD.MOV.U32 R4, RZ, RZ, R55 ;  /* 0x000000ffff041224 */ /* 0x001fc400078e0037 */
[----:B------:R-:W-:-:S05]  /*266d0*/  @P1 IMAD.MOV.U32 R5, RZ, RZ, R60 ;  /* 0x000000ffff051224 */ /* 0x000fca00078e003c */
[----:B------:R0:W4:Y:S02]  /*266e0*/  @P1 LDG.E.U16 R35, [R4.64] ;  /* 0x0000000404231981 */ /* 0x000124000c1e1500 */
[----:B0-----:R-:W-:Y:S02]  /*266f0*/  @P1 IMAD.MOV.U32 R4, RZ, RZ, R31 ;  /* 0x000000ffff041224 */ /* 0x001fe400078e001f */
[----:B------:R-:W-:-:S05]  /*26700*/  @P1 IMAD.MOV.U32 R5, RZ, RZ, R59 ;  /* 0x000000ffff051224 */ /* 0x000fca00078e003b */
[----:B------:R0:W2:Y:S02]  /*26710*/  @P1 LDG.E.U16 R30, [R4.64] ;  /* 0x00000004041e1981 */ /* 0x0000a4000c1e1500 */
[----:B0-----:R-:W-:Y:S02]  /*26720*/  @P1 IMAD.MOV.U32 R4, RZ, RZ, R57 ;  /* 0x000000ffff041224 */ /* 0x001fe400078e0039 */
[----:B------:R-:W-:-:S05]  /*26730*/  @P1 IMAD.MOV.U32 R5, RZ, RZ, R58 ;  /* 0x000000ffff051224 */ /* 0x000fca00078e003a */
[----:B------:R-:W2:Y:S04]  /*26740*/  @P1 LDG.E.U16 R56, [R4.64] ;  /* 0x0000000404381981 */ /* 0x000ea8000c1e1500 */
[----:B---3--:R0:W-:Y:S01]  /*26750*/  STL [R1+0x1c8], R36 ;  /* 0x0001c82401007387 */ /* 0x0081e20000100800 */
[----:B------:R-:W3:Y:S03]  /*26760*/  LDL R55, [R1+0x130c] ;  /* 0x00130c0001377983 */ /* 0x000ee60000100800 */
[----:B0-----:R-:W3:Y:S04]  /*26770*/  LDL R36, [R1+0x1318] ;  /* 0x0013180001247983 */ /* 0x001ee80000100800 */
[----:B----4-:R0:W-:Y:S01]  /*26780*/  STL [R1+0x1bc], R35 ;  /* 0x0001bc2301007387 */ /* 0x0101e20000100800 */
[----:B------:R-:W4:Y:S03]  /*26790*/  LDL R31, [R1+0x1304] ;  /* 0x00130400011f7983 */ /* 0x000f260000100800 */
[----:B0-----:R-:W4:Y:S04]  /*267a0*/  LDL R35, [R1+0x1310] ;  /* 0x0013100001237983 */ /* 0x001f280000100800 */
[----:B--2---:R0:W-:Y:S01]  /*267b0*/  STL [R1+0x1b0], R30 ;  /* 0x0001b01e01007387 */ /* 0x0041e20000100800 */
[----:B------:R-:W-:Y:S01]  /*267c0*/  ISETP.GT.AND P0, PT, R29, 0x74, PT ;  /* 0x000000741d00780c */ /* 0x000fe20003f04270 */
[----:B------:R-:W2:Y:S02]  /*267d0*/  LDL R57, [R1+0x12fc] ;  /* 0x0012fc0001397983 */ /* 0x000ea40000100800 */
[----:B0-----:R-:W2:Y:S04]  /*267e0*/  LDL R30, [R1+0x1308] ;  /* 0x00130800011e7983 */ /* 0x001ea80000100800 */
[----:B------:R0:W-:Y:S01]  /*267f0*/  STL [R1+0x1a8], R56 ;  /* 0x0001a83801007387 */ /* 0x0001e20000100800 */
[----:B------:R-:W-:-:S05]  /*26800*/  PRMT R34, RZ, 0x7610, R34 ;  /* 0x00007610ff227816 */ /* 0x000fca0000000022 */
[----:B------:R-:W-:Y:S02]  /*26810*/  @P0 IMAD.MOV.U32 R5, RZ, RZ, R37 ;  /* 0x000000ffff050224 */ /* 0x000fe400078e0025 */
[----:B------:R-:W2:Y:S04]  /*26820*/  LDL R37, [R1+0x12f4] ;  /* 0x0012f40001257983 */ /* 0x000ea80000100800 */
[----:B0-----:R-:W2:Y:S01]  /*26830*/  LDL R56, [R1+0x1300] ;  /* 0x0013000001387983 */ /* 0x001ea20000100800 */
[----:B------:R-:W-:Y:S01]  /*26840*/  PRMT R33, RZ, 0x7610, R33 ;  /* 0x00007610ff217816 */ /* 0x000fe20000000021 */
[----:B---3--:R-:W-:Y:S02]  /*26850*/  @P0 IMAD.MOV.U32 R4, RZ, RZ, R36 ;  /* 0x000000ffff040224 */ /* 0x008fe400078e0024 */
[----:B------:R-:W3:Y:S04]  /*26860*/  LDL R36, [R1+0x12f8] ;  /* 0x0012f80001247983 */ /* 0x000ee80000100800 */
[----:B------:R0:W3:Y:S02]  /*26870*/  @P0 LDG.E.U16 R34, [R4.64] ;  /* 0x0000000404220981 */ /* 0x0000e4000c1e1500 */
[----:B0-----:R-:W-:-:S02]  /*26880*/  @P0 IMAD.MOV.U32 R5, RZ, RZ, R55 ;  /* 0x000000ffff050224 */ /* 0x001fc400078e0037 */
[----:B------:R-:W3:Y:S01]  /*26890*/  LDL R55, [R1+0x12ec] ;  /* 0x0012ec0001377983 */ /* 0x000ee20000100800 */
[----:B----4-:R-:W-:Y:S02]  /*268a0*/  @P0 IMAD.MOV.U32 R4, RZ, RZ, R35 ;  /* 0x000000ffff040224 */ /* 0x010fe400078e0023 */
[----:B------:R-:W4:Y:S03]  /*268b0*/  LDL R35, [R1+0x12f0] ;  /* 0x0012f00001237983 */ /* 0x000f260000100800 */
[----:B------:R0:W4:Y:S02]  /*268c0*/  @P0 LDG.E.U16 R33, [R4.64] ;  /* 0x0000000404210981 */ /* 0x000124000c1e1500 */
[----:B0-----:R-:W-:Y:S02]  /*268d0*/  @P0 IMAD.MOV.U32 R5, RZ, RZ, R31 ;  /* 0x000000ffff050224 */ /* 0x001fe400078e001f */
[----:B--2---:R-:W-:Y:S01]  /*268e0*/  @P0 IMAD.MOV.U32 R4, RZ, RZ, R30 ;  /* 0x000000ffff040224 */ /* 0x004fe200078e001e */
[----:B------:R-:W2:Y:S04]  /*268f0*/  LDL R31, [R1+0x12e4] ;  /* 0x0012e400011f7983 */ /* 0x000ea80000100800 */
[----:B------:R-:W2:Y:S01]  /*26900*/  LDL R30, [R1+0x12e8] ;  /* 0x0012e800011e7983 */ /* 0x000ea20000100800 */
[----:B------:R-:W-:-:S02]  /*26910*/  PRMT R32, RZ, 0x7610, R32 ;  /* 0x00007610ff207816 */ /* 0x000fc40000000020 */
[----:B------:R-:W-:Y:S02]  /*26920*/  ISETP.GT.AND P1, PT, R29, 0x75, PT ;  /* 0x000000751d00780c */ /* 0x000fe40003f24270 */
[----:B------:R-:W-:Y:S02]  /*26930*/  PRMT R28, RZ, 0x7610, R28 ;  /* 0x00007610ff1c7816 */ /* 0x000fe4000000001c */
[----:B------:R0:W2:Y:S01]  /*26940*/  @P0 LDG.E.U16 R32, [R4.64] ;  /* 0x0000000404200981 */ /* 0x0000a2000c1e1500 */
[----:B------:R-:W-:Y:S01]  /*26950*/  PRMT R19, RZ, 0x7610, R19 ;  /* 0x00007610ff137816 */ /* 0x000fe20000000013 */
[----:B0-----:R-:W-:Y:S02]  /*26960*/  @P0 IMAD.MOV.U32 R4, RZ, RZ, R56 ;  /* 0x000000ffff040224 */ /* 0x001fe400078e0038 */
[----:B------:R-:W-:Y:S01]  /*26970*/  @P0 IMAD.MOV.U32 R5, RZ, RZ, R57 ;  /* 0x000000ffff050224 */ /* 0x000fe200078e0039 */
[----:B------:R-:W2:Y:S04]  /*26980*/  LDL R56, [R1+0x12e0] ;  /* 0x0012e00001387983 */ /* 0x000ea80000100800 */
[----:B------:R-:W2:Y:S04]  /*26990*/  LDL R57, [R1+0x12dc] ;  /* 0x0012dc0001397983 */ /* 0x000ea80000100800 */
[----:B------:R0:W2:Y:S02]  /*269a0*/  @P0 LDG.E.U16 R28, [R4.64] ;  /* 0x00000004041c0981 */ /* 0x0000a4000c1e1500 */
[----:B0-----:R-:W-:-:S02]  /*269b0*/  @P1 IMAD.MOV.U32 R5, RZ, RZ, R37 ;  /* 0x000000ffff051224 */ /* 0x001fc400078e0025 */
[----:B------:R-:W2:Y:S01]  /*269c0*/  LDL R37, [R1+0x12d4] ;  /* 0x0012d40001257983 */ /* 0x000ea20000100800 */
[----:B------:R-:W-:Y:S01]  /*269d0*/  PRMT R18, RZ, 0x7610, R18 ;  /* 0x00007610ff127816 */ /* 0x000fe20000000012 */
[----:B---3--:R-:W-:Y:S02]  /*269e0*/  @P1 IMAD.MOV.U32 R4, RZ, RZ, R36 ;  /* 0x000000ffff041224 */ /* 0x008fe400078e0024 */
[----:B------:R-:W3:Y:S04]  /*269f0*/  LDL R36, [R1+0x12d8] ;  /* 0x0012d80001247983 */ /* 0x000ee80000100800 */
[----:B------:R0:W3:Y:S02]  /*26a00*/  @P1 LDG.E.U16 R19, [R4.64] ;  /* 0x0000000404131981 */ /* 0x0000e4000c1e1500 */
[----:B0-----:R-:W-:-:S02]  /*26a10*/  @P1 IMAD.MOV.U32 R5, RZ, RZ, R55 ;  /* 0x000000ffff051224 */ /* 0x001fc400078e0037 */
[----:B----4-:R-:W-:Y:S01]  /*26a20*/  @P1 IMAD.MOV.U32 R4, RZ, RZ, R35 ;  /* 0x000000ffff041224 */ /* 0x010fe200078e0023 */
[----:B------:R-:W4:Y:S04]  /*26a30*/  LDL R55, [R1+0x12cc] ;  /* 0x0012cc0001377983 */ /* 0x000f280000100800 */
[----:B------:R-:W4:Y:S04]  /*26a40*/  LDL R35, [R1+0x12d0] ;  /* 0x0012d00001237983 */ /* 0x000f280000100800 */
[----:B------:R2:W4:Y:S02]  /*26a50*/  @P1 LDG.E.U16 R18, [R4.64] ;  /* 0x0000000404121981 */ /* 0x000524000c1e1500 */
[----:B--2---:R-:W-:-:S02]  /*26a60*/  @P1 IMAD.MOV.U32 R5, RZ, RZ, R31 ;  /* 0x000000ffff051224 */ /* 0x004fc400078e001f */
[----:B------:R-:W-:Y:S01]  /*26a70*/  @P1 IMAD.MOV.U32 R4, RZ, RZ, R30 ;  /* 0x000000ffff041224 */ /* 0x000fe200078e001e */
[----:B------:R-:W2:Y:S04]  /*26a80*/  LDL R31, [R1+0x12c4] ;  /* 0x0012c400011f7983 */ /* 0x000ea80000100800 */
[----:B------:R-:W2:Y:S01]  /*26a90*/  LDL R30, [R1+0x12c8] ;  /* 0x0012c800011e7983 */ /* 0x000ea20000100800 */
[----:B------:R-:W-:Y:S02]  /*26aa0*/  PRMT R17, RZ, 0x7610, R17 ;  /* 0x00007610ff117816 */ /* 0x000fe40000000011 */
[----:B------:R-:W-:Y:S02]  /*26ab0*/  ISETP.GT.AND P0, PT, R29, 0x76, PT ;  /* 0x000000761d00780c */ /* 0x000fe40003f04270 */
[----:B------:R-:W-:-:S02]  /*26ac0*/  PRMT R16, RZ, 0x7610, R16 ;  /* 0x00007610ff107816 */ /* 0x000fc40000000010 */
[----:B------:R0:W2:Y:S01]  /*26ad0*/  @P1 LDG.E.U16 R17, [R4.64] ;  /* 0x0000000404111981 */ /* 0x0000a2000c1e1500 */
[----:B------:R-:W-:Y:S01]  /*26ae0*/  PRMT R11, RZ, 0x7610, R11 ;  /* 0x00007610ff0b7816 */ /* 0x000fe2000000000b */
[----:B0-----:R-:W-:Y:S02]  /*26af0*/  @P1 IMAD.MOV.U32 R4, RZ, RZ, R56 ;  /* 0x000000ffff041224 */ /* 0x001fe400078e0038 */
[----:B------:R-:W-:-:S05]  /*26b00*/  @P1 IMAD.MOV.U32 R5, RZ, RZ, R57 ;  /* 0x000000ffff051224 */ /* 0x000fca00078e0039 */
[----:B------:R0:W2:Y:S01]  /*26b10*/  @P1 LDG.E.U16 R16, [R4.64] ;  /* 0x0000000404101981 */ /* 0x0000a2000c1e1500 */
[----:B------:R-:W-:Y:S01]  /*26b20*/  PRMT R10, RZ, 0x7610, R10 ;  /* 0x00007610ff0a7816 */ /* 0x000fe2000000000a */
[----:B0-----:R-:W-:Y:S02]  /*26b30*/  @P0 IMAD.MOV.U32 R5, RZ, RZ, R37 ;  /* 0x000000ffff050224 */ /* 0x001fe400078e0025 */
[----:B------:R-:W2:Y:S01]  /*26b40*/  LDL R37, [R1+0x12bc] ;  /* 0x0012bc0001257983 */ /* 0x000ea20000100800 */
[----:B------:R-:W-:Y:S01]  /*26b50*/  PRMT R9, RZ, 0x7610, R9 ;  /* 0x00007610ff097816 */ /* 0x000fe20000000009 */
[----:B---3--:R-:W-:Y:S02]  /*26b60*/  @P0 IMAD.MOV.U32 R4, RZ, RZ, R36 ;  /* 0x000000ffff040224 */ /* 0x008fe400078e0024 */
[----:B------:R-:W3:Y:S04]  /*26b70*/  LDL R36, [R1+0x12c0] ;  /* 0x0012c00001247983 */ /* 0x000ee80000100800 */
[----:B------:R4:W3:Y:S02]  /*26b80*/  @P0 LDG.E.U16 R11, [R4.64] ;  /* 0x00000004040b0981 */ /* 0x0008e4000c1e1500 */
[----:B----4-:R-:W-:-:S02]  /*26b90*/  @P0 IMAD.MOV.U32 R5, RZ, RZ, R55 ;  /* 0x000000ffff050224 */ /* 0x010fc400078e0037 */
[----:B------:R-:W-:-:S05]  /*26ba0*/  @P0 IMAD.MOV.U32 R4, RZ, RZ, R35 ;  /* 0x000000ffff040224 */ /* 0x000fca00078e0023 */
[----:B------:R2:W4:Y:S02]  /*26bb0*/  @P0 LDG.E.U16 R10, [R4.64] ;  /* 0x00000004040a0981 */ /* 0x000524000c1e1500 */
[----:B--2---:R-:W-:Y:S02]  /*26bc0*/  @P0 IMAD.MOV.U32 R5, RZ, RZ, R31 ;  /* 0x000000ffff050224 */ /* 0x004fe400078e001f */
[----:B------:R-:W-:-:S05]  /*26bd0*/  @P0 IMAD.MOV.U32 R4, RZ, RZ, R30 ;  /* 0x000000ffff040224 */ /* 0x000fca00078e001e */
[----:B------:R0:W2:Y:S01]  /*26be0*/  @P0 LDG.E.U16 R9, [R4.64] ;  /* 0x0000000404090981 */ /* 0x0000a2000c1e1500 */
[----:B------:R-:W-:Y:S01]  /*26bf0*/  PRMT R8, RZ, 0x7610, R8 ;  /* 0x00007610ff087816 */ /* 0x000fe20000000008 */
[----:B0-----:R-:W-:Y:S02]  /*26c00*/  @P0 IMAD.MOV.U32 R5, RZ, RZ, R37 ;  /* 0x000000ffff050224 */ /* 0x001fe400078e0025 */
[----:B---3--:R-:W-:Y:S01]  /*26c10*/  @P0 IMAD.MOV.U32 R4, RZ, RZ, R36 ;  /* 0x000000ffff040224 */ /* 0x008fe200078e0024 */
[----:B------:R0:W-:Y:S01]  /*26c20*/  STL [R1+0x3a40], R11 ;  /* 0x003a400b01007387 */ /* 0x0001e20000100800 */
[----:B------:R-:W3:Y:S02]  /*26c30*/  LDL R35, [R1+0x12b8] ;  /* 0x0012b80001237983 */ /* 0x000ee40000100800 */
[----:B------:R-:W3:Y:S01]  /*26c40*/  LDL R55, [R1+0x12b4] ;  /* 0x0012b40001377983 */ /* 0x000ee20000100800 */
[----:B------:R3:W3:Y:S04]  /*26c50*/  @P0 LDG.E.U16 R8, [R4.64] ;  /* 0x0000000404080981 */ /* 0x0006e8000c1e1500 */
[----:B----4-:R1:W-:Y:S01]  /*26c60*/  STL [R1+0x3a44], R10 ;  /* 0x003a440a01007387 */ /* 0x0103e20000100800 */
[----:B------:R-:W4:Y:S02]  /*26c70*/  LDL R31, [R1+0x12ac] ;  /* 0x0012ac00011f7983 */ /* 0x000f240000100800 */
[----:B------:R-:W4:Y:S01]  /*26c80*/  LDL R30, [R1+0x12b0] ;  /* 0x0012b000011e7983 */ /* 0x000f220000100800 */
[----:B--2---:R-:W-:Y:S01]  /*26c90*/  STL [R1+0x3a48], R9 ;  /* 0x003a480901007387 */ /* 0x004fe20000100800 */
[----:B0-----:R-:W2:Y:S02]  /*26ca0*/  LDL R11, [R1+0x12a4] ;  /* 0x0012a400010b7983 */ /* 0x001ea40000100800 */
[----:B-1----:R-:W2:Y:S01]  /*26cb0*/  LDL R10, [R1+0x12a8] ;  /* 0x0012a800010a7983 */ /* 0x002ea20000100800 */
[----:B------:R-:W-:Y:S01]  /*26cc0*/  ISETP.GT.AND P1, PT, R29, 0x77, PT ;  /* 0x000000771d00780c */ /* 0x000fe20003f24270 */
[----:B------:R-:W2:Y:S04]  /*26cd0*/  LDL R37, [R1+0x1294] ;  /* 0x0012940001257983 */ /* 0x000ea80000100800 */
[----:B------:R-:W2:Y:S01]  /*26ce0*/  LDL R36, [R1+0x1298] ;  /* 0x0012980001247983 */ /* 0x000ea20000100800 */
[----:B------:R-:W-:-:S02]  /*26cf0*/  PRMT R54, RZ, 0x7610, R54 ;  /* 0x00007610ff367816 */ /* 0x000fc40000000036 */
[----:B------:R-:W-:-:S05]  /*26d00*/  PRMT R52, RZ, 0x7610, R52 ;  /* 0x00007610ff347816 */ /* 0x000fca0000000034 */
[----:B---3--:R-:W-:Y:S02]  /*26d10*/  @P1 IMAD.MOV.U32 R4, RZ, RZ, R35 ;  /* 0x000000ffff041224 */ /* 0x008fe400078e0023 */
[----:B------:R-:W-:Y:S01]  /*26d20*/  @P1 IMAD.MOV.U32 R5, RZ, RZ, R55 ;  /* 0x000000ffff051224 */ /* 0x000fe200078e0037 */
[----:B------:R0:W-:Y:S01]  /*26d30*/  STL [R1+0x3a4c], R8 ;  /* 0x003a4c0801007387 */ /* 0x0001e20000100800 */
[----:B------:R-:W3:Y:S03]  /*26d40*/  LDL R35, [R1+0x128c] ;  /* 0x00128c0001237983 */ /* 0x000ee60000100800 */
[----:B------:R4:W3:Y:S04]  /*26d50*/  @P1 LDG.E.U16 R54, [R4.64] ;  /* 0x0000000404361981 */ /* 0x0008e8000c1e1500 */
[----:B0-----:R-:W3:Y:S01]  /*26d60*/  LDL R8, [R1+0x1290] ;  /* 0x0012900001087983 */ /* 0x001ee20000100800 */
[----:B----4-:R-:W-:-:S02]  /*26d70*/  @P1 IMAD.MOV.U32 R5, RZ, RZ, R31 ;  /* 0x000000ffff051224 */ /* 0x010fc400078e001f */
[----:B------:R-:W-:Y:S01]  /*26d80*/  @P1 IMAD.MOV.U32 R4, RZ, RZ, R30 ;  /* 0x000000ffff041224 */ /* 0x000fe200078e001e */
[----:B------:R-:W4:Y:S04]  /*26d90*/  LDL R31, [R1+0x1284] ;  /* 0x00128400011f7983 */ /* 0x000f280000100800 */
[----:B------:R-:W4:Y:S04]  /*26da0*/  LDL R30, [R1+0x1288] ;  /* 0x00128800011e7983 */ /* 0x000f280000100800 */
[----:B------:R2:W4:Y:S02]  /*26db0*/  @P1 LDG.E.U16 R52, [R4.64] ;  /* 0x0000000404341981 */ /* 0x000524000c1e1500 */
[----:B--2---:R-:W-:-:S02]  /*26dc0*/  @P1 IMAD.MOV.U32 R5, RZ, RZ, R11 ;  /* 0x000000ffff051224 */ /* 0x004fc400078e000b */
[----:B------:R-:W-:Y:S01]  /*26dd0*/  @P1 IMAD.MOV.U32 R4, RZ, RZ, R10 ;  /* 0x000000ffff041224 */ /* 0x000fe200078e000a */
[----:B------:R-:W2:Y:S04]  /*26de0*/  LDL R11, [R1+0x127c] ;  /* 0x00127c00010b7983 */ /* 0x000ea80000100800 */
[----:B------:R-:W2:Y:S01]  /*26df0*/  LDL R10, [R1+0x1280] ;  /* 0x00128000010a7983 */ /* 0x000ea20000100800 */
[----:B------:R-:W-:Y:S02]  /*26e00*/  ISETP.GT.AND P0, PT, R29, 0x78, PT ;  /* 0x000000781d00780c */ /* 0x000fe40003f04270 */
[----:B------:R-:W-:Y:S02]  /*26e10*/  PRMT R50, RZ, 0x7610, R50 ;  /* 0x00007610ff327816 */ /* 0x000fe40000000032 */
[----:B------:R-:W-:-:S04]  /*26e20*/  PRMT R27, RZ, 0x7610, R27 ;  /* 0x00007610ff1b7816 */ /* 0x000fc8000000001b */
[----:B------:R0:W2:Y:S01]  /*26e30*/  @P1 LDG.E.U16 R50, [R4.64] ;  /* 0x0000000404321981 */ /* 0x0000a2000c1e1500 */
[----:B------:R-:W-:-:S04]  /*26e40*/  PRMT R26, RZ, 0x7610, R26 ;  /* 0x00007610ff1a7816 */ /* 0x000fc8000000001a */
[----:B0-----:R-:W-:Y:S02]  /*26e50*/  @P0 IMAD.MOV.U32 R4, RZ, RZ, R36 ;  /* 0x000000ffff040224 */ /* 0x001fe400078e0024 */
[----:B------:R-:W-:Y:S01]  /*26e60*/  @P0 IMAD.MOV.U32 R5, RZ, RZ, R37 ;  /* 0x000000ffff050224 */ /* 0x000fe200078e0025 */
[----:B------:R-:W2:Y:S04]  /*26e70*/  LDL R36, [R1+0x1218] ;  /* 0x0012180001247983 */ /* 0x000ea80000100800 */
[----:B------:R-:W2:Y:S04]  /*26e80*/  LDL R37, [R1+0x1214] ;  /* 0x0012140001257983 */ /* 0x000ea80000100800 */
[----:B------:R3:W2:Y:S01]  /*26e90*/  @P0 LDG.E.U16 R27, [R4.64] ;  /* 0x00000004041b0981 */ /* 0x0006a2000c1e1500 */
[----:B------:R-:W-:Y:S01]  /*26ea0*/  PRMT R25, RZ, 0x7610, R25 ;  /* 0x00007610ff197816 */ /* 0x000fe20000000019 */
[----:B---3--:R-:W-:-:S02]  /*26eb0*/  @P0 IMAD.MOV.U32 R5, RZ, RZ, R35 ;  /* 0x000000ffff050224 */ /* 0x008fc400078e0023 */
[----:B------:R-:W3:Y:S01]  /*26ec0*/  LDL R35, [R1+0x120c] ;  /* 0x00120c0001237983 */ /* 0x000ee20000100800 */
[----:B------:R-:W-:-:S03]  /*26ed0*/  @P0 IMAD.MOV.U32 R4, RZ, RZ, R8 ;  /* 0x000000ffff040224 */ /* 0x000fc600078e0008 */
[----:B------:R-:W3:Y:S04]  /*26ee0*/  LDL R8, [R1+0x1210] ;  /* 0x0012100001087983 */ /* 0x000ee80000100800 */
[----:B------:R4:W3:Y:S02]  /*26ef0*/  @P0 LDG.E.U16 R26, [R4.64] ;  /* 0x00000004041a0981 */ /* 0x0008e4000c1e1500 */
[----:B----4-:R-:W-:Y:S02]  /*26f00*/  @P0 IMAD.MOV.U32 R4, RZ, RZ, R30 ;  /* 0x000000ffff040224 */ /* 0x010fe400078e001e */
        /* <DEDUP_REMOVED lines=10> */
[----:B------:R-:W-:Y:S01]  /*26fb0*/  PRMT R23, RZ, 0x7610, R23 ;  /* 0x00007610ff177816 */ /* 0x000fe20000000017 */
[----:B------:R-:W-:Y:S04]  /*26fc0*/  STL [R1+0x178], R54 ;  /* 0x0001783601007387 */ /* 0x000fe80000100800 */
[----:B------:R0:W2:Y:S01]  /*26fd0*/  @P0 LDG.E.U16 R24, [R4.64] ;  /* 0x0000000404180981 */ /* 0x0000a2000c1e1500 */
[----:B------:R-:W-:-:S03]  /*26fe0*/  PRMT R22, RZ, 0x7610, R22 ;  /* 0x00007610ff167816 */ /* 0x000fc60000000016 */
[----:B0-----:R-:W-:Y:S02]  /*26ff0*/  @P2 IMAD.MOV.U32 R4, RZ, RZ, R36 ;  /* 0x000000ffff042224 */ /* 0x001fe400078e0024 */
[----:B------:R-:W-:Y:S01]  /*27000*/  @P2 IMAD.MOV.U32 R5, RZ, RZ, R37 ;  /* 0x000000ffff052224 */ /* 0x000fe200078e0025 */
[----:B------:R-:W2:Y:S04]  /*27010*/  LDL R36, [R1+0x12a0] ;  /* 0x0012a00001247983 */ /* 0x000ea80000100800 */
[----:B------:R-:W2:Y:S04]  /*27020*/  LDL R37, [R1+0x129c] ;  /* 0x00129c0001257983 */ /* 0x000ea80000100800 */
[----:B------:R3:W2:Y:S01]  /*27030*/  @P2 LDG.E.U16 R23, [R4.64] ;  /* 0x0000000404172981 */ /* 0x0006a2000c1e1500 */
[----:B------:R-:W-:Y:S01]  /*27040*/  STL [R1+0x174], R52 ;  /* 0x0001743401007387 */ /* 0x000fe20000100800 */
[----:B------:R-:W-:Y:S01]  /*27050*/  PRMT R21, RZ, 0x7610, R21 ;  /* 0x00007610ff157816 */ /* 0x000fe20000000015 */
[----:B---3--:R-:W-:-:S02]  /*27060*/  @P2 IMAD.MOV.U32 R5, RZ, RZ, R35 ;  /* 0x000000ffff052224 */ /* 0x008fc400078e0023 */
[----:B------:R-:W3:Y:S01]  /*27070*/  LDL R35, [R1+0x1274] ;  /* 0x0012740001237983 */ /* 0x000ee20000100800 */
[----:B------:R-:W-:-:S03]  /*27080*/  @P2 IMAD.MOV.U32 R4, RZ, RZ, R8 ;  /* 0x000000ffff042224 */ /* 0x000fc600078e0008 */
[----:B------:R-:W3:Y:S04]  /*27090*/  LDL R8, [R1+0x1278] ;  /* 0x0012780001087983 */ /* 0x000ee80000100800 */
[----:B------:R4:W3:Y:S01]  /*270a0*/  @P2 LDG.E.U16 R22, [R4.64] ;  /* 0x0000000404162981 */ /* 0x0008e2000c1e1500 */
[----:B------:R0:W-:Y:S02]  /*270b0*/  STL [R1+0x170], R50 ;  /* 0x0001703201007387 */ /* 0x0001e40000100800 */
[----:B----4-:R-:W-:Y:S02]  /*270c0*/  @P2 IMAD.MOV.U32 R4, RZ, RZ, R30 ;  /* 0x000000ffff042224 */ /* 0x010fe400078e001e */
[----:B------:R-:W-:Y:S01]  /*270d0*/  @P2 IMAD.MOV.U32 R5, RZ, RZ, R31 ;  /* 0x000000ffff052224 */ /* 0x000fe200078e001f */
[----:B------:R-:W4:Y:S04]  /*270e0*/  LDL R30, [R1+0x1270] ;  /* 0x00127000011e7983 */ /* 0x000f280000100800 */
[----:B------:R-:W4:Y:S04]  /*270f0*/  LDL R31, [R1+0x126c] ;  /* 0x00126c00011f7983 */ /* 0x000f280000100800 */
[----:B------:R2:W4:Y:S01]  /*27100*/  @P2 LDG.E.U16 R21, [R4.64] ;  /* 0x0000000404152981 */ /* 0x000522000c1e1500 */
[----:B------:R-:W-:-:S02]  /*27110*/  PRMT R20, RZ, 0x7610, R20 ;  /* 0x00007610ff147816 */ /* 0x000fc40000000014 */
[----:B------:R-:W-:Y:S02]  /*27120*/  ISETP.GT.AND P0, PT, R29, 0x79, PT ;  /* 0x000000791d00780c */ /* 0x000fe40003f04270 */
[----:B------:R-:W-:Y:S02]  /*27130*/  PRMT R48, RZ, 0x7610, R48 ;  /* 0x00007610ff307816 */ /* 0x000fe40000000030 */
[----:B------:R-:W-:Y:S02]  /*27140*/  PRMT R15, RZ, 0x7610, R15 ;  /* 0x00007610ff0f7816 */ /* 0x000fe4000000000f */
[----:B------:R-:W-:Y:S02]  /*27150*/  PRMT R14, RZ, 0x7610, R14 ;  /* 0x00007610ff0e7816 */ /* 0x000fe4000000000e */
[----:B------:R-:W-:Y:S02]  /*27160*/  PRMT R13, RZ, 0x7610, R13 ;  /* 0x00007610ff0d7816 */ /* 0x000fe4000000000d */
[----:B------:R-:W-:-:S02]  /*27170*/  PRMT R12, RZ, 0x7610, R12 ;  /* 0x00007610ff0c7816 */ /* 0x000fc4000000000c */
[----:B------:R-:W-:Y:S02]  /*27180*/  PRMT R7, RZ, 0x7610, R7 ;  /* 0x00007610ff077816 */ /* 0x000fe40000000007 */
[----:B------:R-:W-:Y:S01]  /*27190*/  PRMT R6, RZ, 0x7610, R6 ;  /* 0x00007610ff067816 */ /* 0x000fe20000000006 */
[----:B--2---:R-:W-:Y:S02]  /*271a0*/  @P2 IMAD.MOV.U32 R4, RZ, RZ, R10 ;  /* 0x000000ffff042224 */ /* 0x004fe400078e000a */
[----:B------:R-:W-:Y:S01]  /*271b0*/  @P2 IMAD.MOV.U32 R5, RZ, RZ, R11 ;  /* 0x000000ffff052224 */ /* 0x000fe200078e000b */
[----:B------:R-:W2:Y:S04]  /*271c0*/  LDL R10, [R1+0x1268] ;  /* 0x00126800010a7983 */ /* 0x000ea80000100800 */
[----:B------:R-:W2:Y:S04]  /*271d0*/  LDL R11, [R1+0x1264] ;  /* 0x00126400010b7983 */ /* 0x000ea80000100800 */
[----:B------:R1:W2:Y:S04]  /*271e0*/  @P2 LDG.E.U16 R20, [R4.64] ;  /* 0x0000000404142981 */ /* 0x0002a8000c1e1500 */
[----:B0-----:R-:W2:Y:S01]  /*271f0*/  LDL R50, [R1+0x123c] ;  /* 0x00123c0001327983 */ /* 0x001ea20000100800 */
[----:B-1----:R-:W-:-:S02]  /*27200*/  @P1 IMAD.MOV.U32 R4, RZ, RZ, R36 ;  /* 0x000000ffff041224 */ /* 0x002fc400078e0024 */
[----:B------:R-:W-:Y:S01]  /*27210*/  @P1 IMAD.MOV.U32 R5, RZ, RZ, R37 ;  /* 0x000000ffff051224 */ /* 0x000fe200078e0025 */
[----:B------:R-:W2:Y:S04]  /*27220*/  LDL R36, [R1+0x1260] ;  /* 0x0012600001247983 */ /* 0x000ea80000100800 */
[----:B------:R-:W2:Y:S04]  /*27230*/  LDL R37, [R1+0x125c] ;  /* 0x00125c0001257983 */ /* 0x000ea80000100800 */
[----:B------:R3:W2:Y:S02]  /*27240*/  @P1 LDG.E.U16 R48, [R4.64] ;  /* 0x0000000404301981 */ /* 0x0006a4000c1e1500 */
        /* <DEDUP_REMOVED lines=14> */
[----:B------:R-:W-:-:S03]  /*27330*/  ISETP.GT.AND P1, PT, R29, 0x7a, PT ;  /* 0x0000007a1d00780c */ /* 0x000fc60003f24270 */
[----:B------:R0:W2:Y:S02]  /*27340*/  @P0 LDG.E.U16 R13, [R4.64] ;  /* 0x00000004040d0981 */ /* 0x0000a4000c1e1500 */
[----:B0-----:R-:W-:Y:S02]  /*27350*/  @P0 IMAD.MOV.U32 R4, RZ, RZ, R36 ;  /* 0x000000ffff040224 */ /* 0x001fe400078e0024 */
[----:B------:R-:W-:-:S05]  /*27360*/  @P0 IMAD.MOV.U32 R5, RZ, RZ, R37 ;  /* 0x000000ffff050224 */ /* 0x000fca00078e0025 */
[----:B------:R3:W2:Y:S02]  /*27370*/  @P0 LDG.E.U16 R12, [R4.64] ;  /* 0x00000004040c0981 */ /* 0x0006a4000c1e1500 */
[----:B---3--:R-:W-:Y:S02]  /*27380*/  @P1 IMAD.MOV.U32 R5, RZ, RZ, R35 ;  /* 0x000000ffff051224 */ /* 0x008fe400078e0023 */
[----:B------:R-:W-:Y:S02]  /*27390*/  @P1 IMAD.MOV.U32 R4, RZ, RZ, R8 ;  /* 0x000000ffff041224 */ /* 0x000fe400078e0008 */
[----:B------:R-:W3:Y:S04]  /*273a0*/  LDL R8, [R1+0x1240] ;  /* 0x0012400001087983 */ /* 0x000ee80000100800 */
[----:B------:R4:W3:Y:S02]  /*273b0*/  @P1 LDG.E.U16 R7, [R4.64] ;  /* 0x0000000404071981 */ /* 0x0008e4000c1e1500 */
[----:B----4-:R-:W-:-:S02]  /*273c0*/  @P1 IMAD.MOV.U32 R4, RZ, RZ, R30 ;  /* 0x000000ffff041224 */ /* 0x010fc400078e001e */
[----:B------:R-:W-:-:S05]  /*273d0*/  @P1 IMAD.MOV.U32 R5, RZ, RZ, R31 ;  /* 0x000000ffff051224 */ /* 0x000fca00078e001f */
[----:B------:R0:W4:Y:S01]  /*273e0*/  @P1 LDG.E.U16 R6, [R4.64] ;  /* 0x0000000404061981 */ /* 0x000122000c1e1500 */
[----:B--2---:R-:W-:Y:S02]  /*273f0*/  @P1 IMAD.MOV.U32 R30, RZ, RZ, R10 ;  /* 0x000000ffff1e1224 */ /* 0x004fe400078e000a */
[----:B------:R-:W-:Y:S01]  /*27400*/  @P1 IMAD.MOV.U32 R31, RZ, RZ, R11 ;  /* 0x000000ffff1f1224 */ /* 0x000fe200078e000b */
[----:B0-----:R-:W-:-:S06]  /*27410*/  PRMT R5, RZ, 0x7610, R5 ;  /* 0x00007610ff057816 */ /* 0x001fcc0000000005 */
[----:B------:R0:W2:Y:S01]  /*27420*/  @P1 LDG.E.U16 R5, [R30.64] ;  /* 0x000000041e051981 */ /* 0x0000a2000c1e1500 */
[----:B------:R-:W-:Y:S01]  /*27430*/  PRMT R4, RZ, 0x7610, R4 ;  /* 0x00007610ff047816 */ /* 0x000fe20000000004 */
[----:B0-----:R-:W-:Y:S02]  /*27440*/  @P1 IMAD.MOV.U32 R31, RZ, RZ, R50 ;  /* 0x000000ffff1f1224 */ /* 0x001fe400078e0032 */
[----:B---3--:R-:W-:Y:S01]  /*27450*/  STL [R1+0x3a50], R7 ;  /* 0x003a500701007387 */ /* 0x008fe20000100800 */
[----:B------:R0:W-:Y:S02]  /*27460*/  STL [R1+0x148], R48 ;  /* 0x0001483001007387 */ /* 0x0001e40000100800 */
[----:B------:R-:W3:Y:S01]  /*27470*/  LDL R37, [R1+0x1238] ;  /* 0x0012380001257983 */ /* 0x000ee20000100800 */
[----:B0-----:R-:W3:Y:S04]  /*27480*/  LDL R48, [R1+0x1234] ;  /* 0x0012340001307983 */ /* 0x001ee80000100800 */
[----:B----4-:R-:W-:Y:S01]  /*27490*/  STL [R1+0x3a54], R6 ;  /* 0x003a540601007387 */ /* 0x010fe20000100800 */
[----:B------:R-:W4:Y:S02]  /*274a0*/  LDL R36, [R1+0x122c] ;  /* 0x00122c0001247983 */ /* 0x000f240000100800 */
[----:B------:R-:W4:Y:S02]  /*274b0*/  LDL R35, [R1+0x1230] ;  /* 0x0012300001237983 */ /* 0x000f240000100800 */
[----:B------:R-:W-:Y:S01]  /*274c0*/  @P1 IMAD.MOV.U32 R30, RZ, RZ, R8 ;  /* 0x000000ffff1e1224 */ /* 0x000fe200078e0008 */
[----:B------:R-:W4:Y:S04]  /*274d0*/  LDL R11, [R1+0x1224] ;  /* 0x00122400010b7983 */ /* 0x000f280000100800 */
[----:B------:R-:W4:Y:S04]  /*274e0*/  LDL R10, [R1+0x1228] ;  /* 0x00122800010a7983 */ /* 0x000f280000100800 */
[----:B------:R3:W4:Y:S04]  /*274f0*/  @P1 LDG.E.U16 R4, [R30.64] ;  /* 0x000000041e041981 */ /* 0x000728000c1e1500 */
[----:B--2---:R-:W-:Y:S01]  /*27500*/  STL [R1+0x3a58], R5 ;  /* 0x003a580501007387 */ /* 0x004fe20000100800 */
[----:B------:R-:W2:Y:S02]  /*27510*/  LDL R8, [R1+0x121c] ;  /* 0x00121c0001087983 */ /* 0x000ea40000100800 */
[----:B------:R-:W2:Y:S01]  /*27520*/  LDL R7, [R1+0x1220] ;  /* 0x0012200001077983 */ /* 0x000ea20000100800 */
[----:B------:R-:W-:-:S02]  /*27530*/  ISETP.GT.AND P0, PT, R29, 0x7b, PT ;  /* 0x0000007b1d00780c */ /* 0x000fc40003f04270 */
[----:B------:R-:W-:Y:S02]  /*27540*/  PRMT R46, RZ, 0x7610, R46 ;  /* 0x00007610ff2e7816 */ /* 0x000fe4000000002e */
[----:B------:R-:W-:Y:S02]  /*27550*/  PRMT R44, RZ, 0x7610, R44 ;  /* 0x00007610ff2c7816 */ /* 0x000fe4000000002c */
[----:B------:R-:W-:Y:S02]  /*27560*/  PRMT R42, RZ, 0x7610, R42 ;  /* 0x00007610ff2a7816 */ /* 0x000fe4000000002a */
[----:B------:R-:W-:-:S05]  /*27570*/  PRMT R38, RZ, 0x7610, R38 ;  /* 0x00007610ff267816 */ /* 0x000fca0000000026 */
[----:B---3--:R-:W-:Y:S02]  /*27580*/  @P0 IMAD.MOV.U32 R30, RZ, RZ, R37 ;  /* 0x000000ffff1e0224 */ /* 0x008fe400078e0025 */
[----:B------:R-:W-:-:S05]  /*27590*/  @P0 IMAD.MOV.U32 R31, RZ, RZ, R48 ;  /* 0x000000ffff1f0224 */ /* 0x000fca00078e0030 */
[----:B------:R4:W3:Y:S02]  /*275a0*/  @P0 LDG.E.U16 R46, [R30.64] ;  /* 0x000000041e2e0981 */ /* 0x0008e4000c1e1500 */
[----:B----4-:R-:W-:Y:S02]  /*275b0*/  @P0 IMAD.MOV.U32 R30, RZ, RZ, R35 ;  /* 0x000000ffff1e0224 */ /* 0x010fe400078e0023 */
[----:B------:R-:W-:-:S05]  /*275c0*/  @P0 IMAD.MOV.U32 R31, RZ, RZ, R36 ;  /* 0x000000ffff1f0224 */ /* 0x000fca00078e0024 */
[----:B------:R0:W4:Y:S04]  /*275d0*/  @P0 LDG.E.U16 R44, [R30.64] ;  /* 0x000000041e2c0981 */ /* 0x000128000c1e1500 */
[----:B------:R1:W-:Y:S01]  /*275e0*/  STL [R1+0x3a5c], R4 ;  /* 0x003a5c0401007387 */ /* 0x0003e20000100800 */
[----:B------:R-:W3:Y:S02]  /*275f0*/  LDL R37, [R1+0x11f4] ;  /* 0x0011f40001257983 */ /* 0x000ee40000100800 */
[----:B------:R-:W3:Y:S02]  /*27600*/  LDL R36, [R1+0x11ec] ;  /* 0x0011ec0001247983 */ /* 0x000ee40000100800 */
[----:B------:R-:W3:Y:S02]  /*27610*/  LDL R35, [R1+0x11f0] ;  /* 0x0011f00001237983 */ /* 0x000ee40000100800 */
[----:B0-----:R-:W-:-:S02]  /*27620*/  @P0 IMAD.MOV.U32 R30, RZ, RZ, R10 ;  /* 0x000000ffff1e0224 */ /* 0x001fc400078e000a */
[----:B------:R-:W-:Y:S01]  /*27630*/  @P0 IMAD.MOV.U32 R31, RZ, RZ, R11 ;  /* 0x000000ffff1f0224 */ /* 0x000fe200078e000b */
[----:B-1----:R-:W3:Y:S04]  /*27640*/  LDL R4, [R1+0x11f8] ;  /* 0x0011f80001047983 */ /* 0x002ee80000100800 */
[----:B------:R-:W3:Y:S04]  /*27650*/  LDL R11, [R1+0x11e4] ;  /* 0x0011e400010b7983 */ /* 0x000ee80000100800 */
[----:B------:R2:W3:Y:S04]  /*27660*/  @P0 LDG.E.U16 R42, [R30.64] ;  /* 0x000000041e2a0981 */ /* 0x0004e8000c1e1500 */
[----:B------:R-:W3:Y:S01]  /*27670*/  LDL R10, [R1+0x11e8] ;  /* 0x0011e800010a7983 */ /* 0x000ee20000100800 */
[----:B--2---:R-:W-:-:S02]  /*27680*/  @P0 IMAD.MOV.U32 R30, RZ, RZ, R7 ;  /* 0x000000ffff1e0224 */ /* 0x004fc400078e0007 */
[----:B------:R-:W-:Y:S01]  /*27690*/  @P0 IMAD.MOV.U32 R31, RZ, RZ, R8 ;  /* 0x000000ffff1f0224 */ /* 0x000fe200078e0008 */
[----:B------:R-:W2:Y:S04]  /*276a0*/  LDL R7, [R1+0x11e0] ;  /* 0x0011e00001077983 */ /* 0x000ea80000100800 */
[----:B------:R-:W2:Y:S04]  /*276b0*/  LDL R8, [R1+0x11dc] ;  /* 0x0011dc0001087983 */ /* 0x000ea80000100800 */
[----:B------:R3:W2:Y:S01]  /*276c0*/  @P0 LDG.E.U16 R38, [R30.64] ;  /* 0x000000041e260981 */ /* 0x0006a2000c1e1500 */
[----:B------:R-:W-:-:S02]  /*276d0*/  ISETP.GT.AND P1, PT, R29, 0x7d, PT ;  /* 0x0000007d1d00780c */ /* 0x000fc40003f24270 */
[----:B------:R-:W-:Y:S02]  /*276e0*/  PRMT R39, RZ, 0x7610, R39 ;  /* 0x00007610ff277816 */ /* 0x000fe40000000027 */
[----:B------:R-:W-:Y:S02]  /*276f0*/  PRMT R41, RZ, 0x7610, R41 ;  /* 0x00007610ff297816 */ /* 0x000fe40000000029 */
[----:B------:R-:W-:Y:S01]  /*27700*/  PRMT R43, RZ, 0x7610, R43 ;  /* 0x00007610ff2b7816 */ /* 0x000fe2000000002b */
[----:B----4-:R0:W-:Y:S06]  /*27710*/  STL [R1+0x120], R44 ;  /* 0x0001202c01007387 */ /* 0x0101ec0000100800 */
[----:B---3--:R-:W-:Y:S01]  /*27720*/  @P1 IMAD.MOV.U32 R31, RZ, RZ, R37 ;  /* 0x000000ffff1f1224 */ /* 0x008fe200078e0025 */
[----:B0-----:R-:W3:Y:S01]  /*27730*/  LDL R44, [R1+0x11d4] ;  /* 0x0011d400012c7983 */ /* 0x001ee20000100800 */
[----:B------:R-:W-:-:S03]  /*27740*/  @P1 IMAD.MOV.U32 R30, RZ, RZ, R4 ;  /* 0x000000ffff1e1224 */ /* 0x000fc600078e0004 */
[----:B------:R-:W4:Y:S01]  /*27750*/  LDL R4, [R1+0x11d8] ;  /* 0x0011d80001047983 */ /* 0x000f220000100800 */
[----:B------:R0:W-:Y:S03]  /*27760*/  STL [R1+0x114], R42 ;  /* 0x0001142a01007387 */ /* 0x0001e60000100800 */
[----:B------:R1:W4:Y:S04]  /*27770*/  @P1 LDG.E.U16 R39, [R30.64] ;  /* 0x000000041e271981 */ /* 0x000328000c1e1500 */
[----:B0-----:R-:W4:Y:S04]  /*27780*/  LDL R42, [R1+0x11cc] ;  /* 0x0011cc00012a7983 */ /* 0x001f280000100800 */
[----:B--2---:R0:W-:Y:S01]  /*27790*/  STL [R1+0x10c], R38 ;  /* 0x00010c2601007387 */ /* 0x0041e20000100800 */
[----:B-1----:R-:W-:-:S02]  /*277a0*/  @P1 IMAD.MOV.U32 R31, RZ, RZ, R36 ;  /* 0x000000ffff1f1224 */ /* 0x002fc400078e0024 */
[----:B------:R-:W-:Y:S01]  /*277b0*/  @P1 IMAD.MOV.U32 R30, RZ, RZ, R35 ;  /* 0x000000ffff1e1224 */ /* 0x000fe200078e0023 */
[----:B------:R-:W2:Y:S04]  /*277c0*/  LDL R36, [R1+0x11c8] ;  /* 0x0011c80001247983 */ /* 0x000ea80000100800 */
[----:B------:R1:W2:Y:S04]  /*277d0*/  @P1 LDG.E.U16 R41, [R30.64] ;  /* 0x000000041e291981 */ /* 0x0002a8000c1e1500 */
[----:B0-----:R-:W2:Y:S01]  /*277e0*/  LDL R38, [R1+0x11d0] ;  /* 0x0011d00001267983 */ /* 0x001ea20000100800 */
[----:B------:R-:W-:Y:S02]  /*277f0*/  STL [R1+0x12c], R46 ;  /* 0x00012c2e01007387 */ /* 0x000fe40000100800 */
[----:B------:R-:W2:Y:S02]  /*27800*/  LDL R37, [R1+0x11c4] ;  /* 0x0011c40001257983 */ /* 0x000ea40000100800 */
[----:B------:R-:W2:Y:S02]  /*27810*/  LDL R35, [R1+0x11bc] ;  /* 0x0011bc0001237983 */ /* 0x000ea40000100800 */
[----:B-1----:R-:W-:-:S02]  /*27820*/  @P1 IMAD.MOV.U32 R31, RZ, RZ, R11 ;  /* 0x000000ffff1f1224 */ /* 0x002fc400078e000b */
[----:B------:R-:W2:Y:S01]  /*27830*/  LDL R11, [R1+0x11c0] ;  /* 0x0011c000010b7983 */ /* 0x000ea20000100800 */
[----:B------:R-:W-:Y:S02]  /*27840*/  @P1 IMAD.MOV.U32 R30, RZ, RZ, R10 ;  /* 0x000000ffff1e1224 */ /* 0x000fe400078e000a */
[----:B------:R-:W2:Y:S03]  /*27850*/  LDL R10, [R1+0x11b8] ;  /* 0x0011b800010a7983 */ /* 0x000ea60000100800 */
[----:B------:R0:W2:Y:S02]  /*27860*/  @P1 LDG.E.U16 R43, [R30.64] ;  /* 0x000000041e2b1981 */ /* 0x0000a4000c1e1500 */
[----:B0-----:R-:W-:Y:S02]  /*27870*/  @P1 IMAD.MOV.U32 R30, RZ, RZ, R7 ;  /* 0x000000ffff1e1224 */ /* 0x001fe400078e0007 */
[----:B------:R-:W-:Y:S01]  /*27880*/  @P1 IMAD.MOV.U32 R31, RZ, RZ, R8 ;  /* 0x000000ffff1f1224 */ /* 0x000fe200078e0008 */
[----:B------:R-:W2:Y:S04]  /*27890*/  LDL R7, [R1+0x11b0] ;  /* 0x0011b00001077983 */ /* 0x000ea80000100800 */
[----:B------:R-:W2:Y:S01]  /*278a0*/  LDL R8, [R1+0x11ac] ;  /* 0x0011ac0001087983 */ /* 0x000ea20000100800 */
[----:B------:R-:W-:-:S02]  /*278b0*/  ISETP.GT.AND P0, PT, R29, 0x7e, PT ;  /* 0x0000007e1d00780c */ /* 0x000fc40003f04270 */
[----:B------:R-:W-:Y:S02]  /*278c0*/  PRMT R45, RZ, 0x7610, R45 ;  /* 0x00007610ff2d7816 */ /* 0x000fe4000000002d */
[----:B------:R-:W-:-:S04]  /*278d0*/  PRMT R47, RZ, 0x7610, R47 ;  /* 0x00007610ff2f7816 */ /* 0x000fc8000000002f */
[----:B------:R3:W2:Y:S01]  /*278e0*/  @P1 LDG.E.U16 R45, [R30.64] ;  /* 0x000000041e2d1981 */ /* 0x0006a2000c1e1500 */
[----:B------:R-:W-:Y:S02]  /*278f0*/  PRMT R49, RZ, 0x7610, R49 ;  /* 0x00007610ff317816 */ /* 0x000fe40000000031 */
[----:B------:R-:W-:Y:S02]  /*27900*/  PRMT R51, RZ, 0x7610, R51 ;  /* 0x00007610ff337816 */ /* 0x000fe40000000033 */
[----:B------:R-:W-:Y:S02]  /*27910*/  ISETP.GT.AND P1, PT, R29, 0x7f, PT ;  /* 0x0000007f1d00780c */ /* 0x000fe40003f24270 */
[----:B------:R-:W-:Y:S02]  /*27920*/  PRMT R53, RZ, 0x7610, R53 ;  /* 0x00007610ff357816 */ /* 0x000fe40000000035 */
[----:B------:R-:W-:Y:S02]  /*27930*/  PRMT R9, RZ, 0x7610, R9 ;  /* 0x00007610ff097816 */ /* 0x000fe40000000009 */
[----:B------:R-:W-:Y:S01]  /*27940*/  PRMT R5, RZ, 0x7610, R5 ;  /* 0x00007610ff057816 */ /* 0x000fe20000000005 */
[----:B---3--:R-:W-:-:S02]  /*27950*/  @P0 IMAD.MOV.U32 R31, RZ, RZ, R44 ;  /* 0x000000ffff1f0224 */ /* 0x008fc400078e002c */
[----:B----4-:R-:W-:Y:S02]  /*27960*/  @P0 IMAD.MOV.U32 R30, RZ, RZ, R4 ;  /* 0x000000ffff1e0224 */ /* 0x010fe400078e0004 */
[----:B------:R-:W3:Y:S04]  /*27970*/  LDL R4, [R1+0x11a4] ;  /* 0x0011a40001047983 */ /* 0x000ee80000100800 */
[----:B------:R0:W4:Y:S02]  /*27980*/  @P0 LDG.E.U16 R47, [R30.64] ;  /* 0x000000041e2f0981 */ /* 0x000124000c1e1500 */
[----:B0-----:R-:W-:Y:S02]  /*27990*/  @P0 IMAD.MOV.U32 R31, RZ, RZ, R42 ;  /* 0x000000ffff1f0224 */ /* 0x001fe400078e002a */
[----:B--2---:R-:W-:-:S05]  /*279a0*/  @P0 IMAD.MOV.U32 R30, RZ, RZ, R38 ;  /* 0x000000ffff1e0224 */ /* 0x004fca00078e0026 */
[----:B------:R0:W2:Y:S02]  /*279b0*/  @P0 LDG.E.U16 R49, [R30.64] ;  /* 0x000000041e310981 */ /* 0x0000a4000c1e1500 */
[----:B0-----:R-:W-:Y:S02]  /*279c0*/  @P0 IMAD.MOV.U32 R30, RZ, RZ, R36 ;  /* 0x000000ffff1e0224 */ /* 0x001fe400078e0024 */
[----:B------:R-:W-:-:S05]  /*279d0*/  @P0 IMAD.MOV.U32 R31, RZ, RZ, R37 ;  /* 0x000000ffff1f0224 */ /* 0x000fca00078e0025 */
        /* <DEDUP_REMOVED lines=9> */
[----:B------:R3:W2:Y:S04]  /*27a70*/  @P1 LDG.E.U16 R5, [R30.64] ;  /* 0x000000041e051981 */ /* 0x0006a8000c1e1500 */
[----:B----4-:R-:W-:Y:S01]  /*27a80*/  STL [R1+0x3a60], R47 ;  /* 0x003a602f01007387 */ /* 0x010fe20000100800 */
[----:B------:R0:W-:Y:S02]  /*27a90*/  STL [R1+0x24b8], R2 ;  /* 0x0024b80201007387 */ /* 0x0001e40000100800 */
[----:B---3--:R-:W-:Y:S01]  /*27aa0*/  @P1 IMAD.MOV.U32 R31, RZ, RZ, R4 ;  /* 0x000000ffff1f1224 */ /* 0x008fe200078e0004 */
[----:B0-----:R-:W3:Y:S04]  /*27ab0*/  LDL.LU R2, [R1+0x11a8] ;  /* 0x0011a80001027983 */ /* 0x001ee80000300800 */
[----:B--2---:R0:W-:Y:S01]  /*27ac0*/  STL [R1+0xe0], R5 ;  /* 0x0000e00501007387 */ /* 0x0041e20000100800 */
[----:B------:R-:W2:Y:S03]  /*27ad0*/  LDL R4, [R1+0x11a0] ;  /* 0x0011a00001047983 */ /* 0x000ea60000100800 */
[----:B0-----:R-:W4:Y:S01]  /*27ae0*/  LDL R5, [R1+0x119c] ;  /* 0x00119c0001057983 */ /* 0x001f220000100800 */
[----:B------:R-:W-:-:S02]  /*27af0*/  PRMT R6, RZ, 0x7610, R6 ;  /* 0x00007610ff067816 */ /* 0x000fc40000000006 */
[----:B------:R-:W-:Y:S01]  /*27b00*/  PRMT R0, RZ, 0x7610, R0 ;  /* 0x00007610ff007816 */ /* 0x000fe20000000000 */
[----:B---3--:R-:W-:-:S05]  /*27b10*/  @P1 IMAD.MOV.U32 R30, RZ, RZ, R2 ;  /* 0x000000ffff1e1224 */ /* 0x008fca00078e0002 */
[----:B------:R2:W3:Y:S02]  /*27b20*/  @P1 LDG.E.U16 R6, [R30.64] ;  /* 0x000000041e061981 */ /* 0x0004e4000c1e1500 */
[----:B--2---:R-:W-:Y:S02]  /*27b30*/  @P1 IMAD.MOV.U32 R30, RZ, RZ, R4 ;  /* 0x000000ffff1e1224 */ /* 0x004fe400078e0004 */
[----:B----4-:R-:W-:-:S05]  /*27b40*/  @P1 IMAD.MOV.U32 R31, RZ, RZ, R5 ;  /* 0x000000ffff1f1224 */ /* 0x010fca00078e0005 */
[----:B------:R-:W2:Y:S04]  /*27b50*/  @P1 LDG.E.U16 R0, [R30.64] ;  /* 0x000000041e001981 */ /* 0x000ea8000c1e1500 */
[----:B------:R-:W-:Y:S01]  /*27b60*/  STL [R1+0x24dc], R2 ;  /* 0x0024dc0201007387 */ /* 0x000fe20000100800 */
[----:B------:R-:W-:Y:S02]  /*27b70*/  STL [R1+0x3770], R2 ;  /* 0x0037700201007387 */ /* 0x000fe40000100800 */
[----:B------:R-:W-:Y:S02]  /*27b80*/  STL [R1+0x3778], R2 ;  /* 0x0037780201007387 */ /* 0x000fe40000100800 */
[----:B------:R-:W-:Y:S01]  /*27b90*/  STL [R1+0x3780], R2 ;  /* 0x0037800201007387 */ /* 0x000fe20000100800 */
        /* <DEDUP_REMOVED lines=45> */
[----:B------:R-:W4:Y:S02]  /*27e70*/  LDL.LU R35, [R1+0xb14] ;  /* 0x000b140001237983 */ /* 0x000f240000300800 */
[----:B------:R-:W4:Y:S02]  /*27e80*/  LDL.LU R36, [R1+0xb10] ;  /* 0x000b100001247983 */ /* 0x000f240000300800 */
[----:B------:R-:W4:Y:S01]  /*27e90*/  LDL.LU R37, [R1+0xb0c] ;  /* 0x000b0c0001257983 */ /* 0x000f220000300800 */
[----:B------:R-:W4:Y:S01]  /*27ea0*/  LDL.LU R38, [R1+0xb08] ;  /* 0x000b080001267983 */ /* 0x000f220000300800 */
        /* <DEDUP_REMOVED lines=13> */
[----:B------:R-:W4:Y:S01]  /*27f80*/  LDL.LU R61, [R1+0x9d0] ;  /* 0x0009d000013d7983 */ /* 0x000f220000300800 */
[----:B------:R-:W0:Y:S04]  /*27f90*/  S2R R10, SR_TID.X ;  /* 0x00000000000a7919 */ /* 0x000e280000002100 */
[----:B------:R-:W1:Y:S04]  /*27fa0*/  S2R R3, SR_TID.X ;  /* 0x0000000000037919 */ /* 0x000e680000002100 */
[----:B------:R-:W-:Y:S06]  /*27fb0*/  BAR.SYNC.DEFER_BLOCKING 0x0 ;  /* 0x0000000000007b1d */ /* 0x000fec0000010000 */
[----:B--2---:R2:W-:Y:S04]  /*27fc0*/  STL [R1+0xd0], R0 ;  /* 0x0000d00001007387 */ /* 0x0045e80000100800 */
[----:B--2---:R-:W2:Y:S01]  /*27fd0*/  LDL.LU R0, [R1+0x9cc] ;  /* 0x0009cc0001007983 */ /* 0x004ea20000300800 */
[----:B------:R-:W-:Y:S02]  /*27fe0*/  STL [R1+0x3988], R30 ;  /* 0x0039881e01007387 */ /* 0x000fe40000100800 */
[----:B------:R-:W-:Y:S02]  /*27ff0*/  STL [R1+0x3990], R30 ;  /* 0x0039901e01007387 */ /* 0x000fe40000100800 */
[----:B------:R-:W-:Y:S01]  /*28000*/  STL [R1+0x3998], R30 ;  /* 0x0039981e01007387 */ /* 0x000fe20000100800 */
[----:B------:R-:W-:Y:S01]  /*28010*/  STL [R1+0x39a0], R30 ;  /* 0x0039a01e01007387 */ /* 0x000fe20000100800 */
[----:B------:R-:W-:Y:S02]  /*28020*/  STL [R1+0x39a8], R30 ;  /* 0x0039a81e01007387 */ /* 0x000fe40000100800 */
[----:B------:R-:W-:Y:S02]  /*28030*/  STL [R1+0x39b0], R30 ;  /* 0x0039b01e01007387 */ /* 0x000fe40000100800 */
[----:B------:R-:W-:Y:S01]  /*28040*/  STL [R1+0x39b8], R30 ;  /* 0x0039b81e01007387 */ /* 0x000fe20000100800 */
[----:B---3--:R-:W-:Y:S01]  /*28050*/  STL [R1+0xd4], R6 ;  /* 0x0000d40601007387 */ /* 0x008fe20000100800 */
[----:B------:R-:W-:Y:S02]  /*28060*/  STL [R1+0x39c0], R30 ;  /* 0x0039c01e01007387 */ /* 0x000fe40000100800 */
[----:B------:R-:W-:Y:S02]  /*28070*/  STL [R1+0x39c8], R30 ;  /* 0x0039c81e01007387 */ /* 0x000fe40000100800 */
[----:B------:R-:W-:Y:S01]  /*28080*/  STL [R1+0x39d0], R30 ;  /* 0x0039d01e01007387 */ /* 0x000fe20000100800 */
[----:B0-----:R-:W-:Y:S01]  /*28090*/  LOP3.LUT R11, R10, 0x1f, RZ, 0xc0, !PT ;  /* 0x0000001f0a0b7812 */ /* 0x001fe200078ec0ff */
[----:B------:R-:W-:Y:S01]  /*280a0*/  STL [R1+0x39d8], R30 ;  /* 0x0039d81e01007387 */ /* 0x000fe20000100800 */
[----:B------:R-:W-:Y:S02]  /*280b0*/  STL [R1+0x397c], R31 ;  /* 0x00397c1f01007387 */ /* 0x000fe40000100800 */
[----:B------:R0:W-:Y:S01]  /*280c0*/  STL [R1+0x39dc], R31 ;  /* 0x0039dc1f01007387 */ /* 0x0001e20000100800 */
[----:B------:R-:W-:-:S02]  /*280d0*/  LOP3.LUT R5, R11, 0x60, RZ, 0xfc, !PT ;  /* 0x000000600b057812 */ /* 0x000fc400078efcff */
[C---:B------:R-:W-:Y:S02]  /*280e0*/  LOP3.LUT R4, R11.reuse, 0x20, RZ, 0xfc, !PT ;  /* 0x000000200b047812 */ /* 0x040fe400078efcff */
[----:B------:R-:W-:Y:S01]  /*280f0*/  LOP3.LUT R2, R11, 0x40, RZ, 0xfc, !PT ;  /* 0x000000400b027812 */ /* 0x000fe200078efcff */
[----:B------:R-:W-:Y:S01]  /*28100*/  STL [R1+0x396c], R29 ;  /* 0x00396c1d01007387 */ /* 0x000fe20000100800 */
[----:B------:R-:W-:Y:S01]  /*28110*/  STL [R1+0x3974], R29 ;  /* 0x0039741d01007387 */ /* 0x000fe20000100800 */
[-C--:B------:R-:W-:Y:S02]  /*28120*/  ISETP.GE.AND P3, PT, R5, R29.reuse, PT ;  /* 0x0000001d0500720c */ /* 0x080fe40003f66270 */
[----:B0-----:R-:W-:Y:S02]  /*28130*/  LOP3.LUT R31, R10, 0x1f, RZ, 0xc0, !PT ;  /* 0x0000001f0a1f7812 */ /* 0x001fe400078ec0ff */
[-C--:B------:R-:W-:Y:S02]  /*28140*/  ISETP.GE.AND P1, PT, R4, R29.reuse, PT ;  /* 0x0000001d0400720c */ /* 0x080fe40003f26270 */
[-C--:B------:R-:W-:Y:S01]  /*28150*/  ISETP.GE.AND P2, PT, R2, R29.reuse, PT ;  /* 0x0000001d0200720c */ /* 0x080fe20003f46270 */
[----:B------:R0:W-:Y:S01]  /*28160*/  STL [R1+0x39e0], R29 ;  /* 0x0039e01d01007387 */ /* 0x0001e20000100800 */
[----:B------:R-:W-:-:S02]  /*28170*/  ISETP.GE.AND P0, PT, R31, R29, PT ;  /* 0x0000001d1f00720c */ /* 0x000fc40003f06270 */
[----:B-1----:R-:W-:Y:S01]  /*28180*/  LOP3.LUT R3, R3, 0x1f, RZ, 0xc0, !PT ;  /* 0x0000001f03037812 */ /* 0x002fe200078ec0ff */
[----:B0-----:R-:W3:Y:S01]  /*28190*/  LDL.LU R29, [R1+0x9c8] ;  /* 0x0009c800011d7983 */ /* 0x001ee20000300800 */
[----:B------:R-:W3:Y:S02]  /*281a0*/  LDL.LU R30, [R1+0x990] ;  /* 0x00099000011e7983 */ /* 0x000ee40000300800 */
[----:B------:R-:W3:Y:S02]  /*281b0*/  LDL.LU R2, [R1+0x98c] ;  /* 0x00098c0001027983 */ /* 0x000ee40000300800 */
[----:B------:R-:W3:Y:S01]  /*281c0*/  LDL.LU R47, [R1+0x988] ;  /* 0x00098800012f7983 */ /* 0x000ee20000300800 */
[----:B------:R-:W3:Y:S01]  /*281d0*/  LDL.LU R4, [R1+0x984] ;  /* 0x0009840001047983 */ /* 0x000ee20000300800 */
[----:B------:R-:W3:Y:S02]  /*281e0*/  LDL.LU R5, [R1+0x950] ;  /* 0x0009500001057983 */ /* 0x000ee40000300800 */
[----:B------:R-:W-:-:S02]  /*281f0*/  IMAD.SHL.U32 R3, R3, 0x2, RZ ;  /* 0x0000000203037824 */ /* 0x000fc400078e00ff */
[----:B------:R-:W3:Y:S01]  /*28200*/  LDL.LU R6, [R1+0x94c] ;  /* 0x00094c0001067983 */ /* 0x000ee20000300800 */
[----:B------:R-:W3:Y:S01]  /*28210*/  LDL.LU R7, [R1+0x948] ;  /* 0x0009480001077983 */ /* 0x000ee20000300800 */
[----:B------:R-:W3:Y:S02]  /*28220*/  LDL.LU R8, [R1+0x944] ;  /* 0x0009440001087983 */ /* 0x000ee40000300800 */
[----:B------:R-:W3:Y:S02]  /*28230*/  LDL.LU R9, [R1+0x910] ;  /* 0x0009100001097983 */ /* 0x000ee40000300800 */
[----:B------:R-:W3:Y:S01]  /*28240*/  LDL.LU R10, [R1+0x90c] ;  /* 0x00090c00010a7983 */ /* 0x000ee20000300800 */
[----:B----4-:R0:W-:Y:S04]  /*28250*/  STS.U16 [R3], R35 ;  /* 0x0000002303007388 */ /* 0x0101e80000000400 */
[----:B------:R-:W4:Y:S04]  /*28260*/  LDL.LU R11, [R1+0x908] ;  /* 0x00090800010b7983 */ /* 0x000f280000300800 */
[----:B------:R1:W-:Y:S04]  /*28270*/  STS.U16 [R3+0x40], R36 ;  /* 0x0000402403007388 */ /* 0x0003e80000000400 */
[----:B------:R1:W-:Y:S04]  /*28280*/  STS.U16 [R3+0x80], R37 ;  /* 0x0000802503007388 */ /* 0x0003e80000000400 */
[----:B------:R1:W-:Y:S04]  /*28290*/  STS.U16 [R3+0xc0], R38 ;  /* 0x0000c02603007388 */ /* 0x0003e80000000400 */
[----:B------:R1:W-:Y:S04]  /*282a0*/  STS.U16 [R3+0x440], R42 ;  /* 0x0004402a03007388 */ /* 0x0003e80000000400 */
[----:B------:R1:W-:Y:S04]  /*282b0*/  STS.U16 [R3+0x400], R44 ;  /* 0x0004002c03007388 */ /* 0x0003e80000000400 */
[----:B0-----:R-:W4:Y:S01]  /*282c0*/  LDL.LU R35, [R1+0x904] ;  /* 0x0009040001237983 */ /* 0x001f220000300800 */
[----:B-1----:R-:W4:Y:S02]  /*282d0*/  LDL.LU R36, [R1+0x8d0] ;  /* 0x0008d00001247983 */ /* 0x002f240000300800 */
[----:B------:R-:W4:Y:S01]  /*282e0*/  LDL.LU R37, [R1+0x8cc] ;  /* 0x0008cc0001257983 */ /* 0x000f220000300800 */
[----:B------:R-:W4:Y:S01]  /*282f0*/  LDL.LU R38, [R1+0x8c8] ;  /* 0x0008c80001267983 */ /* 0x000f220000300800 */
[----:B------:R-:W4:Y:S03]  /*28300*/  LDL.LU R42, [R1+0x8c4] ;  /* 0x0008c400012a7983 */ /* 0x000f260000300800 */
[----:B------:R0:W-:Y:S01]  /*28310*/  STS.U16 [R3+0x4c0], R46 ;  /* 0x0004c02e03007388 */ /* 0x0001e20000000400 */
[----:B------:R-:W4:Y:S03]  /*28320*/  LDL.LU R44, [R1+0x890] ;  /* 0x00089000012c7983 */ /* 0x000f260000300800 */
        /* <DEDUP_REMOVED lines=9> */
[----:B------:R0:W-:Y:S04]  /*283c0*/  STS.U16 [R3+0x8c0], R55 ;  /* 0x0008c03703007388 */ /* 0x0001e80000000400 */
[----:B------:R1:W-:Y:S04]  /*283d0*/  STS.U16 [R3+0xc40], R56 ;  /* 0x000c403803007388 */ /* 0x0003e80000000400 */
[----:B------:R1:W-:Y:S04]  /*283e0*/  STS.U16 [R3+0xc00], R57 ;  /* 0x000c003903007388 */ /* 0x0003e80000000400 */
[----:B------:R1:W-:Y:S04]  /*283f0*/  STS.U16 [R3+0xcc0], R58 ;  /* 0x000cc03a03007388 */ /* 0x0003e80000000400 */
[----:B------:R1:W-:Y:S04]  /*28400*/  STS.U16 [R3+0xc80], R59 ;  /* 0x000c803b03007388 */ /* 0x0003e80000000400 */
[----:B------:R1:W-:Y:S04]  /*28410*/  STS.U16 [R3+0x1000], R60 ;  /* 0x0010003c03007388 */ /* 0x0003e80000000400 */
[----:B0-----:R-:W4:Y:S01]  /*28420*/  LDL.LU R55, [R1+0x848] ;  /* 0x0008480001377983 */ /* 0x001f220000300800 */
[----:B-1----:R-:W4:Y:S02]  /*28430*/  LDL.LU R56, [R1+0x844] ;  /* 0x0008440001387983 */ /* 0x002f240000300800 */
[----:B------:R-:W4:Y:S02]  /*28440*/  LDL.LU R57, [R1+0x810] ;  /* 0x0008100001397983 */ /* 0x000f240000300800 */
[----:B------:R-:W4:Y:S01]  /*28450*/  LDL.LU R58, [R1+0x80c] ;  /* 0x00080c00013a7983 */ /* 0x000f220000300800 */
[----:B------:R-:W4:Y:S04]  /*28460*/  LDL.LU R59, [R1+0x808] ;  /* 0x00080800013b7983 */ /* 0x000f280000300800 */
[----:B------:R0:W-:Y:S01]  /*28470*/  STS.U16 [R3+0x1040], R61 ;  /* 0x0010403d03007388 */ /* 0x0001e20000000400 */
[----:B------:R-:W4:Y:S03]  /*28480*/  LDL.LU R60, [R1+0x804] ;  /* 0x00080400013c7983 */ /* 0x000f260000300800 */
[----:B0-----:R-:W4:Y:S04]  /*28490*/  LDL.LU R61, [R1+0x7d0] ;  /* 0x0007d000013d7983 */ /* 0x001f280000300800 */
[----:B--2---:R0:W-:Y:S04]  /*284a0*/  STS.U16 [R3+0x1080], R0 ;  /* 0x0010800003007388 */ /* 0x0041e80000000400 */
[----:B0-----:R-:W2:Y:S04]  /*284b0*/  LDL.LU R0, [R1+0x7cc] ;  /* 0x0007cc0001007983 */ /* 0x001ea80000300800 */
[----:B---3--:R0:W-:Y:S04]  /*284c0*/  STS.U16 [R3+0x10c0], R29 ;  /* 0x0010c01d03007388 */ /* 0x0081e80000000400 */
[----:B------:R1:W-:Y:S04]  /*284d0*/  STS.U16 [R3+0x1440], R30 ;  /* 0x0014401e03007388 */ /* 0x0003e80000000400 */
[----:B------:R3:W-:Y:S04]  /*284e0*/  STS.U16 [R3+0x1400], R2 ;  /* 0x0014000203007388 */ /* 0x0007e80000000400 */
[----:B------:R3:W-:Y:S04]  /*284f0*/  STS.U16 [R3+0x14c0], R47 ;  /* 0x0014c02f03007388 */ /* 0x0007e80000000400 */
[----:B------:R3:W-:Y:S04]  /*28500*/  STS.U16 [R3+0x1480], R4 ;  /* 0x0014800403007388 */ /* 0x0007e80000000400 */
[----:B------:R3:W-:Y:S04]  /*28510*/  STS.U16 [R3+0x1800], R5 ;  /* 0x0018000503007388 */ /* 0x0007e80000000400 */
[----:B0-----:R-:W2:Y:S01]  /*28520*/  LDL.LU R29, [R1+0x7c8] ;  /* 0x0007c800011d7983 */ /* 0x001ea20000300800 */
[----:B-1----:R-:W2:Y:S02]  /*28530*/  LDL.LU R30, [R1+0x7c4] ;  /* 0x0007c400011e7983 */ /* 0x002ea40000300800 */
[----:B---3--:R-:W3:Y:S02]  /*28540*/  LDL.LU R2, [R1+0x3c0] ;  /* 0x0003c00001027983 */ /* 0x008ee40000300800 */
[----:B------:R-:W3:Y:S01]  /*28550*/  LDL.LU R47, [R1+0x3bc] ;  /* 0x0003bc00012f7983 */ /* 0x000ee20000300800 */
[----:B------:R-:W3:Y:S04]  /*28560*/  LDL.LU R4, [R1+0x3b8] ;  /* 0x0003b80001047983 */ /* 0x000ee80000300800 */
[----:B------:R0:W-:Y:S01]  /*28570*/  STS.U16 [R3+0x1840], R6 ;  /* 0x0018400603007388 */ /* 0x0001e20000000400 */
[----:B------:R-:W3:Y:S03]  /*28580*/  LDL.LU R5, [R1+0x3b4] ;  /* 0x0003b40001057983 */ /* 0x000ee60000300800 */
[----:B------:R1:W-:Y:S04]  /*28590*/  STS.U16 [R3+0x1880], R7 ;  /* 0x0018800703007388 */ /* 0x0003e80000000400 */
[----:B------:R4:W-:Y:S04]  /*285a0*/  STS.U16 [R3+0x18c0], R8 ;  /* 0x0018c00803007388 */ /* 0x0009e80000000400 */
[----:B------:R4:W-:Y:S04]  /*285b0*/  STS.U16 [R3+0x1c40], R9 ;  /* 0x001c400903007388 */ /* 0x0009e80000000400 */
[----:B------:R4:W-:Y:S04]  /*285c0*/  STS.U16 [R3+0x1c00], R10 ;  /* 0x001c000a03007388 */ /* 0x0009e80000000400 */
[----:B----4-:R4:W-:Y:S04]  /*285d0*/  STS.U16 [R3+0x1cc0], R11 ;  /* 0x001cc00b03007388 */ /* 0x0109e80000000400 */
[----:B0-----:R-:W3:Y:S01]  /*285e0*/  LDL.LU R6, [R1+0x380] ;  /* 0x0003800001067983 */ /* 0x001ee20000300800 */
[----:B-1----:R-:W3:Y:S02]  /*285f0*/  LDL.LU R7, [R1+0x35c] ;  /* 0x00035c0001077983 */ /* 0x002ee40000300800 */
[----:B------:R-:W3:Y:S01]  /*28600*/  LDL.LU R8, [R1+0x358] ;  /* 0x0003580001087983 */ /* 0x000ee20000300800 */
[----:B------:R-:W3:Y:S01]  /*28610*/  LDL.LU R9, [R1+0x354] ;  /* 0x0003540001097983 */ /* 0x000ee20000300800 */
[----:B------:R-:W3:Y:S03]  /*28620*/  LDL.LU R10, [R1+0x320] ;  /* 0x00032000010a7983 */ /* 0x000ee60000300800 */
[----:B------:R0:W-:Y:S04]  /*28630*/  STS.U16 [R3+0x1c80], R35 ;  /* 0x001c802303007388 */ /* 0x0001e80000000400 */
[----:B----4-:R-:W4:Y:S04]  /*28640*/  LDL.LU R11, [R1+0x31c] ;  /* 0x00031c00010b7983 */ /* 0x010f280000300800 */
[----:B------:R1:W-:Y:S04]  /*28650*/  STS.U16 [R3+0x2000], R36 ;  /* 0x0020002403007388 */ /* 0x0003e80000000400 */
[----:B------:R1:W-:Y:S04]  /*28660*/  STS.U16 [R3+0x2040], R37 ;  /* 0x0020402503007388 */ /* 0x0003e80000000400 */
[----:B------:R1:W-:Y:S04]  /*28670*/  STS.U16 [R3+0x2080], R38 ;  /* 0x0020802603007388 */ /* 0x0003e80000000400 */
[----:B------:R1:W-:Y:S04]  /*28680*/  STS.U16 [R3+0x20c0], R42 ;  /* 0x0020c02a03007388 */ /* 0x0003e80000000400 */
[----:B------:R1:W-:Y:S04]  /*28690*/  STS.U16 [R3+0x2440], R44 ;  /* 0x0024402c03007388 */ /* 0x0003e80000000400 */
[----:B0-----:R-:W4:Y:S04]  /*286a0*/  LDL.LU R35, [R1+0x318] ;  /* 0x0003180001237983 */ /* 0x001f280000300800 */
[----:B-1----:R-:W4:Y:S01]  /*286b0*/  LDL.LU R36, [R1+0x314] ;  /* 0x0003140001247983 */ /* 0x002f220000300800 */
[----:B------:R-:W4:Y:S03]  /*286c0*/  LDL.LU R37, [R1+0x28c] ;  /* 0x00028c0001257983 */ /* 0x000f260000300800 */
        /* <DEDUP_REMOVED lines=29> */
[----:B------:R-:W-:Y:S04]  /*288a0*/  STS.U16 [R3+0x3080], R29 ;  /* 0x0030801d03007388 */ /* 0x000fe80000000400 */
[----:B------:R-:W-:Y:S04]  /*288b0*/  STS.U16 [R3+0x30c0], R30 ;  /* 0x0030c01e03007388 */ /* 0x000fe80000000400 */
[----:B---3--:R-:W-:Y:S04]  /*288c0*/  STS.U16 [R3+0x3440], R2 ;  /* 0x0034400203007388 */ /* 0x008fe80000000400 */
[----:B------:R-:W-:Y:S04]  /*288d0*/  STS.U16 [R3+0x3400], R47 ;  /* 0x0034002f03007388 */ /* 0x000fe80000000400 */
[----:B------:R-:W-:Y:S04]  /*288e0*/  STS.U16 [R3+0x34c0], R4 ;  /* 0x0034c00403007388 */ /* 0x000fe80000000400 */
[----:B----4-:R0:W-:Y:S04]  /*288f0*/  STS.U16 [R3+0x4080], R42 ;  /* 0x0040802a03007388 */ /* 0x0101e80000000400 */
[----:B------:R1:W-:Y:S04]  /*28900*/  STS.U16 [R3+0x40c0], R44 ;  /* 0x0040c02c03007388 */ /* 0x0003e80000000400 */
[----:B0-----:R-:W3:Y:S04]  /*28910*/  LDL.LU R42, [R1+0x18c] ;  /* 0x00018c00012a7983 */ /* 0x001ee80000300800 */
[----:B------:R0:W-:Y:S01]  /*28920*/  STS.U16 [R3+0x4440], R46 ;  /* 0x0044402e03007388 */ /* 0x0001e20000000400 */
[----:B-1----:R-:W4:Y:S03]  /*28930*/  LDL.LU R44, [R1+0x188] ;  /* 0x00018800012c7983 */ /* 0x002f260000300800 */
        /* <DEDUP_REMOVED lines=11> */
[----:B------:R-:W-:Y:S04]  /*289f0*/  STS.U16 [R3+0x3480], R5 ;  /* 0x0034800503007388 */ /* 0x000fe80000000400 */
[----:B0-----:R-:W4:Y:S04]  /*28a00*/  LDL.LU R59, [R1+0x118] ;  /* 0x00011800013b7983 */ /* 0x001f280000300800 */
[----:B------:R0:W-:Y:S01]  /*28a10*/  STS.U16 [R3+0x4c80], R61 ;  /* 0x004c803d03007388 */ /* 0x0001e20000000400 */
[----:B-1----:R-:W4:Y:S03]  /*28a20*/  LDL.LU R60, [R1+0x110] ;  /* 0x00011000013c7983 */ /* 0x002f260000300800 */
[----:B------:R-:W-:Y:S04]  /*28a30*/  STS.U16 [R3+0x3800], R6 ;  /* 0x0038000603007388 */ /* 0x000fe80000000400 */
[----:B0-----:R-:W4:Y:S04]  /*28a40*/  LDL.LU R61, [R1+0x108] ;  /* 0x00010800013d7983 */ /* 0x001f280000300800 */
[----:B------:R-:W-:Y:S04]  /*28a50*/  STS.U16 [R3+0x3840], R7 ;  /* 0x0038400703007388 */ /* 0x000fe80000000400 */
        /* <DEDUP_REMOVED lines=12> */
[----:B--2---:R0:W-:Y:S04]  /*28b20*/  STS.U16 [R3+0x5000], R0 ;  /* 0x0050000003007388 */ /* 0x0041e80000000400 */
[----:B0-----:R-:W2:Y:S01]  /*28b30*/  LDL.LU R0, [R1+0x104] ;  /* 0x0001040001007983 */ /* 0x001ea20000300800 */
[----:B------:R-:W2:Y:S02]  /*28b40*/  LDL.LU R29, [R1+0xd8] ;  /* 0x0000d800011d7983 */ /* 0x000ea40000300800 */
[----:B------:R-:W2:Y:S02]  /*28b50*/  LDL.LU R30, [R1+0xcc] ;  /* 0x0000cc00011e7983 */ /* 0x000ea40000300800 */
[----:B------:R-:W2:Y:S01]  /*28b60*/  LDL.LU R2, [R1+0xc8] ;  /* 0x0000c80001027983 */ /* 0x000ea20000300800 */
[----:B------:R-:W2:Y:S01]  /*28b70*/  LDL.LU R47, [R1+0xc4] ;  /* 0x0000c400012f7983 */ /* 0x000ea20000300800 */
        /* <DEDUP_REMOVED lines=15> */
[----:B------:R-:W2:Y:S04]  /*28c70*/  LDL.LU R58, [R1+0x4] ;  /* 0x00000400013a7983 */ /* 0x000ea80000300800 */
[----:B---3--:R0:W-:Y:S04]  /*28c80*/  STS.U16 [R3+0x5040], R42 ;  /* 0x0050402a03007388 */ /* 0x0081e80000000400 */
[----:B----4-:R1:W-:Y:S04]  /*28c90*/  STS.U16 [R3+0x5080], R44 ;  /* 0x0050802c03007388 */ /* 0x0103e80000000400 */
[----:B0-----:R-:W3:Y:S04]  /*28ca0*/  LDL.LU R42, [R1+0x3a8c] ;  /* 0x003a8c00012a7983 */ /* 0x001ee80000300800 */
[----:B-1----:R-:W4:Y:S04]  /*28cb0*/  LDL.LU R44, [R1+0x3a88] ;  /* 0x003a8800012c7983 */ /* 0x002f280000300800 */
[----:B------:R0:W-:Y:S04]  /*28cc0*/  STS.U16 [R3+0x50c0], R46 ;  /* 0x0050c02e03007388 */ /* 0x0001e80000000400 */
[----:B------:R1:W-:Y:S04]  /*28cd0*/  STS.U16 [R3+0x5440], R48 ;  /* 0x0054403003007388 */ /* 0x0003e80000000400 */
[----:B------:R1:W-:Y:S04]  /*28ce0*/  STS.U16 [R3+0x5400], R50 ;  /* 0x0054003203007388 */ /* 0x0003e80000000400 */
[----:B------:R1:W-:Y:S04]  /*28cf0*/  STS.U16 [R3+0x54c0], R52 ;  /* 0x0054c03403007388 */ /* 0x0003e80000000400 */
[----:B------:R1:W-:Y:S04]  /*28d00*/  STS.U16 [R3+0x5480], R54 ;  /* 0x0054803603007388 */ /* 0x0003e80000000400 */
[----:B0-----:R-:W3:Y:S01]  /*28d10*/  LDL.LU R46, [R1+0x3a84] ;  /* 0x003a8400012e7983 */ /* 0x001ee20000300800 */
[----:B-1----:R-:W3:Y:S02]  /*28d20*/  LDL.LU R48, [R1+0x3a80] ;  /* 0x003a800001307983 */ /* 0x002ee40000300800 */
[----:B------:R-:W3:Y:S02]  /*28d30*/  LDL.LU R50, [R1+0x3a7c] ;  /* 0x003a7c0001327983 */ /* 0x000ee40000300800 */
[----:B------:R-:W3:Y:S01]  /*28d40*/  LDL.LU R52, [R1+0x3a78] ;  /* 0x003a780001347983 */ /* 0x000ee20000300800 */
[----:B------:R-:W3:Y:S04]  /*28d50*/  LDL.LU R54, [R1+0x3a74] ;  /* 0x003a740001367983 */ /* 0x000ee80000300800 */
[----:B------:R0:W-:Y:S04]  /*28d60*/  STS.U16 [R3+0x5800], R59 ;  /* 0x0058003b03007388 */ /* 0x0001e80000000400 */
[----:B------:R1:W-:Y:S04]  /*28d70*/  STS.U16 [R3+0x5840], R60 ;  /* 0x0058403c03007388 */ /* 0x0003e80000000400 */
[----:B0-----:R-:W4:Y:S01]  /*28d80*/  LDL.LU R59, [R1+0x3a70] ;  /* 0x003a7000013b7983 */ /* 0x001f220000300800 */
[----:B-1----:R-:W4:Y:S03]  /*28d90*/  LDL.LU R60, [R1+0x3a6c] ;  /* 0x003a6c00013c7983 */ /* 0x002f260000300800 */
[----:B------:R0:W-:Y:S04]  /*28da0*/  STS.U16 [R3+0x5880], R61 ;  /* 0x0058803d03007388 */ /* 0x0001e80000000400 */
[----:B0-----:R-:W4:Y:S04]  /*28db0*/  LDL.LU R61, [R1+0x3a68] ;  /* 0x003a6800013d7983 */ /* 0x001f280000300800 */
[----:B--2---:R0:W-:Y:S04]  /*28dc0*/  STS.U16 [R3+0x58c0], R0 ;  /* 0x0058c00003007388 */ /* 0x0041e80000000400 */
[----:B------:R1:W-:Y:S04]  /*28dd0*/  STS.U16 [R3+0x6040], R5 ;  /* 0x0060400503007388 */ /* 0x0003e80000000400 */
[----:B------:R2:W-:Y:S04]  /*28de0*/  STS.U16 [R3+0x6080], R6 ;  /* 0x0060800603007388 */ /* 0x0005e80000000400 */
[----:B0-----:R-:W4:Y:S04]  /*28df0*/  LDL.LU R0, [R1+0x3a64] ;  /* 0x003a640001007983 */ /* 0x001f280000300800 */
[----:B------:R0:W-:Y:S04]  /*28e00*/  STS.U16 [R3+0x60c0], R7 ;  /* 0x0060c00703007388 */ /* 0x0001e80000000400 */
[----:B------:R2:W-:Y:S04]  /*28e10*/  STS.U16 [R3+0x6440], R8 ;  /* 0x0064400803007388 */ /* 0x0005e80000000400 */
[----:B------:R2:W-:Y:S04]  /*28e20*/  STS.U16 [R3+0x6400], R9 ;  /* 0x0064000903007388 */ /* 0x0005e80000000400 */
[----:B------:R2:W-:Y:S04]  /*28e30*/  STS.U16 [R3+0x64c0], R10 ;  /* 0x0064c00a03007388 */ /* 0x0005e80000000400 */
[----:B-1----:R-:W4:Y:S01]  /*28e40*/  LDL.LU R5, [R1+0xb00] ;  /* 0x000b000001057983 */ /* 0x002f220000300800 */
[----:B--2---:R-:W2:Y:S03]  /*28e50*/  LDL.LU R6, [R1+0xaf8] ;  /* 0x000af80001067983 */ /* 0x004ea60000300800 */
[----:B0-----:R-:W2:Y:S04]  /*28e60*/  LDL.LU R7, [R1+0xaf0] ;  /* 0x000af00001077983 */ /* 0x001ea80000300800 */
[----:B------:R-:W2:Y:S01]  /*28e70*/  LDL.LU R8, [R1+0xae8] ;  /* 0x000ae80001087983 */ /* 0x000ea20000300800 */
[----:B------:R-:W2:Y:S03]  /*28e80*/  LDL.LU R9, [R1+0xab0] ;  /* 0x000ab00001097983 */ /* 0x000ea60000300800 */
[----:B------:R0:W-:Y:S01]  /*28e90*/  STS.U16 [R3+0x6480], R11 ;  /* 0x0064800b03007388 */ /* 0x0001e20000000400 */
[----:B------:R-:W2:Y:S03]  /*28ea0*/  LDL.LU R10, [R1+0xaa8] ;  /* 0x000aa800010a7983 */ /* 0x000ea60000300800 */
[----:B------:R1:W-:Y:S04]  /*28eb0*/  STS.U16 [R3+0x6800], R35 ;  /* 0x0068002303007388 */ /* 0x0003e80000000400 */
[----:B------:R1:W-:Y:S04]  /*28ec0*/  STS.U16 [R3+0x6840], R36 ;  /* 0x0068402403007388 */ /* 0x0003e80000000400 */
[----:B------:R1:W-:Y:S04]  /*28ed0*/  STS.U16 [R3+0x6880], R37 ;  /* 0x0068802503007388 */ /* 0x0003e80000000400 */
[----:B------:R1:W-:Y:S04]  /*28ee0*/  STS.U16 [R3+0x68c0], R38 ;  /* 0x0068c02603007388 */ /* 0x0003e80000000400 */
[----:B------:R1:W-:Y:S04]  /*28ef0*/  STS.U16 [R3+0x6c40], R55 ;  /* 0x006c403703007388 */ /* 0x0003e80000000400 */
[----:B0-----:R-:W2:Y:S01]  /*28f00*/  LDL.LU R11, [R1+0xaa0] ;  /* 0x000aa000010b7983 */ /* 0x001ea20000300800 */
[----:B-1----:R-:W2:Y:S02]  /*28f10*/  LDL.LU R35, [R1+0xa98] ;  /* 0x000a980001237983 */ /* 0x002ea40000300800 */
[----:B------:R-:W2:Y:S01]  /*28f20*/  LDL.LU R36, [R1+0xa60] ;  /* 0x000a600001247983 */ /* 0x000ea20000300800 */
[----:B------:R-:W2:Y:S01]  /*28f30*/  LDL.LU R37, [R1+0xa58] ;  /* 0x000a580001257983 */ /* 0x000ea20000300800 */
[----:B------:R-:W2:Y:S03]  /*28f40*/  LDL.LU R38, [R1+0xa50] ;  /* 0x000a500001267983 */ /* 0x000ea60000300800 */
[----:B------:R0:W-:Y:S01]  /*28f50*/  STS.U16 [R3+0x6c00], R56 ;  /* 0x006c003803007388 */ /* 0x0001e20000000400 */
[----:B------:R-:W2:Y:S03]  /*28f60*/  LDL.LU R55, [R1+0xa48] ;  /* 0x000a480001377983 */ /* 0x000ea60000300800 */
[----:B------:R1:W-:Y:S04]  /*28f70*/  STS.U16 [R3+0x6cc0], R57 ;  /* 0x006cc03903007388 */ /* 0x0003e80000000400 */
[----:B------:R1:W-:Y:S04]  /*28f80*/  STS.U16 [R3+0x6c80], R58 ;  /* 0x006c803a03007388 */ /* 0x0003e80000000400 */
[----:B0-----:R-:W2:Y:S01]  /*28f90*/  LDL.LU R56, [R1+0xa10] ;  /* 0x000a100001387983 */ /* 0x001ea20000300800 */
[----:B-1----:R-:W2:Y:S02]  /*28fa0*/  LDL.LU R57, [R1+0xa08] ;  /* 0x000a080001397983 */ /* 0x002ea40000300800 */
[----:B------:R-:W2:Y:S01]  /*28fb0*/  LDL.LU R58, [R1+0xa00] ;  /* 0x000a0000013a7983 */ /* 0x000ea20000300800 */
        /* <DEDUP_REMOVED lines=14> */
[----:B---3--:R-:W-:Y:S01]  /*290a0*/  STL [R1+0x39ec], R54 ;  /* 0x0039ec3601007387 */ /* 0x008fe20000100800 */
        /* <DEDUP_REMOVED lines=10> */
[----:B------:R0:W-:Y:S01]  /*29150*/  STL [R1+0x3a18], R24 ;  /* 0x003a181801007387 */ /* 0x0001e20000100800 */
[----:B------:R1:W-:Y:S04]  /*29160*/  STS.U16 [R3+0x70c0], R48 ;  /* 0x0070c03003007388 */ /* 0x0003e80000000400 */
[----:B------:R3:W-:Y:S04]  /*29170*/  STS.U16 [R3+0x7080], R50 ;  /* 0x0070803203007388 */ /* 0x0007e80000000400 */
        /* <DEDUP_REMOVED lines=8> */
[----:B-1----:R-:W2:Y:S04]  /*29200*/  LDL.LU R48, [R1+0x964] ;  /* 0x0009640001307983 */ /* 0x002ea80000300800 */
[----:B------:R0:W-:Y:S01]  /*29210*/  STS.U16 [R3+0x7040], R52 ;  /* 0x0070403403007388 */ /* 0x0001e20000000400 */
[----:B---3--:R-:W2:Y:S03]  /*29220*/  LDL.LU R50, [R1+0x93c] ;  /* 0x00093c0001327983 */ /* 0x008ea60000300800 */
[----:B------:R1:W-:Y:S01]  /*29230*/  STS.U16 [R3+0x7000], R54 ;  /* 0x0070003603007388 */ /* 0x0003e20000000400 */
[----:B------:R-:W-:-:S03]  /*29240*/  LOP3.LUT R2, R3, 0x10, RZ, 0x3c, !PT ;  /* 0x0000001003027812 */ /* 0x000fc600078e3cff */
[----:B------:R-:W-:Y:S04]  /*29250*/  STS.U16 [R3+0x7c00], R22 ;  /* 0x007c001603007388 */ /* 0x000fe80000000400 */
[----:B------:R-:W-:Y:S04]  /*29260*/  STS.U16 [R3+0x7cc0], R21 ;  /* 0x007cc01503007388 */ /* 0x000fe80000000400 */
[----:B------:R-:W-:Y:S04]  /*29270*/  STS.U16 [R3+0x7c80], R20 ;  /* 0x007c801403007388 */ /* 0x000fe80000000400 */
[----:B0-----:R-:W2:Y:S01]  /*29280*/  LDL.LU R52, [R1+0x934] ;  /* 0x0009340001347983 */ /* 0x001ea20000300800 */
[----:B-1----:R-:W2:Y:S02]  /*29290*/  LDL.LU R54, [R1+0x92c] ;  /* 0x00092c0001367983 */ /* 0x002ea40000300800 */
[----:B------:R-:W2:Y:S02]  /*292a0*/  LDL.LU R29, [R1+0x924] ;  /* 0x00092400011d7983 */ /* 0x000ea40000300800 */
[----:B------:R-:W2:Y:S01]  /*292b0*/  LDL.LU R30, [R1+0x8fc] ;  /* 0x0008fc00011e7983 */ /* 0x000ea20000300800 */
[----:B------:R-:W2:Y:S01]  /*292c0*/  LDL.LU R47, [R1+0x8f4] ;  /* 0x0008f400012f7983 */ /* 0x000ea20000300800 */
[----:B------:R-:W2:Y:S03]  /*292d0*/  LDL.LU R4, [R1+0x8ec] ;  /* 0x0008ec0001047983 */ /* 0x000ea60000300800 */
[----:B----4-:R0:W-:Y:S01]  /*292e0*/  STS.U16 [R2+0x100], R5 ;  /* 0x0001000502007388 */ /* 0x0101e20000000400 */
[----:B--2---:R1:W-:Y:S03]  /*292f0*/  STS.U16 [R2+0x140], R6 ;  /* 0x0001400602007388 */ /* 0x0043e60000000400 */
[----:B------:R2:W-:Y:S04]  /*29300*/  STS.U16 [R2+0x180], R7 ;  /* 0x0001800702007388 */ /* 0x0005e80000000400 */
[----:B------:R4:W-:Y:S01]  /*29310*/  STS.U16 [R2+0x1c0], R8 ;  /* 0x0001c00802007388 */ /* 0x0009e20000000400 */
[----:B------:R2:W-:Y:S02]  /*29320*/  STS.U16 [R2+0x540], R9 ;  /* 0x0005400902007388 */ /* 0x0005e40000000400 */
[----:B------:R2:W-:Y:S01]  /*29330*/  STS.U16 [R2+0x500], R10 ;  /* 0x0005000a02007388 */ /* 0x0005e20000000400 */
[----:B0-----:R-:W3:Y:S04]  /*29340*/  LDL.LU R5, [R1+0x8e4] ;  /* 0x0008e40001057983 */ /* 0x001ee80000300800 */
[----:B-1----:R-:W3:Y:S01]  /*29350*/  LDL.LU R6, [R1+0x8bc] ;  /* 0x0008bc0001067983 */ /* 0x002ee20000300800 */
[----:B--2---:R-:W2:Y:S03]  /*29360*/  LDL.LU R7, [R1+0x8b4] ;  /* 0x0008b40001077983 */ /* 0x004ea60000300800 */
[----:B----4-:R-:W4:Y:S01]  /*29370*/  LDL.LU R8, [R1+0x8ac] ;  /* 0x0008ac0001087983 */ /* 0x010f220000300800 */
[----:B------:R-:W4:Y:S03]  /*29380*/  LDL.LU R9, [R1+0x8a4] ;  /* 0x0008a40001097983 */ /* 0x000f260000300800 */
[----:B------:R0:W-:Y:S01]  /*29390*/  STS.U16 [R2+0x5c0], R11 ;  /* 0x0005c00b02007388 */ /* 0x0001e20000000400 */
[----:B------:R-:W4:Y:S02]  /*293a0*/  LDL.LU R10, [R1+0x87c] ;  /* 0x00087c00010a7983 */ /* 0x000f240000300800 */
[----:B------:R1:W-:Y:S02]  /*293b0*/  STS.U16 [R2+0x580], R35 ;  /* 0x0005802302007388 */ /* 0x0003e40000000400 */
[----:B------:R1:W-:Y:S01]  /*293c0*/  STS.U16 [R2+0x900], R36 ;  /* 0x0009002402007388 */ /* 0x0003e20000000400 */
[----:B------:R1:W-:Y:S01]  /*293d0*/  STS.U16 [R2+0x940], R37 ;  /* 0x0009402502007388 */ /* 0x0003e20000000400 */
[----:B------:R1:W-:Y:S02]  /*293e0*/  STS.U16 [R2+0x980], R38 ;  /* 0x0009802602007388 */ /* 0x0003e40000000400 */
[----:B------:R1:W-:Y:S01]  /*293f0*/  STS.U16 [R2+0x9c0], R55 ;  /* 0x0009c03702007388 */ /* 0x0003e20000000400 */
[----:B0-----:R-:W4:Y:S01]  /*29400*/  LDL.LU R11, [R1+0x874] ;  /* 0x00087400010b7983 */ /* 0x001f220000300800 */
[----:B-1----:R-:W4:Y:S03]  /*29410*/  LDL.LU R35, [R1+0x86c] ;  /* 0x00086c0001237983 */ /* 0x002f260000300800 */
[----:B------:R-:W4:Y:S04]  /*29420*/  LDL.LU R36, [R1+0x864] ;  /* 0x0008640001247983 */ /* 0x000f280000300800 */
[----:B------:R-:W4:Y:S01]  /*29430*/  LDL.LU R37, [R1+0x83c] ;  /* 0x00083c0001257983 */ /* 0x000f220000300800 */
[----:B------:R-:W4:Y:S03]  /*29440*/  LDL.LU R38, [R1+0x834] ;  /* 0x0008340001267983 */ /* 0x000f260000300800 */
[----:B------:R0:W-:Y:S01]  /*29450*/  STS.U16 [R2+0xd40], R56 ;  /* 0x000d403802007388 */ /* 0x0001e20000000400 */
[----:B------:R-:W4:Y:S02]  /*29460*/  LDL.LU R55, [R1+0x82c] ;  /* 0x00082c0001377983 */ /* 0x000f240000300800 */
[----:B------:R1:W-:Y:S02]  /*29470*/  STS.U16 [R2+0xd00], R57 ;  /* 0x000d003902007388 */ /* 0x0003e40000000400 */
[----:B------:R1:W-:Y:S01]  /*29480*/  STS.U16 [R2+0xdc0], R58 ;  /* 0x000dc03a02007388 */ /* 0x0003e20000000400 */
[----:B0-----:R-:W4:Y:S01]  /*29490*/  LDL.LU R56, [R1+0x824] ;  /* 0x0008240001387983 */ /* 0x001f220000300800 */
[----:B-1----:R-:W4:Y:S02]  /*294a0*/  LDL.LU R57, [R1+0x7fc] ;  /* 0x0007fc0001397983 */ /* 0x002f240000300800 */
[----:B------:R-:W4:Y:S01]  /*294b0*/  LDL.LU R58, [R1+0x7f4] ;  /* 0x0007f400013a7983 */ /* 0x000f220000300800 */
[----:B------:R0:W-:Y:S01]  /*294c0*/  STS.U16 [R2+0xd80], R24 ;  /* 0x000d801802007388 */ /* 0x0001e20000000400 */
[----:B------:R1:W-:Y:S02]  /*294d0*/  STS.U16 [R2+0x1100], R25 ;  /* 0x0011001902007388 */ /* 0x0003e40000000400 */
[----:B------:R1:W-:Y:S02]  /*294e0*/  STS.U16 [R2+0x1140], R26 ;  /* 0x0011401a02007388 */ /* 0x0003e40000000400 */
[----:B------:R1:W-:Y:S01]  /*294f0*/  STS.U16 [R2+0x1180], R27 ;  /* 0x0011801b02007388 */ /* 0x0003e20000000400 */
[----:B------:R1:W-:Y:S01]  /*29500*/  STS.U16 [R2+0x11c0], R28 ;  /* 0x0011c01c02007388 */ /* 0x0003e20000000400 */
[----:B------:R1:W-:Y:S03]  /*29510*/  STS.U16 [R2+0x1540], R32 ;  /* 0x0015402002007388 */ /* 0x0003e60000000400 */
[----:B0-----:R-:W4:Y:S01]  /*29520*/  LDL.LU R24, [R1+0x7ec] ;  /* 0x0007ec0001187983 */ /* 0x001f220000300800 */
[----:B-1----:R-:W4:Y:S03]  /*29530*/  LDL.LU R25, [R1+0x7e4] ;  /* 0x0007e40001197983 */ /* 0x002f260000300800 */
[----:B------:R-:W4:Y:S01]  /*29540*/  LDL.LU R26, [R1+0x7bc] ;  /* 0x0007bc00011a7983 */ /* 0x000f220000300800 */
[----:B------:R-:W4:Y:S03]  /*29550*/  LDL.LU R27, [R1+0x7b4] ;  /* 0x0007b400011b7983 */ /* 0x000f260000300800 */
[----:B------:R-:W4:Y:S04]  /*29560*/  LDL.LU R28, [R1+0x7ac] ;  /* 0x0007ac00011c7983 */ /* 0x000f280000300800 */
        /* <DEDUP_REMOVED lines=11> */
[----:B------:R-:W4:Y:S02]  /*29620*/  LDL.LU R52, [R1+0x34c] ;  /* 0x00034c0001347983 */ /* 0x000f240000300800 */
[----:B------:R0:W-:Y:S02]  /*29630*/  STS.U16 [R2+0x19c0], R29 ;  /* 0x0019c01d02007388 */ /* 0x0001e40000000400 */
[----:B------:R-:W4:Y:S01]  /*29640*/  LDL.LU R54, [R1+0x344] ;  /* 0x0003440001367983 */ /* 0x000f220000300800 */
[----:B------:R1:W-:Y:S01]  /*29650*/  STS.U16 [R2+0x1d40], R30 ;  /* 0x001d401e02007388 */ /* 0x0003e20000000400 */
[----:B------:R1:W-:Y:S02]  /*29660*/  STS.U16 [R2+0x1d00], R47 ;  /* 0x001d002f02007388 */ /* 0x0003e40000000400 */
[----:B------:R1:W-:Y:S01]  /*29670*/  STS.U16 [R2+0x1dc0], R4 ;  /* 0x001dc00402007388 */ /* 0x0003e20000000400 */
[----:B0-----:R-:W4:Y:S01]  /*29680*/  LDL.LU R29, [R1+0x33c] ;  /* 0x00033c00011d7983 */ /* 0x001f220000300800 */
[----:B-1----:R-:W4:Y:S02]  /*29690*/  LDL.LU R30, [R1+0x334] ;  /* 0x00033400011e7983 */ /* 0x002f240000300800 */
[----:B------:R-:W4:Y:S01]  /*296a0*/  LDL.LU R47, [R1+0x310] ;  /* 0x00031000012f7983 */ /* 0x000f220000300800 */
[----:B------:R-:W4:Y:S04]  /*296b0*/  LDL.LU R4, [R1+0x308] ;  /* 0x0003080001047983 */ /* 0x000f280000300800 */
[----:B---3--:R0:W-:Y:S01]  /*296c0*/  STS.U16 [R2+0x1d80], R5 ;  /* 0x001d800502007388 */ /* 0x0081e20000000400 */
[----:B------:R1:W-:Y:S02]  /*296d0*/  STS.U16 [R2+0x2100], R6 ;  /* 0x0021000602007388 */ /* 0x0003e40000000400 */
[----:B--2---:R2:W-:Y:S01]  /*296e0*/  STS.U16 [R2+0x2140], R7 ;  /* 0x0021400702007388 */ /* 0x0045e20000000400 */
[----:B----4-:R3:W-:Y:S01]  /*296f0*/  STS.U16 [R2+0x2180], R8 ;  /* 0x0021800802007388 */ /* 0x0107e20000000400 */
[----:B------:R3:W-:Y:S02]  /*29700*/  STS.U16 [R2+0x21c0], R9 ;  /* 0x0021c00902007388 */ /* 0x0007e40000000400 */
[----:B------:R3:W-:Y:S01]  /*29710*/  STS.U16 [R2+0x2540], R10 ;  /* 0x0025400a02007388 */ /* 0x0007e20000000400 */
[----:B0-----:R-:W4:Y:S01]  /*29720*/  LDL.LU R5, [R1+0x300] ;  /* 0x0003000001057983 */ /* 0x001f220000300800 */
[----:B-1----:R-:W4:Y:S02]  /*29730*/  LDL.LU R6, [R1+0x2f8] ;  /* 0x0002f80001067983 */ /* 0x002f240000300800 */
[----:B--2---:R-:W2:Y:S01]  /*29740*/  LDL.LU R7, [R1+0x270] ;  /* 0x0002700001077983 */ /* 0x004ea20000300800 */
[----:B---3--:R-:W3:Y:S01]  /*29750*/  LDL.LU R8, [R1+0x26c] ;  /* 0x00026c0001087983 */ /* 0x008ee20000300800 */
[----:B------:R-:W3:Y:S03]  /*29760*/  LDL.LU R9, [R1+0x268] ;  /* 0x0002680001097983 */ /* 0x000ee60000300800 */
[----:B------:R0:W-:Y:S01]  /*29770*/  STS.U16 [R2+0x2500], R11 ;  /* 0x0025000b02007388 */ /* 0x0001e20000000400 */
[----:B------:R-:W3:Y:S02]  /*29780*/  LDL.LU R10, [R1+0x264] ;  /* 0x00026400010a7983 */ /* 0x000ee40000300800 */
[----:B------:R1:W-:Y:S02]  /*29790*/  STS.U16 [R2+0x25c0], R35 ;  /* 0x0025c02302007388 */ /* 0x0003e40000000400 */
[----:B------:R1:W-:Y:S01]  /*297a0*/  STS.U16 [R2+0x2580], R36 ;  /* 0x0025802402007388 */ /* 0x0003e20000000400 */
[----:B------:R1:W-:Y:S01]  /*297b0*/  STS.U16 [R2+0x2900], R37 ;  /* 0x0029002502007388 */ /* 0x0003e20000000400 */
[----:B------:R1:W-:Y:S02]  /*297c0*/  STS.U16 [R2+0x2940], R38 ;  /* 0x0029402602007388 */ /* 0x0003e40000000400 */
[----:B------:R1:W-:Y:S01]  /*297d0*/  STS.U16 [R2+0x2980], R55 ;  /* 0x0029803702007388 */ /* 0x0003e20000000400 */
[----:B0-----:R-:W3:Y:S01]  /*297e0*/  LDL.LU R11, [R1+0x230] ;  /* 0x00023000010b7983 */ /* 0x001ee20000300800 */
[----:B-1----:R-:W3:Y:S03]  /*297f0*/  LDL.LU R35, [R1+0x22c] ;  /* 0x00022c0001237983 */ /* 0x002ee60000300800 */
[----:B------:R-:W3:Y:S04]  /*29800*/  LDL.LU R36, [R1+0x228] ;  /* 0x0002280001247983 */ /* 0x000ee80000300800 */
[----:B------:R-:W3:Y:S01]  /*29810*/  LDL.LU R37, [R1+0x224] ;  /* 0x0002240001257983 */ /* 0x000ee20000300800 */
[----:B------:R-:W3:Y:S03]  /*29820*/  LDL.LU R38, [R1+0x1f0] ;  /* 0x0001f00001267983 */ /* 0x000ee60000300800 */
[----:B------:R0:W-:Y:S01]  /*29830*/  STS.U16 [R2+0x29c0], R56 ;  /* 0x0029c03802007388 */ /* 0x0001e20000000400 */
[----:B------:R-:W3:Y:S02]  /*29840*/  LDL.LU R55, [R1+0x1ec] ;  /* 0x0001ec0001377983 */ /* 0x000ee40000300800 */
[----:B------:R1:W-:Y:S02]  /*29850*/  STS.U16 [R2+0x2d40], R57 ;  /* 0x002d403902007388 */ /* 0x0003e40000000400 */
[----:B------:R1:W-:Y:S01]  /*29860*/  STS.U16 [R2+0x2d00], R58 ;  /* 0x002d003a02007388 */ /* 0x0003e20000000400 */
[----:B0-----:R-:W3:Y:S01]  /*29870*/  LDL.LU R56, [R1+0x1e8] ;  /* 0x0001e80001387983 */ /* 0x001ee20000300800 */
[----:B-1----:R-:W3:Y:S02]  /*29880*/  LDL.LU R57, [R1+0x1e4] ;  /* 0x0001e40001397983 */ /* 0x002ee40000300800 */
[----:B------:R-:W3:Y:S01]  /*29890*/  LDL.LU R58, [R1+0x1b8] ;  /* 0x0001b800013a7983 */ /* 0x000ee20000300800 */
[----:B------:R0:W-:Y:S01]  /*298a0*/  STS.U16 [R2+0x2dc0], R24 ;  /* 0x002dc01802007388 */ /* 0x0001e20000000400 */
[----:B------:R1:W-:Y:S02]  /*298b0*/  STS.U16 [R2+0x2d80], R25 ;  /* 0x002d801902007388 */ /* 0x0003e40000000400 */
[----:B------:R1:W-:Y:S02]  /*298c0*/  STS.U16 [R2+0x3100], R26 ;  /* 0x0031001a02007388 */ /* 0x0003e40000000400 */
[----:B------:R1:W-:Y:S01]  /*298d0*/  STS.U16 [R2+0x3140], R27 ;  /* 0x0031401b02007388 */ /* 0x0003e20000000400 */
[----:B------:R1:W-:Y:S01]  /*298e0*/  STS.U16 [R2+0x3180], R28 ;  /* 0x0031801c02007388 */ /* 0x0003e20000000400 */
[----:B------:R1:W-:Y:S03]  /*298f0*/  STS.U16 [R2+0x31c0], R32 ;  /* 0x0031c02002007388 */ /* 0x0003e60000000400 */
[----:B0-----:R-:W3:Y:S01]  /*29900*/  LDL.LU R24, [R1+0x1b4] ;  /* 0x0001b40001187983 */ /* 0x001ee20000300800 */
[----:B-1----:R-:W3:Y:S03]  /*29910*/  LDL.LU R25, [R1+0x1ac] ;  /* 0x0001ac0001197983 */ /* 0x002ee60000300800 */
[----:B------:R-:W3:Y:S01]  /*29920*/  LDL.LU R26, [R1+0x1a4] ;  /* 0x0001a400011a7983 */ /* 0x000ee20000300800 */
[----:B------:R-:W3:Y:S03]  /*29930*/  LDL.LU R27, [R1+0x180] ;  /* 0x00018000011b7983 */ /* 0x000ee60000300800 */
[----:B------:R-:W3:Y:S04]  /*29940*/  LDL.LU R28, [R1+0x17c] ;  /* 0x00017c00011c7983 */ /* 0x000ee80000300800 */
        /* <DEDUP_REMOVED lines=16> */
[----:B------:R1:W-:Y:S04]  /*29a50*/  STS.U16 [R2+0x3d00], R4 ;  /* 0x003d000402007388 */ /* 0x0003e80000000400 */
[----:B0-----:R-:W3:Y:S01]  /*29a60*/  LDL.LU R29, [R1+0xfc] ;  /* 0x0000fc00011d7983 */ /* 0x001ee20000300800 */
[----:B-1----:R-:W3:Y:S03]  /*29a70*/  LDL.LU R30, [R1+0xf8] ;  /* 0x0000f800011e7983 */ /* 0x002ee60000300800 */
[----:B------:R-:W3:Y:S04]  /*29a80*/  LDL.LU R47, [R1+0xf4] ;  /* 0x0000f400012f7983 */ /* 0x000ee80000300800 */
[----:B------:R-:W3:Y:S04]  /*29a90*/  LDL.LU R4, [R1+0xc0] ;  /* 0x0000c00001047983 */ /* 0x000ee80000300800 */
[----:B----4-:R0:W-:Y:S01]  /*29aa0*/  STS.U16 [R2+0x3dc0], R5 ;  /* 0x003dc00502007388 */ /* 0x0101e20000000400 */
[----:B------:R1:W-:Y:S02]  /*29ab0*/  STS.U16 [R2+0x3d80], R6 ;  /* 0x003d800602007388 */ /* 0x0003e40000000400 */
[----:B--2---:R2:W-:Y:S01]  /*29ac0*/  STS.U16 [R2+0x4100], R7 ;  /* 0x0041000702007388 */ /* 0x0045e20000000400 */
[----:B---3--:R4:W-:Y:S01]  /*29ad0*/  STS.U16 [R2+0x4140], R8 ;  /* 0x0041400802007388 */ /* 0x0089e20000000400 */
[----:B------:R4:W-:Y:S02]  /*29ae0*/  STS.U16 [R2+0x4180], R9 ;  /* 0x0041800902007388 */ /* 0x0009e40000000400 */
[----:B------:R4:W-:Y:S01]  /*29af0*/  STS.U16 [R2+0x41c0], R10 ;  /* 0x0041c00a02007388 */ /* 0x0009e20000000400 */
[----:B0-----:R-:W3:Y:S01]  /*29b00*/  LDL.LU R5, [R1+0xbc] ;  /* 0x0000bc0001057983 */ /* 0x001ee20000300800 */
[----:B-1----:R-:W3:Y:S02]  /*29b10*/  LDL.LU R6, [R1+0xb8] ;  /* 0x0000b80001067983 */ /* 0x002ee40000300800 */
[----:B--2---:R-:W2:Y:S01]  /*29b20*/  LDL.LU R7, [R1+0xb4] ;  /* 0x0000b40001077983 */ /* 0x004ea20000300800 */
        /* <DEDUP_REMOVED lines=21> */
[----:B------:R-:W-:Y:S01]  /*29c80*/  STS.U16 [R2+0x4d00], R24 ;  /* 0x004d001802007388 */ /* 0x000fe20000000400 */
[----:B------:R-:W-:Y:S02]  /*29c90*/  STS.U16 [R2+0x4dc0], R25 ;  /* 0x004dc01902007388 */ /* 0x000fe40000000400 */
[----:B------:R-:W-:Y:S02]  /*29ca0*/  STS.U16 [R2+0x4d80], R26 ;  /* 0x004d801a02007388 */ /* 0x000fe40000000400 */
[----:B------:R-:W-:Y:S01]  /*29cb0*/  STS.U16 [R2+0x5100], R27 ;  /* 0x0051001b02007388 */ /* 0x000fe20000000400 */
[----:B------:R-:W-:Y:S01]  /*29cc0*/  STS.U16 [R2+0x5140], R28 ;  /* 0x0051401c02007388 */ /* 0x000fe20000000400 */
[----:B------:R-:W-:Y:S03]  /*29cd0*/  STS.U16 [R2+0x5180], R32 ;  /* 0x0051802002007388 */ /* 0x000fe60000000400 */
[----:B------:R-:W-:Y:S01]  /*29ce0*/  STS.U16 [R2+0x51c0], R33 ;  /* 0x0051c02102007388 */ /* 0x000fe20000000400 */
[----:B------:R-:W-:Y:S02]  /*29cf0*/  STS.U16 [R2+0x5540], R34 ;  /* 0x0055402202007388 */ /* 0x000fe40000000400 */
[----:B------:R-:W-:Y:S01]  /*29d00*/  STS.U16 [R2+0x5500], R48 ;  /* 0x0055003002007388 */ /* 0x000fe20000000400 */
[----:B------:R-:W-:Y:S01]  /*29d10*/  STS.U16 [R2+0x55c0], R50 ;  /* 0x0055c03202007388 */ /* 0x000fe20000000400 */
[----:B------:R-:W-:Y:S02]  /*29d20*/  STS.U16 [R2+0x5580], R52 ;  /* 0x0055803402007388 */ /* 0x000fe40000000400 */
[----:B------:R-:W-:Y:S01]  /*29d30*/  STS.U16 [R2+0x5900], R54 ;  /* 0x0059003602007388 */ /* 0x000fe20000000400 */
[----:B------:R-:W-:Y:S01]  /*29d40*/  STS.U16 [R2+0x5940], R29 ;  /* 0x0059401d02007388 */ /* 0x000fe20000000400 */
[----:B------:R-:W-:Y:S02]  /*29d50*/  STS.U16 [R2+0x5980], R30 ;  /* 0x0059801e02007388 */ /* 0x000fe40000000400 */
[----:B------:R-:W-:Y:S01]  /*29d60*/  STS.U16 [R2+0x59c0], R47 ;  /* 0x0059c02f02007388 */ /* 0x000fe20000000400 */
[----:B------:R-:W-:Y:S04]  /*29d70*/  STS.U16 [R2+0x5d40], R4 ;  /* 0x005d400402007388 */ /* 0x000fe80000000400 */
[----:B---3--:R-:W-:Y:S01]  /*29d80*/  STS.U16 [R2+0x5d00], R5 ;  /* 0x005d000502007388 */ /* 0x008fe20000000400 */
[----:B------:R-:W-:Y:S02]  /*29d90*/  STS.U16 [R2+0x5dc0], R6 ;  /* 0x005dc00602007388 */ /* 0x000fe40000000400 */
[----:B--2---:R0:W-:Y:S01]  /*29da0*/  STS.U16 [R2+0x5d80], R7 ;  /* 0x005d800702007388 */ /* 0x0041e20000000400 */
[----:B----4-:R1:W-:Y:S01]  /*29db0*/  STS.U16 [R2+0x6100], R8 ;  /* 0x0061000802007388 */ /* 0x0103e20000000400 */
[----:B------:R2:W-:Y:S02]  /*29dc0*/  STS.U16 [R2+0x6140], R9 ;  /* 0x0061400902007388 */ /* 0x0005e40000000400 */
[----:B------:R3:W-:Y:S01]  /*29dd0*/  STS.U16 [R2+0x6180], R10 ;  /* 0x0061800a02007388 */ /* 0x0007e20000000400 */
[----:B0-----:R-:W4:Y:S04]  /*29de0*/  LDL.LU R7, [R1+0xae4] ;  /* 0x000ae40001077983 */ /* 0x001f280000300800 */
[----:B-1----:R-:W4:Y:S01]  /*29df0*/  LDL.LU R8, [R1+0xae0] ;  /* 0x000ae00001087983 */ /* 0x002f220000300800 */
[----:B--2---:R-:W2:Y:S03]  /*29e00*/  LDL.LU R9, [R1+0xadc] ;  /* 0x000adc0001097983 */ /* 0x004ea60000300800 */
[----:B------:R0:W-:Y:S04]  /*29e10*/  STS.U16 [R2+0x61c0], R11 ;  /* 0x0061c00b02007388 */ /* 0x0001e80000000400 */
[----:B---3--:R-:W3:Y:S01]  /*29e20*/  LDL.LU R10, [R1+0xad8] ;  /* 0x000ad800010a7983 */ /* 0x008ee20000300800 */
[----:B------:R1:W-:Y:S02]  /*29e30*/  STS.U16 [R2+0x6540], R35 ;  /* 0x0065402302007388 */ /* 0x0003e40000000400 */
[----:B------:R1:W-:Y:S02]  /*29e40*/  STS.U16 [R2+0x6500], R36 ;  /* 0x0065002402007388 */ /* 0x0003e40000000400 */
[----:B------:R1:W-:Y:S01]  /*29e50*/  STS.U16 [R2+0x65c0], R37 ;  /* 0x0065c02502007388 */ /* 0x0003e20000000400 */
[----:B------:R1:W-:Y:S01]  /*29e60*/  STS.U16 [R2+0x6580], R38 ;  /* 0x0065802602007388 */ /* 0x0003e20000000400 */
[----:B------:R1:W-:Y:S03]  /*29e70*/  STS.U16 [R2+0x6900], R55 ;  /* 0x0069003702007388 */ /* 0x0003e60000000400 */
        /* <DEDUP_REMOVED lines=13> */
[----:B------:R-:W3:Y:S01]  /*29f50*/  LDL.LU R0, [R1+0x9f0] ;  /* 0x0009f00001007983 */ /* 0x000ee20000300800 */
[----:B------:R-:W-:Y:S02]  /*29f60*/  STS.U16 [R2+0x6d00], R61 ;  /* 0x006d003d02007388 */ /* 0x000fe40000000400 */
[----:B------:R-:W-:Y:S02]  /*29f70*/  STS.U16 [R2+0x6dc0], R60 ;  /* 0x006dc03c02007388 */ /* 0x000fe40000000400 */
[----:B------:R-:W-:Y:S01]  /*29f80*/  STS.U16 [R2+0x6d80], R59 ;  /* 0x006d803b02007388 */ /* 0x000fe20000000400 */
[----:B------:R-:W-:Y:S04]  /*29f90*/  STL [R1+0x38e8], R2 ;  /* 0x0038e80201007387 */ /* 0x000fe80000100800 */
[----:B------:R-:W-:Y:S01]  /*29fa0*/  STS.U16 [R2+0x7100], R46 ;  /* 0x0071002e02007388 */ /* 0x000fe20000000400 */
[----:B------:R-:W3:Y:S02]  /*29fb0*/  LDL.LU R25, [R1+0x9ec] ;  /* 0x0009ec0001197983 */ /* 0x000ee40000300800 */
[----:B------:R-:W-:Y:S02]  /*29fc0*/  STS.U16 [R2+0x7140], R44 ;  /* 0x0071402c02007388 */ /* 0x000fe40000000400 */
[----:B------:R-:W3:Y:S01]  /*29fd0*/  LDL.LU R26, [R1+0x9e8] ;  /* 0x0009e800011a7983 */ /* 0x000ee20000300800 */
[----:B------:R-:W-:Y:S04]  /*29fe0*/  STS.U16 [R2+0x7180], R42 ;  /* 0x0071802a02007388 */ /* 0x000fe80000000400 */
[----:B------:R-:W3:Y:S01]  /*29ff0*/  LDL.LU R27, [R1+0x9a4] ;  /* 0x0009a400011b7983 */ /* 0x000ee20000300800 */
[----:B------:R-:W-:Y:S02]  /*2a000*/  STS.U16 [R2+0x71c0], R40 ;  /* 0x0071c02802007388 */ /* 0x000fe40000000400 */
[----:B------:R-:W3:Y:S02]  /*2a010*/  LDL.LU R28, [R1+0x9a0] ;  /* 0x0009a000011c7983 */ /* 0x000ee40000300800 */
[----:B------:R-:W-:Y:S01]  /*2a020*/  STS.U16 [R2+0x7540], R19 ;  /* 0x0075401302007388 */ /* 0x000fe20000000400 */
[----:B------:R-:W3:Y:S04]  /*2a030*/  LDL.LU R32, [R1+0x99c] ;  /* 0x00099c0001207983 */ /* 0x000ee80000300800 */
[----:B------:R-:W-:Y:S01]  /*2a040*/  STS.U16 [R2+0x7500], R18 ;  /* 0x0075001202007388 */ /* 0x000fe20000000400 */
[----:B------:R-:W3:Y:S02]  /*2a050*/  LDL.LU R33, [R1+0x998] ;  /* 0x0009980001217983 */ /* 0x000ee40000300800 */
[----:B------:R-:W-:Y:S02]  /*2a060*/  STS.U16 [R2+0x75c0], R17 ;  /* 0x0075c01102007388 */ /* 0x000fe40000000400 */
[C---:B------:R-:W-:Y:S01]  /*2a070*/  IMAD.SHL.U32 R24, R31.reuse, 0x2, RZ ;  /* 0x000000021f187824 */ /* 0x040fe200078e00ff */
[----:B------:R-:W3:Y:S04]  /*2a080*/  LDL.LU R34, [R1+0x960] ;  /* 0x0009600001227983 */ /* 0x000ee80000300800 */
        /* <DEDUP_REMOVED lines=9> */
[----:B------:R-:W-:Y:S01]  /*2a120*/  LOP3.LUT R24, R24, 0x20, RZ, 0x3c, !PT ;  /* 0x0000002018187812 */ /* 0x000fe200078e3cff */
        /* <DEDUP_REMOVED lines=9> */
[----:B------:R-:W3:Y:S01]  /*2a1c0*/  LDL.LU R6, [R1+0x8d8] ;  /* 0x0008d80001067983 */ /* 0x000ee20000300800 */
[----:B----4-:R0:W-:Y:S01]  /*2a1d0*/  STS.U16 [R24+0x200], R7 ;  /* 0x0002000718007388 */ /* 0x0101e20000000400 */
[----:B------:R1:W-:Y:S02]  /*2a1e0*/  STS.U16 [R24+0x240], R8 ;  /* 0x0002400818007388 */ /* 0x0003e40000000400 */
[----:B--2---:R2:W-:Y:S01]  /*2a1f0*/  STS.U16 [R24+0x280], R9 ;  /* 0x0002800918007388 */ /* 0x0045e20000000400 */
[----:B---3--:R3:W-:Y:S04]  /*2a200*/  STS.U16 [R24+0x2c0], R10 ;  /* 0x0002c00a18007388 */ /* 0x0087e80000000400 */
[----:B0-----:R-:W4:Y:S01]  /*2a210*/  LDL.LU R7, [R1+0x8d4] ;  /* 0x0008d40001077983 */ /* 0x001f220000300800 */
[----:B-1----:R-:W4:Y:S02]  /*2a220*/  LDL.LU R8, [R1+0x8a0] ;  /* 0x0008a00001087983 */ /* 0x002f240000300800 */
[----:B--2---:R-:W2:Y:S01]  /*2a230*/  LDL.LU R9, [R1+0x89c] ;  /* 0x00089c0001097983 */ /* 0x004ea20000300800 */
[----:B------:R0:W-:Y:S04]  /*2a240*/  STS.U16 [R24+0x640], R11 ;  /* 0x0006400b18007388 */ /* 0x0001e80000000400 */
[----:B---3--:R-:W3:Y:S01]  /*2a250*/  LDL.LU R10, [R1+0x898] ;  /* 0x00089800010a7983 */ /* 0x008ee20000300800 */
[----:B------:R1:W-:Y:S02]  /*2a260*/  STS.U16 [R24+0x600], R35 ;  /* 0x0006002318007388 */ /* 0x0003e40000000400 */
[----:B------:R1:W-:Y:S02]  /*2a270*/  STS.U16 [R24+0x6c0], R36 ;  /* 0x0006c02418007388 */ /* 0x0003e40000000400 */
[----:B------:R1:W-:Y:S01]  /*2a280*/  STS.U16 [R24+0x680], R37 ;  /* 0x0006802518007388 */ /* 0x0003e20000000400 */
[----:B------:R1:W-:Y:S01]  /*2a290*/  STS.U16 [R24+0xa00], R38 ;  /* 0x000a002618007388 */ /* 0x0003e20000000400 */
[----:B------:R1:W-:Y:S03]  /*2a2a0*/  STS.U16 [R24+0xa40], R55 ;  /* 0x000a403718007388 */ /* 0x0003e60000000400 */
[----:B0-----:R-:W3:Y:S04]  /*2a2b0*/  LDL.LU R11, [R1+0x894] ;  /* 0x00089400010b7983 */ /* 0x001ee80000300800 */
[----:B-1----:R-:W3:Y:S01]  /*2a2c0*/  LDL.LU R35, [R1+0x860] ;  /* 0x0008600001237983 */ /* 0x002ee20000300800 */
[----:B------:R-:W3:Y:S03]  /*2a2d0*/  LDL.LU R36, [R1+0x85c] ;  /* 0x00085c0001247983 */ /* 0x000ee60000300800 */
        /* <DEDUP_REMOVED lines=33> */
[----:B------:R-:W3:Y:S02]  /*2a4f0*/  LDL.LU R54, [R1+0x384] ;  /* 0x0003840001367983 */ /* 0x000ee40000300800 */
[----:B------:R0:W-:Y:S02]  /*2a500*/  STS.U16 [R24+0x1a80], R30 ;  /* 0x001a801e18007388 */ /* 0x0001e40000000400 */
[----:B------:R-:W3:Y:S01]  /*2a510*/  LDL.LU R29, [R1+0x330] ;  /* 0x00033000011d7983 */ /* 0x000ee20000300800 */
[----:B------:R1:W-:Y:S01]  /*2a520*/  STS.U16 [R24+0x1ac0], R47 ;  /* 0x001ac02f18007388 */ /* 0x0003e20000000400 */
[----:B------:R1:W-:Y:S02]  /*2a530*/  STS.U16 [R24+0x1e40], R4 ;  /* 0x001e400418007388 */ /* 0x0003e40000000400 */
[----:B------:R1:W-:Y:S02]  /*2a540*/  STS.U16 [R24+0x1e00], R5 ;  /* 0x001e000518007388 */ /* 0x0003e40000000400 */
[----:B------:R1:W-:Y:S01]  /*2a550*/  STS.U16 [R24+0x1ec0], R6 ;  /* 0x001ec00618007388 */ /* 0x0003e20000000400 */
[----:B0-----:R-:W3:Y:S01]  /*2a560*/  LDL.LU R30, [R1+0x32c] ;  /* 0x00032c00011e7983 */ /* 0x001ee20000300800 */
[----:B-1----:R-:W3:Y:S02]  /*2a570*/  LDL.LU R47, [R1+0x328] ;  /* 0x00032800012f7983 */ /* 0x002ee40000300800 */
[----:B------:R-:W3:Y:S01]  /*2a580*/  LDL.LU R4, [R1+0x324] ;  /* 0x0003240001047983 */ /* 0x000ee20000300800 */
[----:B------:R-:W3:Y:S01]  /*2a590*/  LDL.LU R5, [R1+0x2f0] ;  /* 0x0002f00001057983 */ /* 0x000ee20000300800 */
[----:B------:R-:W3:Y:S03]  /*2a5a0*/  LDL.LU R6, [R1+0x2ac] ;  /* 0x0002ac0001067983 */ /* 0x000ee60000300800 */
        /* <DEDUP_REMOVED lines=41> */
[----:B------:R0:W-:Y:S02]  /*2a840*/  STS.U16 [R24+0x3a80], R47 ;  /* 0x003a802f18007388 */ /* 0x0001e40000000400 */
[----:B------:R1:W-:Y:S01]  /*2a850*/  STS.U16 [R24+0x3ac0], R4 ;  /* 0x003ac00418007388 */ /* 0x0003e20000000400 */
[----:B------:R1:W-:Y:S01]  /*2a860*/  STS.U16 [R24+0x3e40], R5 ;  /* 0x003e400518007388 */ /* 0x0003e20000000400 */
[----:B------:R1:W-:Y:S03]  /*2a870*/  STS.U16 [R24+0x3e00], R6 ;  /* 0x003e000618007388 */ /* 0x0003e60000000400 */
[----:B0-----:R-:W3:Y:S01]  /*2a880*/  LDL.LU R47, [R1+0x1a0] ;  /* 0x0001a000012f7983 */ /* 0x001ee20000300800 */
[----:B-1----:R-:W3:Y:S02]  /*2a890*/  LDL.LU R4, [R1+0x19c] ;  /* 0x00019c0001047983 */ /* 0x002ee40000300800 */
[----:B------:R-:W3:Y:S01]  /*2a8a0*/  LDL.LU R5, [R1+0x198] ;  /* 0x0001980001057983 */ /* 0x000ee20000300800 */
[----:B------:R-:W3:Y:S04]  /*2a8b0*/  LDL.LU R6, [R1+0x194] ;  /* 0x0001940001067983 */ /* 0x000ee80000300800 */
        /* <DEDUP_REMOVED lines=28> */
[----:B------:R-:W3:Y:S02]  /*2aa80*/  LDL.LU R25, [R1+0xa8] ;  /* 0x0000a80001197983 */ /* 0x000ee40000300800 */
[----:B------:R-:W3:Y:S02]  /*2aa90*/  LDL.LU R26, [R1+0xa4] ;  /* 0x0000a400011a7983 */ /* 0x000ee40000300800 */
[----:B------:R-:W3:Y:S01]  /*2aaa0*/  LDL.LU R27, [R1+0x80] ;  /* 0x00008000011b7983 */ /* 0x000ee20000300800 */
        /* <DEDUP_REMOVED lines=9> */
[----:B------:R-:W3:Y:S03]  /*2ab40*/  LDL.LU R30, [R1+0x18] ;  /* 0x00001800011e7983 */ /* 0x000ee60000300800 */
[----:B------:R0:W-:Y:S01]  /*2ab50*/  STS.U16 [R24+0x4e40], R47 ;  /* 0x004e402f18007388 */ /* 0x0001e20000000400 */
[----:B------:R1:W-:Y:S02]  /*2ab60*/  STS.U16 [R24+0x4e00], R4 ;  /* 0x004e000418007388 */ /* 0x0003e40000000400 */
[----:B------:R1:W-:Y:S01]  /*2ab70*/  STS.U16 [R24+0x4ec0], R5 ;  /* 0x004ec00518007388 */ /* 0x0003e20000000400 */
[----:B------:R1:W-:Y:S04]  /*2ab80*/  STS.U16 [R24+0x4e80], R6 ;  /* 0x004e800618007388 */ /* 0x0003e80000000400 */
        /* <DEDUP_REMOVED lines=18> */
[----:B0-----:R-:W2:Y:S04]  /*2acb0*/  LDL.LU R11, [R1+0x3a40] ;  /* 0x003a4000010b7983 */ /* 0x001ea80000300800 */
[----:B-1----:R-:W2:Y:S01]  /*2acc0*/  LDL.LU R35, [R1+0x3a3c] ;  /* 0x003a3c0001237983 */ /* 0x002ea20000300800 */
[----:B------:R-:W2:Y:S03]  /*2acd0*/  LDL.LU R36, [R1+0x3a38] ;  /* 0x003a380001247983 */ /* 0x000ea60000300800 */
[----:B------:R-:W2:Y:S01]  /*2ace0*/  LDL.LU R37, [R1+0x3a34] ;  /* 0x003a340001257983 */ /* 0x000ea20000300800 */
[----:B------:R-:W2:Y:S02]  /*2acf0*/  LDL.LU R38, [R1+0x3a30] ;  /* 0x003a300001267983 */ /* 0x000ea40000300800 */
[----:B------:R-:W2:Y:S01]  /*2ad00*/  LDL.LU R55, [R1+0x3a2c] ;  /* 0x003a2c0001377983 */ /* 0x000ea20000300800 */
[----:B------:R0:W-:Y:S01]  /*2ad10*/  STS.U16 [R24+0x5a80], R56 ;  /* 0x005a803818007388 */ /* 0x0001e20000000400 */
[----:B------:R1:W-:Y:S02]  /*2ad20*/  STS.U16 [R24+0x5ac0], R57 ;  /* 0x005ac03918007388 */ /* 0x0003e40000000400 */
[----:B------:R1:W-:Y:S02]  /*2ad30*/  STS.U16 [R24+0x5e40], R58 ;  /* 0x005e403a18007388 */ /* 0x0003e40000000400 */
[----:B------:R1:W-:Y:S01]  /*2ad40*/  STS.U16 [R24+0x5e00], R0 ;  /* 0x005e000018007388 */ /* 0x0003e20000000400 */
[----:B0-----:R-:W2:Y:S01]  /*2ad50*/  LDL.LU R56, [R1+0x3a28] ;  /* 0x003a280001387983 */ /* 0x001ea20000300800 */
[----:B-1----:R-:W2:Y:S02]  /*2ad60*/  LDL.LU R57, [R1+0x3a24] ;  /* 0x003a240001397983 */ /* 0x002ea40000300800 */
[----:B------:R-:W2:Y:S02]  /*2ad70*/  LDL.LU R58, [R1+0x3a20] ;  /* 0x003a2000013a7983 */ /* 0x000ea40000300800 */
[----:B------:R-:W2:Y:S01]  /*2ad80*/  LDL.LU R0, [R1+0x3a1c] ;  /* 0x003a1c0001007983 */ /* 0x000ea20000300800 */
[----:B------:R0:W-:Y:S01]  /*2ad90*/  STS.U16 [R24+0x5ec0], R25 ;  /* 0x005ec01918007388 */ /* 0x0001e20000000400 */
[----:B------:R1:W-:Y:S02]  /*2ada0*/  STS.U16 [R24+0x5e80], R26 ;  /* 0x005e801a18007388 */ /* 0x0003e40000000400 */
[----:B------:R0:W-:Y:S02]  /*2adb0*/  STS.U16 [R24+0x6200], R27 ;  /* 0x0062001b18007388 */ /* 0x0001e40000000400 */
[----:B------:R0:W-:Y:S01]  /*2adc0*/  STS.U16 [R24+0x6240], R28 ;  /* 0x0062401c18007388 */ /* 0x0001e20000000400 */
[----:B------:R1:W-:Y:S01]  /*2add0*/  STS.U16 [R24+0x6280], R32 ;  /* 0x0062802018007388 */ /* 0x0003e20000000400 */
[----:B------:R1:W-:Y:S02]  /*2ade0*/  STS.U16 [R24+0x62c0], R33 ;  /* 0x0062c02118007388 */ /* 0x0003e40000000400 */
[----:B------:R1:W-:Y:S02]  /*2adf0*/  STS.U16 [R24+0x6640], R34 ;  /* 0x0066402218007388 */ /* 0x0003e40000000400 */
[----:B------:R1:W-:Y:S01]  /*2ae00*/  STS.U16 [R24+0x6600], R48 ;  /* 0x0066003018007388 */ /* 0x0003e20000000400 */
[----:B------:R1:W-:Y:S01]  /*2ae10*/  STS.U16 [R24+0x66c0], R50 ;  /* 0x0066c03218007388 */ /* 0x0003e20000000400 */
[----:B------:R1:W-:Y:S02]  /*2ae20*/  STS.U16 [R24+0x6680], R52 ;  /* 0x0066803418007388 */ /* 0x0003e40000000400 */
[----:B------:R1:W-:Y:S02]  /*2ae30*/  STS.U16 [R24+0x6a00], R54 ;  /* 0x006a003618007388 */ /* 0x0003e40000000400 */
[----:B------:R-:W-:Y:S01]  /*2ae40*/  STS.U16 [R24+0x6a40], R29 ;  /* 0x006a401d18007388 */ /* 0x000fe20000000400 */
[----:B------:R-:W-:Y:S04]  /*2ae50*/  STS.U16 [R24+0x6a80], R30 ;  /* 0x006a801e18007388 */ /* 0x000fe80000000400 */
[----:B0-----:R-:W4:Y:S01]  /*2ae60*/  LDL.LU R25, [R1+0xad4] ;  /* 0x000ad40001197983 */ /* 0x001f220000300800 */
[----:B-1----:R-:W4:Y:S03]  /*2ae70*/  LDL.LU R26, [R1+0xac8] ;  /* 0x000ac800011a7983 */ /* 0x002f260000300800 */
[----:B------:R-:W4:Y:S01]  /*2ae80*/  LDL.LU R27, [R1+0xa84] ;  /* 0x000a8400011b7983 */ /* 0x000f220000300800 */
[----:B------:R-:W4:Y:S03]  /*2ae90*/  LDL.LU R28, [R1+0xa80] ;  /* 0x000a8000011c7983 */ /* 0x000f260000300800 */
[----:B------:R-:W4:Y:S01]  /*2aea0*/  LDL.LU R32, [R1+0xa7c] ;  /* 0x000a7c0001207983 */ /* 0x000f220000300800 */
[----:B------:R-:W4:Y:S02]  /*2aeb0*/  LDL.LU R33, [R1+0xa78] ;  /* 0x000a780001217983 */ /* 0x000f240000300800 */
[----:B------:R-:W4:Y:S02]  /*2aec0*/  LDL.LU R34, [R1+0xa34] ;  /* 0x000a340001227983 */ /* 0x000f240000300800 */
[----:B------:R-:W4:Y:S01]  /*2aed0*/  LDL.LU R48, [R1+0xa30] ;  /* 0x000a300001307983 */ /* 0x000f220000300800 */
[----:B------:R-:W4:Y:S01]  /*2aee0*/  LDL.LU R50, [R1+0xa2c] ;  /* 0x000a2c0001327983 */ /* 0x000f220000300800 */
[----:B------:R-:W4:Y:S02]  /*2aef0*/  LDL.LU R52, [R1+0xa28] ;  /* 0x000a280001347983 */ /* 0x000f240000300800 */
[----:B------:R-:W4:Y:S01]  /*2af00*/  LDL.LU R54, [R1+0x9e4] ;  /* 0x0009e40001367983 */ /* 0x000f220000300800 */
[----:B--2---:R0:W-:Y:S01]  /*2af10*/  STS.U16 [R24+0x6ac0], R0 ;  /* 0x006ac00018007388 */ /* 0x0041e20000000400 */
[----:B------:R-:W-:Y:S02]  /*2af20*/  STS.U16 [R24+0x6e40], R58 ;  /* 0x006e403a18007388 */ /* 0x000fe40000000400 */
[----:B------:R-:W-:Y:S02]  /*2af30*/  STS.U16 [R24+0x6e00], R57 ;  /* 0x006e003918007388 */ /* 0x000fe40000000400 */
[----:B------:R-:W-:Y:S01]  /*2af40*/  STS.U16 [R24+0x6ec0], R56 ;  /* 0x006ec03818007388 */ /* 0x000fe20000000400 */
[----:B------:R-:W-:Y:S01]  /*2af50*/  STS.U16 [R24+0x6e80], R55 ;  /* 0x006e803718007388 */ /* 0x000fe20000000400 */
[----:B------:R-:W-:Y:S02]  /*2af60*/  STS.U16 [R24+0x7200], R38 ;  /* 0x0072002618007388 */ /* 0x000fe40000000400 */
[----:B------:R-:W-:Y:S02]  /*2af70*/  STS.U16 [R24+0x7240], R37 ;  /* 0x0072402518007388 */ /* 0x000fe40000000400 */
[----:B------:R-:W-:Y:S01]  /*2af80*/  STS.U16 [R24+0x7280], R36 ;  /* 0x0072802418007388 */ /* 0x000fe20000000400 */
[----:B------:R-:W-:Y:S01]  /*2af90*/  STS.U16 [R24+0x72c0], R35 ;  /* 0x0072c02318007388 */ /* 0x000fe20000000400 */
[----:B------:R-:W-:Y:S02]  /*2afa0*/  STS.U16 [R24+0x7640], R11 ;  /* 0x0076400b18007388 */ /* 0x000fe40000000400 */
[----:B---3--:R-:W-:Y:S02]  /*2afb0*/  STS.U16 [R24+0x7600], R10 ;  /* 0x0076000a18007388 */ /* 0x008fe40000000400 */
[----:B------:R-:W-:Y:S01]  /*2afc0*/  STS.U16 [R24+0x76c0], R9 ;  /* 0x0076c00918007388 */ /* 0x000fe20000000400 */
[----:B----4-:R-:W-:Y:S04]  /*2afd0*/  STS.U16 [R24+0x7680], R8 ;  /* 0x0076800818007388 */ /* 0x010fe80000000400 */
[----:B0-----:R-:W2:Y:S01]  /*2afe0*/  LDL.LU R0, [R1+0x9e0] ;  /* 0x0009e00001007983 */ /* 0x001ea20000300800 */
[----:B------:R-:W-:Y:S02]  /*2aff0*/  STS.U16 [R24+0x7a00], R7 ;  /* 0x007a000718007388 */ /* 0x000fe40000000400 */
[----:B------:R-:W3:Y:S02]  /*2b000*/  LDL.LU R29, [R1+0x9d8] ;  /* 0x0009d800011d7983 */ /* 0x000ee40000300800 */
[----:B------:R-:W-:Y:S01]  /*2b010*/  STS.U16 [R24+0x7a40], R6 ;  /* 0x007a400618007388 */ /* 0x000fe20000000400 */
[----:B------:R-:W4:Y:S04]  /*2b020*/  LDL.LU R30, [R1+0x994] ;  /* 0x00099400011e7983 */ /* 0x000f280000300800 */
[----:B------:R0:W-:Y:S01]  /*2b030*/  STS.U16 [R24+0x7a80], R5 ;  /* 0x007a800518007388 */ /* 0x0001e20000000400 */
[----:B------:R1:W-:Y:S03]  /*2b040*/  STS.U16 [R24+0x7ac0], R4 ;  /* 0x007ac00418007388 */ /* 0x0003e60000000400 */
[----:B0-----:R-:W2:Y:S01]  /*2b050*/  LDL.LU R5, [R1+0xacc] ;  /* 0x000acc0001057983 */ /* 0x001ea20000300800 */
[----:B-1----:R-:W2:Y:S02]  /*2b060*/  LDL.LU R4, [R1+0xad0] ;  /* 0x000ad00001047983 */ /* 0x002ea40000300800 */
[----:B------:R-:W-:-:S02]  /*2b070*/  IMAD.SHL.U32 R31, R31, 0x2, RZ ;  /* 0x000000021f1f7824 */ /* 0x000fc400078e00ff */
[----:B------:R-:W-:Y:S01]  /*2b080*/  STS.U16 [R24+0x7e40], R47 ;  /* 0x007e402f18007388 */ /* 0x000fe20000000400 */
[----:B------:R-:W-:Y:S02]  /*2b090*/  STS.U16 [R24+0x7e00], R49 ;  /* 0x007e003118007388 */ /* 0x000fe40000000400 */
[----:B------:R-:W-:Y:S02]  /*2b0a0*/  LOP3.LUT R31, R31, 0x30, RZ, 0x3c, !PT ;  /* 0x000000301f1f7812 */ /* 0x000fe400078e3cff */
[----:B------:R-:W-:Y:S01]  /*2b0b0*/  STS.U16 [R24+0x7ec0], R51 ;  /* 0x007ec03318007388 */ /* 0x000fe20000000400 */
[----:B------:R0:W-:Y:S03]  /*2b0c0*/  STS.U16 [R24+0x7e80], R53 ;  /* 0x007e803518007388 */ /* 0x0001e60000000400 */
[----:B------:R1:W-:Y:S04]  /*2b0d0*/  STS.U16 [R31+0x300], R25 ;  /* 0x000300191f007388 */ /* 0x0003e80000000400 */
[----:B0-----:R-:W3:Y:S01]  /*2b0e0*/  LDL.LU R24, [R1+0x3a18] ;  /* 0x003a180001187983 */ /* 0x001ee20000300800 */
[----:B-1----:R-:W3:Y:S03]  /*2b0f0*/  LDL.LU R25, [R1+0x3a14] ;  /* 0x003a140001197983 */ /* 0x002ee60000300800 */
[----:B--2---:R0:W-:Y:S01]  /*2b100*/  STS.U16 [R31+0x340], R4 ;  /* 0x000340041f007388 */ /* 0x0041e20000000400 */
[----:B------:R1:W-:Y:S02]  /*2b110*/  STS.U16 [R31+0x380], R5 ;  /* 0x000380051f007388 */ /* 0x0003e40000000400 */
[----:B------:R2:W-:Y:S02]  /*2b120*/  STS.U16 [R31+0x3c0], R26 ;  /* 0x0003c01a1f007388 */ /* 0x0005e40000000400 */
[----:B------:R4:W-:Y:S01]  /*2b130*/  STS.U16 [R31+0x740], R27 ;  /* 0x0007401b1f007388 */ /* 0x0009e20000000400 */
[----:B------:R4:W-:Y:S01]  /*2b140*/  STS.U16 [R31+0x700], R28 ;  /* 0x0007001c1f007388 */ /* 0x0009e20000000400 */
[----:B------:R4:W-:Y:S02]  /*2b150*/  STS.U16 [R31+0x7c0], R32 ;  /* 0x0007c0201f007388 */ /* 0x0009e40000000400 */
[----:B------:R4:W-:Y:S01]  /*2b160*/  STS.U16 [R31+0x780], R33 ;  /* 0x000780211f007388 */ /* 0x0009e20000000400 */
[----:B0-----:R-:W3:Y:S04]  /*2b170*/  LDL R4, [R1+0x1198] ;  /* 0x0011980001047983 */ /* 0x001ee80000100800 */
[----:B-1----:R-:W3:Y:S01]  /*2b180*/  LDL R5, [R1+0x1194] ;  /* 0x0011940001057983 */ /* 0x002ee20000100800 */
[----:B--2---:R-:W2:Y:S02]  /*2b190*/  LDL.LU R26, [R1+0x3a10] ;  /* 0x003a1000011a7983 */ /* 0x004ea40000300800 */
[----:B----4-:R-:W4:Y:S01]  /*2b1a0*/  LDL.LU R27, [R1+0x3a0c] ;  /* 0x003a0c00011b7983 */ /* 0x010f220000300800 */
[----:B------:R-:W2:Y:S04]  /*2b1b0*/  LDL.LU R28, [R1+0x3a08] ;  /* 0x003a0800011c7983 */ /* 0x000ea80000300800 */
[----:B------:R-:W2:Y:S01]  /*2b1c0*/  LDL.LU R32, [R1+0x3a04] ;  /* 0x003a040001207983 */ /* 0x000ea20000300800 */
[----:B------:R-:W2:Y:S03]  /*2b1d0*/  LDL.LU R33, [R1+0x3a00] ;  /* 0x003a000001217983 */ /* 0x000ea60000300800 */
[----:B------:R0:W-:Y:S01]  /*2b1e0*/  STS.U16 [R31+0xb00], R34 ;  /* 0x000b00221f007388 */ /* 0x0001e20000000400 */
[----:B------:R1:W-:Y:S02]  /*2b1f0*/  STS.U16 [R31+0xb40], R48 ;  /* 0x000b40301f007388 */ /* 0x0003e40000000400 */
[----:B------:R1:W-:Y:S02]  /*2b200*/  STS.U16 [R31+0xb80], R50 ;  /* 0x000b80321f007388 */ /* 0x0003e40000000400 */
[----:B------:R1:W-:Y:S01]  /*2b210*/  STS.U16 [R31+0xbc0], R52 ;  /* 0x000bc0341f007388 */ /* 0x0003e20000000400 */
[----:B------:R1:W-:Y:S01]  /*2b220*/  STS.U16 [R31+0xf40], R54 ;  /* 0x000f40361f007388 */ /* 0x0003e20000000400 */
[----:B------:R1:W-:Y:S03]  /*2b230*/  STS.U16 [R31+0xf00], R0 ;  /* 0x000f00001f007388 */ /* 0x0003e60000000400 */
[----:B0-----:R-:W2:Y:S01]  /*2b240*/  LDL.LU R34, [R1+0x39fc] ;  /* 0x0039fc0001227983 */ /* 0x001ea20000300800 */
[----:B-1----:R-:W2:Y:S03]  /*2b250*/  LDL.LU R48, [R1+0x39f8] ;  /* 0x0039f80001307983 */ /* 0x002ea60000300800 */
[----:B------:R-:W2:Y:S01]  /*2b260*/  LDL.LU R50, [R1+0x39f4] ;  /* 0x0039f40001327983 */ /* 0x000ea20000300800 */
[----:B------:R-:W2:Y:S03]  /*2b270*/  LDL.LU R52, [R1+0x39f0] ;  /* 0x0039f00001347983 */ /* 0x000ea60000300800 */
[----:B------:R-:W2:Y:S01]  /*2b280*/  LDL.LU R54, [R1+0x39ec] ;  /* 0x0039ec0001367983 */ /* 0x000ea20000300800 */
[----:B------:R-:W2:Y:S03]  /*2b290*/  LDL.LU R0, [R1+0x39e8] ;  /* 0x0039e80001007983 */ /* 0x000ea60000300800 */
[----:B--2---:R0:W-:Y:S04]  /*2b2a0*/  STS.U16 [R31+0xfc0], R0 ;  /* 0x000fc0001f007388 */ /* 0x0041e80000000400 */
[----:B0-----:R-:W2:Y:S02]  /*2b2b0*/  LDL.LU R0, [R1+0x39e4] ;  /* 0x0039e40001007983 */ /* 0x001ea40000300800 */
[----:B--2---:R-:W-:-:S06]  /*2b2c0*/  PRMT R0, RZ, 0x7610, R0 ;  /* 0x00007610ff007816 */ /* 0x004fcc0000000000 */
[----:B---3--:R-:W2:Y:S04]  /*2b2d0*/  @!P0 LDG.E.U16 R0, [R4.64] ;  /* 0x0000000404008981 */ /* 0x008ea8000c1e1500 */
[----:B------:R0:W-:Y:S01]  /*2b2e0*/  STS.U16 [R31+0xf80], R29 ;  /* 0x000f801d1f007388 */ /* 0x0001e20000000400 */
[----:B------:R1:W-:Y:S03]  /*2b2f0*/  STS.U16 [R31+0x1300], R30 ;  /* 0x0013001e1f007388 */ /* 0x0003e60000000400 */
[----:B0-----:R-:W3:Y:S01]  /*2b300*/  LDL.LU R29, [R1+0x39e0] ;  /* 0x0039e000011d7983 */ /* 0x001ee20000300800 */
[----:B-1----:R-:W3:Y:S02]  /*2b310*/  LDL.LU R31, [R1+0x39dc] ;  /* 0x0039dc00011f7983 */ /* 0x002ee40000300800 */
[----:B------:R-:W3:Y:S01]  /*2b320*/  LDL.LU R30, [R1+0x39d8] ;  /* 0x0039d800011e7983 */ /* 0x000ee20000300800 */
[----:B--2---:R0:W-:Y:S04]  /*2b330*/  STL [R1+0x80], R0 ;  /* 0x0000800001007387 */ /* 0x0041e80000100800 */
[----:B0-----:R-:W2:Y:S01]  /*2b340*/  LDL.LU R0, [R1+0x39d4] ;  /* 0x0039d40001007983 */ /* 0x001ea20000300800 */
[----:B------:R-:W2:Y:S02]  /*2b350*/  LDL R4, [R1+0x118c] ;  /* 0x00118c0001047983 */ /* 0x000ea40000100800 */
[----:B------:R-:W2:Y:S01]  /*2b360*/  LDL R5, [R1+0x1190] ;  /* 0x0011900001057983 */ /* 0x000ea20000100800 */
[----:B---3--:R-:W-:-:S02]  /*2b370*/  PRMT R30, RZ, 0x7610, R30 ;  /* 0x00007610ff1e7816 */ /* 0x008fc4000000001e */
[----:B--2---:R-:W-:-:S04]  /*2b380*/  @!P1 LOP3.LUT R5, R5, R4, RZ, 0x3c, !PT ;  /* 0x0000000405059212 */ /* 0x004fc800078e3cff */
[----:B------:R-:W-:-:S04]  /*2b390*/  @!P1 LOP3.LUT R4, R5, R4, RZ, 0x3c, !PT ;  /* 0x0000000405049212 */ /* 0x000fc800078e3cff */
[----:B------:R-:W-:-:S05]  /*2b3a0*/  @!P1 LOP3.LUT R5, R5, R4, RZ, 0x3c, !PT ;  /* 0x0000000405059212 */ /* 0x000fca00078e3cff */
[----:B------:R-:W2:Y:S04]  /*2b3b0*/  @!P1 LDG.E.U16 R30, [R4.64] ;  /* 0x00000004041e9981 */ /* 0x000ea8000c1e1500 */
[----:B--2---:R0:W-:Y:S04]  /*2b3c0*/  STL [R1+0x7c], R30 ;  /* 0x00007c1e01007387 */ /* 0x0041e80000100800 */
[----:B0-----:R-:W2:Y:S01]  /*2b3d0*/  LDL.LU R30, [R1+0x39d0] ;  /* 0x0039d000011e7983 */ /* 0x001ea20000300800 */
[----:B------:R-:W3:Y:S02]  /*2b3e0*/  LDL R4, [R1+0x1184] ;  /* 0x0011840001047983 */ /* 0x000ee40000100800 */
[----:B------:R-:W3:Y:S01]  /*2b3f0*/  LDL R5, [R1+0x1188] ;  /* 0x0011880001057983 */ /* 0x000ee20000100800 */
[----:B------:R-:W-:-:S02]  /*2b400*/  PRMT R0, RZ, 0x7610, R0 ;  /* 0x00007610ff007816 */ /* 0x000fc40000000000 */
[----:B---3--:R-:W-:-:S04]  /*2b410*/  @!P2 LOP3.LUT R5, R5, R4, RZ, 0x3c, !PT ;  /* 0x000000040505a212 */ /* 0x008fc800078e3cff */
[----:B------:R-:W-:-:S04]  /*2b420*/  @!P2 LOP3.LUT R4, R5, R4, RZ, 0x3c, !PT ;  /* 0x000000040504a212 */ /* 0x000fc800078e3cff */
[----:B------:R-:W-:-:S05]  /*2b430*/  @!P2 LOP3.LUT R5, R5, R4, RZ, 0x3c, !PT ;  /* 0x000000040505a212 */ /* 0x000fca00078e3cff */
[----:B------:R-:W3:Y:S04]  /*2b440*/  @!P2 LDG.E.U16 R0, [R4.64] ;  /* 0x000000040400a981 */ /* 0x000ee8000c1e1500 */
[----:B---3--:R0:W-:Y:S04]  /*2b450*/  STL [R1+0x78], R0 ;  /* 0x0000780001007387 */ /* 0x0081e80000100800 */
[----:B0-----:R-:W3:Y:S01]  /*2b460*/  LDL.LU R0, [R1+0x39cc] ;  /* 0x0039cc0001007983 */ /* 0x001ee20000300800 */
[----:B------:R-:W3:Y:S02]  /*2b470*/  LDL R4, [R1+0x117c] ;  /* 0x00117c0001047983 */ /* 0x000ee40000100800 */
[----:B------:R-:W3:Y:S01]  /*2b480*/  LDL R5, [R1+0x1180] ;  /* 0x0011800001057983 */ /* 0x000ee20000100800 */
[----:B--2---:R-:W-:-:S02]  /*2b490*/  PRMT R30, RZ, 0x7610, R30 ;  /* 0x00007610ff1e7816 */ /* 0x004fc4000000001e */
[----:B---3--:R-:W-:-:S04]  /*2b4a0*/  @!P3 LOP3.LUT R5, R5, R4, RZ, 0x3c, !PT ;  /* 0x000000040505b212 */ /* 0x008fc800078e3cff */
        /* <DEDUP_REMOVED lines=164> */
[----:B------:R0:W2:Y:S04]  /*2bef0*/  @!P1 LDG.E.U16 R30, [R4.64] ;  /* 0x00000004041e9981 */ /* 0x0000a8000c1e1500 */
[----:B0-----:R-:W3:Y:S04]  /*2bf00*/  LDL R4, [R1+0xf04] ;  /* 0x000f040001047983 */ /* 0x001ee80000100800 */
[----:B------:R-:W3:Y:S01]  /*2bf10*/  LDL R5, [R1+0xf08] ;  /* 0x000f080001057983 */ /* 0x000ee20000100800 */
[----:B------:R-:W-:Y:S02]  /*2bf20*/  PRMT R0, RZ, 0x7610, R0 ;  /* 0x00007610ff007816 */ /* 0x000fe40000000000 */
[----:B---3--:R-:W-:-:S04]  /*2bf30*/  @!P2 LOP3.LUT R5, R5, R4, RZ, 0x3c, !PT ;  /* 0x000000040505a212 */ /* 0x008fc800078e3cff */
[----:B------:R-:W-:-:S04]  /*2bf40*/  @!P2 LOP3.LUT R4, R5, R4, RZ, 0x3c, !PT ;  /* 0x000000040504a212 */ /* 0x000fc800078e3cff */
[----:B------:R-:W-:-:S05]  /*2bf50*/  @!P2 LOP3.LUT R5, R5, R4, RZ, 0x3c, !PT ;  /* 0x000000040505a212 */ /* 0x000fca00078e3cff */
[----:B------:R-:W3:Y:S04]  /*2bf60*/  @!P2 LDG.E.U16 R0, [R4.64] ;  /* 0x000000040400a981 */ /* 0x000ee8000c1e1500 */
[----:B--2---:R0:W-:Y:S04]  /*2bf70*/  STL [R1+0x2c], R30 ;  /* 0x00002c1e01007387 */ /* 0x0041e80000100800 */
[----:B0-----:R-:W2:Y:S04]  /*2bf80*/  LDL R30, [R1+0xe80] ;  /* 0x000e8000011e7983 */ /* 0x001ea80000100800 */
[----:B---3--:R0:W-:Y:S04]  /*2bf90*/  STL [R1+0x28], R0 ;  /* 0x0000280001007387 */ /* 0x0081e80000100800 */
[----:B0-----:R-:W3:Y:S01]  /*2bfa0*/  LDL.LU R0, [R1+0x3980] ;  /* 0x0039800001007983 */ /* 0x001ee20000300800 */
[----:B------:R-:W2:Y:S02]  /*2bfb0*/  LDL R4, [R1+0xefc] ;  /* 0x000efc0001047983 */ /* 0x000ea40000100800 */
[----:B------:R-:W2:Y:S01]  /*2bfc0*/  LDL R5, [R1+0xf00] ;  /* 0x000f000001057983 */ /* 0x000ea20000100800 */
[----:B------:R-:W-:-:S02]  /*2bfd0*/  PRMT R31, RZ, 0x7610, R31 ;  /* 0x00007610ff1f7816 */ /* 0x000fc4000000001f */
[----:B--2---:R-:W-:-:S04]  /*2bfe0*/  @!P3 LOP3.LUT R5, R5, R4, RZ, 0x3c, !PT ;  /* 0x000000040505b212 */ /* 0x004fc800078e3cff */
[----:B------:R-:W-:-:S04]  /*2bff0*/  @!P3 LOP3.LUT R4, R5, R4, RZ, 0x3c, !PT ;  /* 0x000000040504b212 */ /* 0x000fc800078e3cff */
[----:B------:R-:W-:-:S05]  /*2c000*/  @!P3 LOP3.LUT R5, R5, R4, RZ, 0x3c, !PT ;  /* 0x000000040505b212 */ /* 0x000fca00078e3cff */
[----:B------:R-:W2:Y:S04]  /*2c010*/  @!P3 LDG.E.U16 R31, [R4.64] ;  /* 0x00000004041fb981 */ /* 0x000ea8000c1e1500 */
        /* <DEDUP_REMOVED lines=17> */
[----:B------:R0:W3:Y:S04]  /*2c130*/  @!P1 LDG.E.U16 R31, [R4.64] ;  /* 0x00000004041f9981 */ /* 0x0000e8000c1e1500 */
[----:B0-----:R-:W2:Y:S04]  /*2c140*/  LDL R4, [R1+0xe84] ;  /* 0x000e840001047983 */ /* 0x001ea80000100800 */
[----:B------:R-:W2:Y:S01]  /*2c150*/  LDL R5, [R1+0xe88] ;  /* 0x000e880001057983 */ /* 0x000ea20000100800 */
[----:B------:R-:W-:Y:S02]  /*2c160*/  PRMT R29, RZ, 0x7610, R29 ;  /* 0x00007610ff1d7816 */ /* 0x000fe4000000001d */
[----:B--2---:R-:W-:-:S04]  /*2c170*/  @!P2 LOP3.LUT R5, R5, R4, RZ, 0x3c, !PT ;  /* 0x000000040505a212 */ /* 0x004fc800078e3cff */
[----:B------:R-:W-:-:S04]  /*2c180*/  @!P2 LOP3.LUT R4, R5, R4, RZ, 0x3c, !PT ;  /* 0x000000040504a212 */ /* 0x000fc800078e3cff */
[----:B------:R-:W-:-:S05]  /*2c190*/  @!P2 LOP3.LUT R5, R5, R4, RZ, 0x3c, !PT ;  /* 0x000000040505a212 */ /* 0x000fca00078e3cff */
[----:B------:R-:W2:Y:S04]  /*2c1a0*/  @!P2 LDG.E.U16 R29, [R4.64] ;  /* 0x00000004041da981 */ /* 0x000ea8000c1e1500 */
[----:B---3--:R0:W-:Y:S04]  /*2c1b0*/  STL [R1+0x1c], R31 ;  /* 0x00001c1f01007387 */ /* 0x0081e80000100800 */
[----:B0-----:R-:W3:Y:S04]  /*2c1c0*/  LDL R31, [R1+0xe00] ;  /* 0x000e0000011f7983 */ /* 0x001ee80000100800 */
[----:B--2---:R0:W-:Y:S04]  /*2c1d0*/  STL [R1+0x18], R29 ;  /* 0x0000181d01007387 */ /* 0x0041e80000100800 */
[----:B0-----:R-:W2:Y:S01]  /*2c1e0*/  LDL.LU R29, [R1+0x3974] ;  /* 0x00397400011d7983 */ /* 0x001ea20000300800 */
[----:B------:R-:W2:Y:S01]  /*2c1f0*/  LDL R5, [R1+0xe7c] ;  /* 0x000e7c0001057983 */ /* 0x000ea20000100800 */
[----:B------:R-:W-:Y:S01]  /*2c200*/  PRMT R0, RZ, 0x7610, R0 ;  /* 0x00007610ff007816 */ /* 0x000fe20000000000 */
[----:B------:R-:W-:-:S02]  /*2c210*/  @!P3 IMAD.MOV.U32 R4, RZ, RZ, R30 ;  /* 0x000000ffff04b224 */ /* 0x000fc400078e001e */
[----:B------:R-:W3:Y:S04]  /*2c220*/  LDL R30, [R1+0xd98] ;  /* 0x000d9800011e7983 */ /* 0x000ee80000100800 */
[----:B--2---:R-:W2:Y:S04]  /*2c230*/  @!P3 LDG.E.U16 R0, [R4.64] ;  /* 0x000000040400b981 */ /* 0x004ea8000c1e1500 */
[----:B--2---:R0:W-:Y:S04]  /*2c240*/  STL [R1+0x14], R0 ;  /* 0x0000140001007387 */ /* 0x0041e80000100800 */
[----:B0-----:R-:W2:Y:S01]  /*2c250*/  LDL.LU R0, [R1+0x3970] ;  /* 0x0039700001007983 */ /* 0x001ea20000300800 */
        /* <DEDUP_REMOVED lines=24> */
[----:B------:R-:W2:Y:S01]  /*2c3e0*/  @!P2 LDG.E.U16 R3, [R4.64] ;  /* 0x000000040403a981 */ /* 0x000ea2000c1e1500 */
[----:B------:R-:W-:-:S03]  /*2c3f0*/  PRMT R2, RZ, 0x7610, R2 ;  /* 0x00007610ff027816 */ /* 0x000fc60000000002 */
[----:B--2---:R-:W-:Y:S01]  /*2c400*/  STL [R1+0x8], R3 ;  /* 0x0000080301007387 */ /* 0x004fe20000100800 */
[----:B------:R-:W2:Y:S02]  /*2c410*/  LDL R5, [R1+0xdfc] ;  /* 0x000dfc0001057983 */ /* 0x000ea40000100800 */
[----:B---3--:R-:W-:Y:S01]  /*2c420*/  @!P3 IMAD.MOV.U32 R4, RZ, RZ, R31 ;  /* 0x000000ffff04b224 */ /* 0x008fe200078e001f */
[----:B------:R-:W-:Y:S01]  /*2c430*/  PRMT R0, RZ, 0x7610, R0 ;  /* 0x00007610ff007816 */ /* 0x000fe20000000000 */
[----:B------:R-:W3:Y:S04]  /*2c440*/  LDL R31, [R1+0xd80] ;  /* 0x000d8000011f7983 */ /* 0x000ee80000100800 */
[----:B--2---:R0:W2:Y:S04]  /*2c450*/  @!P3 LDG.E.U16 R2, [R4.64] ;  /* 0x000000040402b981 */ /* 0x0040a8000c1e1500 */
[----:B0-----:R-:W3:Y:S01]  /*2c460*/  LDL R5, [R1+0xd94] ;  /* 0x000d940001057983 */ /* 0x001ee20000100800 */
[----:B------:R-:W-:-:S03]  /*2c470*/  @!P0 IMAD.MOV.U32 R4, RZ, RZ, R30 ;  /* 0x000000ffff048224 */ /* 0x000fc600078e001e */
[----:B--2---:R0:W-:Y:S01]  /*2c480*/  STL [R1+0x38ec], R2 ;  /* 0x0038ec0201007387 */ /* 0x0041e20000100800 */
[----:B------:R-:W-:Y:S01]  /*2c490*/  PRMT R61, RZ, 0x7610, R61 ;  /* 0x00007610ff3d7816 */ /* 0x000fe2000000003d */
[----:B------:R-:W2:Y:S02]  /*2c4a0*/  LDL R30, [R1+0xd14] ;  /* 0x000d1400011e7983 */ /* 0x000ea40000100800 */
[----:B---3--:R1:W3:Y:S04]  /*2c4b0*/  @!P0 LDG.E.U16 R0, [R4.64] ;  /* 0x0000000404008981 */ /* 0x0082e8000c1e1500 */
[----:B0-----:R-:W2:Y:S04]  /*2c4c0*/  LDL R2, [R1+0xd18] ;  /* 0x000d180001027983 */ /* 0x001ea80000100800 */
[----:B-1----:R-:W2:Y:S04]  /*2c4d0*/  LDL R4, [R1+0xd8c] ;  /* 0x000d8c0001047983 */ /* 0x002ea80000100800 */
[----:B------:R-:W2:Y:S02]  /*2c4e0*/  LDL R5, [R1+0xd90] ;  /* 0x000d900001057983 */ /* 0x000ea40000100800 */
[----:B--2---:R-:W-:-:S04]  /*2c4f0*/  @!P1 LOP3.LUT R5, R5, R4, RZ, 0x3c, !PT ;  /* 0x0000000405059212 */ /* 0x004fc800078e3cff */
[----:B------:R-:W-:-:S04]  /*2c500*/  @!P1 LOP3.LUT R4, R5, R4, RZ, 0x3c, !PT ;  /* 0x0000000405049212 */ /* 0x000fc800078e3cff */
[----:B------:R-:W-:Y:S01]  /*2c510*/  @!P1 LOP3.LUT R5, R5, R4, RZ, 0x3c, !PT ;  /* 0x0000000405059212 */ /* 0x000fe200078e3cff */
[----:B---3--:R-:W-:Y:S04]  /*2c520*/  STL [R1+0x38f0], R0 ;  /* 0x0038f00001007387 */ /* 0x008fe80000100800 */
[----:B------:R0:W2:Y:S04]  /*2c530*/  @!P1 LDG.E.U16 R61, [R4.64] ;  /* 0x00000004043d9981 */ /* 0x0000a8000c1e1500 */
[----:B0-----:R-:W3:Y:S04]  /*2c540*/  LDL R4, [R1+0xd84] ;  /* 0x000d840001047983 */ /* 0x001ee80000100800 */
[----:B------:R-:W3:Y:S01]  /*2c550*/  LDL R5, [R1+0xd88] ;  /* 0x000d880001057983 */ /* 0x000ee20000100800 */
[----:B------:R-:W-:-:S02]  /*2c560*/  PRMT R60, RZ, 0x7610, R60 ;  /* 0x00007610ff3c7816 */ /* 0x000fc4000000003c */
[----:B---3--:R-:W-:-:S04]  /*2c570*/  @!P2 LOP3.LUT R5, R5, R4, RZ, 0x3c, !PT ;  /* 0x000000040505a212 */ /* 0x008fc800078e3cff */
[----:B------:R-:W-:-:S04]  /*2c580*/  @!P2 LOP3.LUT R4, R5, R4, RZ, 0x3c, !PT ;  /* 0x000000040504a212 */ /* 0x000fc800078e3cff */
[----:B------:R-:W-:Y:S01]  /*2c590*/  @!P2 LOP3.LUT R5, R5, R4, RZ, 0x3c, !PT ;  /* 0x000000040505a212 */ /* 0x000fe200078e3cff */
[----:B--2---:R0:W-:Y:S04]  /*2c5a0*/  STL [R1+0x38f4], R61 ;  /* 0x0038f43d01007387 */ /* 0x0041e80000100800 */
[----:B------:R1:W2:Y:S01]  /*2c5b0*/  @!P2 LDG.E.U16 R60, [R4.64] ;  /* 0x00000004043ca981 */ /* 0x0002a2000c1e1500 */
[----:B------:R-:W-:Y:S02]  /*2c5c0*/  PRMT R59, RZ, 0x7610, R59 ;  /* 0x00007610ff3b7816 */ /* 0x000fe4000000003b */
[----:B------:R-:W-:Y:S01]  /*2c5d0*/  PRMT R58, RZ, 0x7610, R58 ;  /* 0x00007610ff3a7816 */ /* 0x000fe2000000003a */
[----:B0-----:R-:W3:Y:S04]  /*2c5e0*/  LDL R61, [R1+0xd08] ;  /* 0x000d0800013d7983 */ /* 0x001ee80000100800 */
[----:B-1----:R-:W2:Y:S01]  /*2c5f0*/  LDL R5, [R1+0xd7c] ;  /* 0x000d7c0001057983 */ /* 0x002ea20000100800 */
[----:B------:R-:W-:-:S05]  /*2c600*/  @!P3 IMAD.MOV.U32 R4, RZ, RZ, R31 ;  /* 0x000000ffff04b224 */ /* 0x000fca00078e001f */
[----:B--2---:R0:W2:Y:S04]  /*2c610*/  @!P3 LDG.E.U16 R59, [R4.64] ;  /* 0x00000004043bb981 */ /* 0x0040a8000c1e1500 */
[----:B------:R1:W-:Y:S01]  /*2c620*/  STL [R1+0x38f8], R60 ;  /* 0x0038f83c01007387 */ /* 0x0003e20000100800 */
[----:B------:R-:W3:Y:S02]  /*2c630*/  LDL R31, [R1+0xd00] ;  /* 0x000d0000011f7983 */ /* 0x000ee40000100800 */
[----:B0-----:R-:W-:Y:S02]  /*2c640*/  @!P0 IMAD.MOV.U32 R4, RZ, RZ, R2 ;  /* 0x000000ffff048224 */ /* 0x001fe400078e0002 */
[----:B------:R-:W-:Y:S01]  /*2c650*/  @!P0 IMAD.MOV.U32 R5, RZ, RZ, R30 ;  /* 0x000000ffff058224 */ /* 0x000fe200078e001e */
[----:B-1----:R-:W3:Y:S04]  /*2c660*/  LDL R60, [R1+0xd04] ;  /* 0x000d0400013c7983 */ /* 0x002ee80000100800 */
[----:B------:R0:W3:Y:S04]  /*2c670*/  @!P0 LDG.E.U16 R58, [R4.64] ;  /* 0x00000004043a8981 */ /* 0x0000e8000c1e1500 */
[----:B--2---:R1:W-:Y:S01]  /*2c680*/  STL [R1+0x38fc], R59 ;  /* 0x0038fc3b01007387 */ /* 0x0043e20000100800 */
[----:B0-----:R-:W2:Y:S02]  /*2c690*/  LDL R4, [R1+0xd0c] ;  /* 0x000d0c0001047983 */ /* 0x001ea40000100800 */
[----:B------:R-:W2:Y:S01]  /*2c6a0*/  LDL R5, [R1+0xd10] ;  /* 0x000d100001057983 */ /* 0x000ea20000100800 */
[----:B------:R-:W-:Y:S01]  /*2c6b0*/  PRMT R57, RZ, 0x7610, R57 ;  /* 0x00007610ff397816 */ /* 0x000fe20000000039 */
[----:B------:R-:W3:Y:S04]  /*2c6c0*/  LDL R30, [R1+0xc94] ;  /* 0x000c9400011e7983 */ /* 0x000ee80000100800 */
[----:B------:R-:W3:Y:S04]  /*2c6d0*/  LDL R2, [R1+0xc98] ;  /* 0x000c980001027983 */ /* 0x000ee80000100800 */
[----:B-1----:R-:W3:Y:S01]  /*2c6e0*/  LDL R59, [R1+0xcfc] ;  /* 0x000cfc00013b7983 */ /* 0x002ee20000100800 */
[----:B--2---:R-:W-:-:S04]  /*2c6f0*/  @!P1 LOP3.LUT R5, R5, R4, RZ, 0x3c, !PT ;  /* 0x0000000405059212 */ /* 0x004fc800078e3cff */
[----:B------:R-:W-:-:S04]  /*2c700*/  @!P1 LOP3.LUT R4, R5, R4, RZ, 0x3c, !PT ;  /* 0x0000000405049212 */ /* 0x000fc800078e3cff */
[----:B------:R-:W-:-:S05]  /*2c710*/  @!P1 LOP3.LUT R5, R5, R4, RZ, 0x3c, !PT ;  /* 0x0000000405059212 */ /* 0x000fca00078e3cff */
[----:B------:R0:W2:Y:S01]  /*2c720*/  @!P1 LDG.E.U16 R57, [R4.64] ;  /* 0x0000000404399981 */ /* 0x0000a2000c1e1500 */
[----:B------:R-:W-:-:S03]  /*2c730*/  PRMT R29, RZ, 0x7610, R29 ;  /* 0x00007610ff1d7816 */ /* 0x000fc6000000001d */
[----:B---3--:R1:W-:Y:S01]  /*2c740*/  STL [R1+0x3900], R58 ;  /* 0x0039003a01007387 */ /* 0x0083e20000100800 */
[----:B------:R-:W-:Y:S01]  /*2c750*/  PRMT R28, RZ, 0x7610, R28 ;  /* 0x00007610ff1c7816 */ /* 0x000fe2000000001c */
[----:B0-----:R-:W-:Y:S02]  /*2c760*/  @!P2 IMAD.MOV.U32 R4, RZ, RZ, R61 ;  /* 0x000000ffff04a224 */ /* 0x001fe400078e003d */
[----:B------:R-:W-:-:S05]  /*2c770*/  @!P2 IMAD.MOV.U32 R5, RZ, RZ, R60 ;  /* 0x000000ffff05a224 */ /* 0x000fca00078e003c */
[----:B------:R0:W3:Y:S02]  /*2c780*/  @!P2 LDG.E.U16 R29, [R4.64] ;  /* 0x00000004041da981 */ /* 0x0000e4000c1e1500 */
[----:B0-----:R-:W-:Y:S02]  /*2c790*/  @!P3 IMAD.MOV.U32 R4, RZ, RZ, R31 ;  /* 0x000000ffff04b224 */ /* 0x001fe400078e001f */
[----:B------:R-:W-:-:S05]  /*2c7a0*/  @!P3 IMAD.MOV.U32 R5, RZ, RZ, R59 ;  /* 0x000000ffff05b224 */ /* 0x000fca00078e003b */
[----:B------:R0:W3:Y:S04]  /*2c7b0*/  @!P3 LDG.E.U16 R28, [R4.64] ;  /* 0x00000004041cb981 */ /* 0x0000e8000c1e1500 */
[----:B--2---:R3:W-:Y:S01]  /*2c7c0*/  STL [R1+0x3904], R57 ;  /* 0x0039043901007387 */ /* 0x0047e20000100800 */
[----:B------:R-:W2:Y:S02]  /*2c7d0*/  LDL R61, [R1+0xc8c] ;  /* 0x000c8c00013d7983 */ /* 0x000ea40000100800 */
[----:B------:R-:W2:Y:S01]  /*2c7e0*/  LDL R60, [R1+0xc90] ;  /* 0x000c9000013c7983 */ /* 0x000ea20000100800 */
[----:B----4-:R-:W-:Y:S01]  /*2c7f0*/  PRMT R27, RZ, 0x7610, R27 ;  /* 0x00007610ff1b7816 */ /* 0x010fe2000000001b */
[----:B0-----:R-:W-:Y:S02]  /*2c800*/  @!P0 IMAD.MOV.U32 R4, RZ, RZ, R2 ;  /* 0x000000ffff048224 */ /* 0x001fe400078e0002 */
[----:B------:R-:W-:-:S05]  /*2c810*/  @!P0 IMAD.MOV.U32 R5, RZ, RZ, R30 ;  /* 0x000000ffff058224 */ /* 0x000fca00078e001e */
[----:B------:R2:W4:Y:S01]  /*2c820*/  @!P0 LDG.E.U16 R27, [R4.64] ;  /* 0x00000004041b8981 */ /* 0x000522000c1e1500 */
[----:B------:R-:W-:-:S03]  /*2c830*/  PRMT R26, RZ, 0x7610, R26 ;  /* 0x00007610ff1a7816 */ /* 0x000fc6000000001a */
[----:B---3--:R0:W-:Y:S01]  /*2c840*/  STL [R1+0x3908], R29 ;  /* 0x0039081d01007387 */ /* 0x0081e20000100800 */
[----:B------:R-:W3:Y:S02]  /*2c850*/  LDL R59, [R1+0xc84] ;  /* 0x000c8400013b7983 */ /* 0x000ee40000100800 */
[----:B-1----:R-:W3:Y:S01]  /*2c860*/  LDL R58, [R1+0xc88] ;  /* 0x000c8800013a7983 */ /* 0x002ee20000100800 */
[----:B------:R1:W-:Y:S01]  /*2c870*/  STL [R1+0x390c], R28 ;  /* 0x00390c1c01007387 */ /* 0x0003e20000100800 */
[----:B------:R-:W3:Y:S02]  /*2c880*/  LDL R57, [R1+0xc7c] ;  /* 0x000c7c0001397983 */ /* 0x000ee40000100800 */
[----:B------:R-:W3:Y:S02]  /*2c890*/  LDL R31, [R1+0xc80] ;  /* 0x000c8000011f7983 */ /* 0x000ee40000100800 */
[----:B------:R-:W3:Y:S01]  /*2c8a0*/  LDL R30, [R1+0xc14] ;  /* 0x000c1400011e7983 */ /* 0x000ee20000100800 */
[----:B------:R-:W3:Y:S01]  /*2c8b0*/  LDL R2, [R1+0xc18] ;  /* 0x000c180001027983 */ /* 0x000ee20000100800 */
[----:B--2---:R-:W-:-:S02]  /*2c8c0*/  @!P1 IMAD.MOV.U32 R5, RZ, RZ, R61 ;  /* 0x000000ffff059224 */ /* 0x004fc400078e003d */
[----:B------:R-:W-:-:S05]  /*2c8d0*/  @!P1 IMAD.MOV.U32 R4, RZ, RZ, R60 ;  /* 0x000000ffff049224 */ /* 0x000fca00078e003c */
[----:B------:R3:W2:Y:S04]  /*2c8e0*/  @!P1 LDG.E.U16 R26, [R4.64] ;  /* 0x00000004041a9981 */ /* 0x0006a8000c1e1500 */
[----:B----4-:R4:W-:Y:S01]  /*2c8f0*/  STL [R1+0x3910], R27 ;  /* 0x0039101b01007387 */ /* 0x0109e20000100800 */
[----:B0-----:R-:W4:Y:S02]  /*2c900*/  LDL R29, [R1+0xc0c] ;  /* 0x000c0c00011d7983 */ /* 0x001f240000100800 */
[----:B-1----:R-:W4:Y:S01]  /*2c910*/  LDL R28, [R1+0xc10] ;  /* 0x000c1000011c7983 */ /* 0x002f220000100800 */
[----:B------:R-:W-:Y:S02]  /*2c920*/  PRMT R25, RZ, 0x7610, R25 ;  /* 0x00007610ff197816 */ /* 0x000fe40000000019 */
[----:B------:R-:W-:Y:S01]  /*2c930*/  PRMT R24, RZ, 0x7610, R24 ;  /* 0x00007610ff187816 */ /* 0x000fe20000000018 */
[----:B---3--:R-:W-:-:S02]  /*2c940*/  @!P2 IMAD.MOV.U32 R5, RZ, RZ, R59 ;  /* 0x000000ffff05a224 */ /* 0x008fc400078e003b */
[----:B------:R-:W-:-:S05]  /*2c950*/  @!P2 IMAD.MOV.U32 R4, RZ, RZ, R58 ;  /* 0x000000ffff04a224 */ /* 0x000fca00078e003a */
[----:B------:R0:W3:Y:S02]  /*2c960*/  @!P2 LDG.E.U16 R25, [R4.64] ;  /* 0x000000040419a981 */ /* 0x0000e4000c1e1500 */
[----:B0-----:R-:W-:Y:S02]  /*2c970*/  @!P3 IMAD.MOV.U32 R5, RZ, RZ, R57 ;  /* 0x000000ffff05b224 */ /* 0x001fe400078e0039 */
[----:B------:R-:W-:-:S05]  /*2c980*/  @!P3 IMAD.MOV.U32 R4, RZ, RZ, R31 ;  /* 0x000000ffff04b224 */ /* 0x000fca00078e001f */
[----:B------:R0:W3:Y:S04]  /*2c990*/  @!P3 LDG.E.U16 R24, [R4.64] ;  /* 0x000000040418b981 */ /* 0x0000e8000c1e1500 */
[----:B--2---:R1:W-:Y:S01]  /*2c9a0*/  STL [R1+0x3914], R26 ;  /* 0x0039141a01007387 */ /* 0x0043e20000100800 */
[----:B----4-:R-:W2:Y:S03]  /*2c9b0*/  LDL R27, [R1+0xc04] ;  /* 0x000c0400011b7983 */ /* 0x010ea60000100800 */
[----:B-1----:R-:W4:Y:S01]  /*2c9c0*/  LDL R26, [R1+0xc08] ;  /* 0x000c0800011a7983 */ /* 0x002f220000100800 */
[----:B------:R-:W-:Y:S01]  /*2c9d0*/  PRMT R23, RZ, 0x7610, R23 ;  /* 0x00007610ff177816 */ /* 0x000fe20000000017 */
[----:B0-----:R-:W-:-:S02]  /*2c9e0*/  @!P0 IMAD.MOV.U32 R4, RZ, RZ, R2 ;  /* 0x000000ffff048224 */ /* 0x001fc400078e0002 */
[----:B------:R-:W-:Y:S01]  /*2c9f0*/  @!P0 IMAD.MOV.U32 R5, RZ, RZ, R30 ;  /* 0x000000ffff058224 */ /* 0x000fe200078e001e */
[----:B------:R-:W-:-:S04]  /*2ca00*/  PRMT R22, RZ, 0x7610, R22 ;  /* 0x00007610ff167816 */ /* 0x000fc80000000016 */
[----:B------:R0:W4:Y:S02]  /*2ca10*/  @!P0 LDG.E.U16 R23, [R4.64] ;  /* 0x0000000404178981 */ /* 0x000124000c1e1500 */
[----:B0-----:R-:W-:Y:S02]  /*2ca20*/  @!P1 IMAD.MOV.U32 R4, RZ, RZ, R28 ;  /* 0x000000ffff049224 */ /* 0x001fe400078e001c */
[----:B------:R-:W-:-:S05]  /*2ca30*/  @!P1 IMAD.MOV.U32 R5, RZ, RZ, R29 ;  /* 0x000000ffff059224 */ /* 0x000fca00078e001d */
[----:B------:R2:W4:Y:S01]  /*2ca40*/  @!P1 LDG.E.U16 R22, [R4.64] ;  /* 0x0000000404169981 */ /* 0x000522000c1e1500 */
[----:B------:R-:W-:-:S03]  /*2ca50*/  PRMT R21, RZ, 0x7610, R21 ;  /* 0x00007610ff157816 */ /* 0x000fc60000000015 */
[----:B---3--:R0:W-:Y:S01]  /*2ca60*/  STL [R1+0x3918], R25 ;  /* 0x0039181901007387 */ /* 0x0081e20000100800 */
[----:B------:R1:W-:Y:S02]  /*2ca70*/  STL [R1+0x391c], R24 ;  /* 0x00391c1801007387 */ /* 0x0003e40000100800 */
[----:B------:R-:W3:Y:S01]  /*2ca80*/  LDL R2, [R1+0xc00] ;  /* 0x000c000001027983 */ /* 0x000ee20000100800 */
[----:B0-----:R-:W3:Y:S01]  /*2ca90*/  LDL R25, [R1+0xbfc] ;  /* 0x000bfc0001197983 */ /* 0x001ee20000100800 */
[----:B--2---:R-:W-:Y:S02]  /*2caa0*/  @!P2 IMAD.MOV.U32 R5, RZ, RZ, R27 ;  /* 0x000000ffff05a224 */ /* 0x004fe400078e001b */
[----:B----4-:R-:W-:-:S05]  /*2cab0*/  @!P2 IMAD.MOV.U32 R4, RZ, RZ, R26 ;  /* 0x000000ffff04a224 */ /* 0x010fca00078e001a */
[----:B------:R3:W2:Y:S04]  /*2cac0*/  @!P2 LDG.E.U16 R21, [R4.64] ;  /* 0x000000040415a981 */ /* 0x0006a8000c1e1500 */
[----:B------:R0:W-:Y:S01]  /*2cad0*/  STL [R1+0x3920], R23 ;  /* 0x0039201701007387 */ /* 0x0001e20000100800 */
[----:B------:R-:W4:Y:S02]  /*2cae0*/  LDL R29, [R1+0xb94] ;  /* 0x000b9400011d7983 */ /* 0x000f240000100800 */
[----:B------:R-:W4:Y:S01]  /*2caf0*/  LDL R28, [R1+0xb98] ;  /* 0x000b9800011c7983 */ /* 0x000f220000100800 */
[----:B------:R0:W-:Y:S01]  /*2cb00*/  STL [R1+0x3924], R22 ;  /* 0x0039241601007387 */ /* 0x0001e20000100800 */
[----:B------:R-:W4:Y:S02]  /*2cb10*/  LDL R27, [R1+0xb8c] ;  /* 0x000b8c00011b7983 */ /* 0x000f240000100800 */
[----:B------:R-:W4:Y:S01]  /*2cb20*/  LDL R26, [R1+0xb90] ;  /* 0x000b9000011a7983 */ /* 0x000f220000100800 */
[----:B------:R-:W-:Y:S01]  /*2cb30*/  PRMT R20, RZ, 0x7610, R20 ;  /* 0x00007610ff147816 */ /* 0x000fe20000000014 */
[----:B-1----:R-:W4:Y:S01]  /*2cb40*/  LDL R24, [R1+0xb88] ;  /* 0x000b880001187983 */ /* 0x002f220000100800 */
[----:B---3--:R-:W-:-:S02]  /*2cb50*/  @!P3 IMAD.MOV.U32 R4, RZ, RZ, R2 ;  /* 0x000000ffff04b224 */ /* 0x008fc400078e0002 */
[----:B------:R-:W-:-:S05]  /*2cb60*/  @!P3 IMAD.MOV.U32 R5, RZ, RZ, R25 ;  /* 0x000000ffff05b224 */ /* 0x000fca00078e0019 */
[----:B------:R4:W3:Y:S04]  /*2cb70*/  @!P3 LDG.E.U16 R20, [R4.64] ;  /* 0x000000040414b981 */ /* 0x0008e8000c1e1500 */
[----:B--2---:R1:W-:Y:S01]  /*2cb80*/  STL [R1+0x3928], R21 ;  /* 0x0039281501007387 */ /* 0x0043e20000100800 */
[----:B------:R-:W2:Y:S01]  /*2cb90*/  LDL R25, [R1+0xb84] ;  /* 0x000b840001197983 */ /* 0x000ea20000100800 */
[----:B------:R-:W-:Y:S01]  /*2cba0*/  PRMT R19, RZ, 0x7610, R19 ;  /* 0x00007610ff137816 */ /* 0x000fe20000000013 */
[----:B----4-:R-:W-:Y:S02]  /*2cbb0*/  @!P0 IMAD.MOV.U32 R4, RZ, RZ, R28 ;  /* 0x000000ffff048224 */ /* 0x010fe400078e001c */
[----:B------:R-:W-:Y:S01]  /*2cbc0*/  @!P0 IMAD.MOV.U32 R5, RZ, RZ, R29 ;  /* 0x000000ffff058224 */ /* 0x000fe200078e001d */
[----:B------:R-:W-:Y:S01]  /*2cbd0*/  PRMT R18, RZ, 0x7610, R18 ;  /* 0x00007610ff127816 */ /* 0x000fe20000000012 */
[----:B0-----:R-:W4:Y:S04]  /*2cbe0*/  LDL R23, [R1+0xb7c] ;  /* 0x000b7c0001177983 */ /* 0x001f280000100800 */
[----:B------:R0:W4:Y:S04]  /*2cbf0*/  @!P0 LDG.E.U16 R19, [R4.64] ;  /* 0x0000000404138981 */ /* 0x000128000c1e1500 */
[----:B------:R-:W4:Y:S01]  /*2cc00*/  LDL R2, [R1+0xb80] ;  /* 0x000b800001027983 */ /* 0x000f220000100800 */
[----:B0-----:R-:W-:-:S02]  /*2cc10*/  @!P1 IMAD.MOV.U32 R5, RZ, RZ, R27 ;  /* 0x000000ffff059224 */ /* 0x001fc400078e001b */
[----:B------:R-:W-:-:S05]  /*2cc20*/  @!P1 IMAD.MOV.U32 R4, RZ, RZ, R26 ;  /* 0x000000ffff049224 */ /* 0x000fca00078e001a */
[----:B------:R0:W4:Y:S01]  /*2cc30*/  @!P1 LDG.E.U16 R18, [R4.64] ;  /* 0x0000000404129981 */ /* 0x000122000c1e1500 */
[----:B------:R-:W-:Y:S01]  /*2cc40*/  PRMT R17, RZ, 0x7610, R17 ;  /* 0x00007610ff117816 */ /* 0x000fe20000000011 */
[----:B0-----:R-:W-:Y:S02]  /*2cc50*/  @!P2 IMAD.MOV.U32 R4, RZ, RZ, R24 ;  /* 0x000000ffff04a224 */ /* 0x001fe400078e0018 */
[----:B---3--:R-:W-:Y:S01]  /*2cc60*/  STL [R1+0x392c], R20 ;  /* 0x00392c1401007387 */ /* 0x008fe20000100800 */
[----:B------:R-:W3:Y:S02]  /*2cc70*/  LDL R22, [R1+0x21d4] ;  /* 0x0021d40001167983 */ /* 0x000ee40000100800 */
[----:B-1----:R-:W3:Y:S02]  /*2cc80*/  LDL R21, [R1+0x21e0] ;  /* 0x0021e00001157983 */ /* 0x002ee40000100800 */
[----:B--2---:R-:W-:-:S05]  /*2cc90*/  @!P2 IMAD.MOV.U32 R5, RZ, RZ, R25 ;  /* 0x000000ffff05a224 */ /* 0x004fca00078e0019 */
[----:B------:R0:W2:Y:S04]  /*2cca0*/  @!P2 LDG.E.U16 R17, [R4.64] ;  /* 0x000000040411a981 */ /* 0x0000a8000c1e1500 */
[----:B----4-:R1:W-:Y:S04]  /*2ccb0*/  STL [R1+0x3930], R19 ;  /* 0x0039301301007387 */ /* 0x0103e80000100800 */
[----:B-1----:R-:W4:Y:S04]  /*2ccc0*/  LDL R19, [R1+0x21e8] ;  /* 0x0021e80001137983 */ /* 0x002f280000100800 */
[----:B------:R1:W-:Y:S01]  /*2ccd0*/  STL [R1+0x3934], R18 ;  /* 0x0039341201007387 */ /* 0x0003e20000100800 */
[----:B------:R-:W-:Y:S01]  /*2cce0*/  PRMT R16, RZ, 0x7610, R16 ;  /* 0x00007610ff107816 */ /* 0x000fe20000000010 */
[----:B0-----:R-:W-:-:S02]  /*2ccf0*/  @!P3 IMAD.MOV.U32 R4, RZ, RZ, R2 ;  /* 0x000000ffff04b224 */ /* 0x001fc400078e0002 */
[----:B------:R-:W-:Y:S01]  /*2cd00*/  @!P3 IMAD.MOV.U32 R5, RZ, RZ, R23 ;  /* 0x000000ffff05b224 */ /* 0x000fe200078e0017 */
[----:B------:R-:W4:Y:S04]  /*2cd10*/  LDL R25, [R1+0x21e4] ;  /* 0x0021e40001197983 */ /* 0x000f280000100800 */
[----:B------:R-:W4:Y:S01]  /*2cd20*/  LDL R20, [R1+0x21f0] ;  /* 0x0021f00001147983 */ /* 0x000f220000100800 */
[----:B------:R-:W-:-:S03]  /*2cd30*/  PRMT R15, RZ, 0x7610, R15 ;  /* 0x00007610ff0f7816 */ /* 0x000fc6000000000f */
[----:B------:R3:W4:Y:S04]  /*2cd40*/  @!P3 LDG.E.U16 R16, [R4.64] ;  /* 0x000000040410b981 */ /* 0x000728000c1e1500 */
[----:B-1----:R-:W4:Y:S01]  /*2cd50*/  LDL R18, [R1+0x21dc] ;  /* 0x0021dc0001127983 */ /* 0x002f220000100800 */
[----:B---3--:R-:W-:Y:S02]  /*2cd60*/  @!P0 IMAD.MOV.U32 R4, RZ, RZ, R21 ;  /* 0x000000ffff048224 */ /* 0x008fe400078e0015 */
[----:B------:R-:W-:-:S05]  /*2cd70*/  @!P0 IMAD.MOV.U32 R5, RZ, RZ, R22 ;  /* 0x000000ffff058224 */ /* 0x000fca00078e0016 */
[----:B------:R4:W3:Y:S04]  /*2cd80*/  @!P0 LDG.E.U16 R15, [R4.64] ;  /* 0x00000004040f8981 */ /* 0x0008e8000c1e1500 */
[----:B--2---:R-:W-:Y:S01]  /*2cd90*/  STL [R1+0x3938], R17 ;  /* 0x0039381101007387 */ /* 0x004fe20000100800 */
[----:B------:R-:W2:Y:S02]  /*2cda0*/  LDL R24, [R1+0x21ec] ;  /* 0x0021ec0001187983 */ /* 0x000ea40000100800 */
[----:B------:R-:W2:Y:S01]  /*2cdb0*/  LDL R2, [R1+0x21f8] ;  /* 0x0021f80001027983 */ /* 0x000ea20000100800 */
[----:B------:R-:W-:Y:S01]  /*2cdc0*/  PRMT R14, RZ, 0x7610, R14 ;  /* 0x00007610ff0e7816 */ /* 0x000fe2000000000e */
[----:B----4-:R-:W-:Y:S01]  /*2cdd0*/  @!P1 IMAD.MOV.U32 R4, RZ, RZ, R19 ;  /* 0x000000ffff049224 */ /* 0x010fe200078e0013 */
[----:B------:R-:W-:Y:S01]  /*2cde0*/  PRMT R13, RZ, 0x7610, R13 ;  /* 0x00007610ff0d7816 */ /* 0x000fe2000000000d */
[----:B------:R-:W-:-:S05]  /*2cdf0*/  @!P1 IMAD.MOV.U32 R5, RZ, RZ, R18 ;  /* 0x000000ffff059224 */ /* 0x000fca00078e0012 */
[----:B------:R0:W4:Y:S04]  /*2ce00*/  @!P1 LDG.E.U16 R14, [R4.64] ;  /* 0x00000004040e9981 */ /* 0x000128000c1e1500 */
[----:B------:R-:W-:Y:S01]  /*2ce10*/  STL [R1+0x393c], R16 ;  /* 0x00393c1001007387 */ /* 0x000fe20000100800 */
[----:B------:R-:W4:Y:S02]  /*2ce20*/  LDL R23, [R1+0x2254] ;  /* 0x0022540001177983 */ /* 0x000f240000100800 */
[----:B------:R-:W4:Y:S01]  /*2ce30*/  LDL R22, [R1+0x2260] ;  /* 0x0022600001167983 */ /* 0x000f220000100800 */
[----:B------:R-:W-:Y:S01]  /*2ce40*/  PRMT R12, RZ, 0x7610, R12 ;  /* 0x00007610ff0c7816 */ /* 0x000fe2000000000c */
[----:B------:R-:W4:Y:S01]  /*2ce50*/  LDL R21, [R1+0x2268] ;  /* 0x0022680001157983 */ /* 0x000f220000100800 */
[----:B0-----:R-:W-:-:S02]  /*2ce60*/  @!P2 IMAD.MOV.U32 R4, RZ, RZ, R20 ;  /* 0x000000ffff04a224 */ /* 0x001fc400078e0014 */
[----:B------:R-:W-:-:S05]  /*2ce70*/  @!P2 IMAD.MOV.U32 R5, RZ, RZ, R25 ;  /* 0x000000ffff05a224 */ /* 0x000fca00078e0019 */
[----:B------:R2:W4:Y:S04]  /*2ce80*/  @!P2 LDG.E.U16 R13, [R4.64] ;  /* 0x00000004040da981 */ /* 0x000528000c1e1500 */
[----:B---3--:R0:W-:Y:S01]  /*2ce90*/  STL [R1+0x3940], R15 ;  /* 0x0039400f01007387 */ /* 0x0081e20000100800 */
[----:B------:R-:W3:Y:S02]  /*2cea0*/  LDL R19, [R1+0x2264] ;  /* 0x0022640001137983 */ /* 0x000ee40000100800 */
[----:B------:R-:W3:Y:S01]  /*2ceb0*/  LDL R18, [R1+0x2270] ;  /* 0x0022700001127983 */ /* 0x000ee20000100800 */
[----:B0-----:R-:W3:Y:S01]  /*2cec0*/  LDL R15, [R1+0x225c] ;  /* 0x00225c00010f7983 */ /* 0x001ee20000100800 */
[----:B--2---:R-:W-:Y:S02]  /*2ced0*/  @!P3 IMAD.MOV.U32 R5, RZ, RZ, R24 ;  /* 0x000000ffff05b224 */ /* 0x004fe400078e0018 */
[----:B------:R-:W-:-:S05]  /*2cee0*/  @!P3 IMAD.MOV.U32 R4, RZ, RZ, R2 ;  /* 0x000000ffff04b224 */ /* 0x000fca00078e0002 */
[----:B------:R0:W2:Y:S01]  /*2cef0*/  @!P3 LDG.E.U16 R12, [R4.64] ;  /* 0x00000004040cb981 */ /* 0x0000a2000c1e1500 */
[----:B------:R-:W-:Y:S02]  /*2cf00*/  PRMT R11, RZ, 0x7610, R11 ;  /* 0x00007610ff0b7816 */ /* 0x000fe4000000000b */
[----:B------:R-:W-:Y:S01]  /*2cf10*/  PRMT R10, RZ, 0x7610, R10 ;  /* 0x00007610ff0a7816 */ /* 0x000fe2000000000a */
[----:B----4-:R1:W-:Y:S01]  /*2cf20*/  STL [R1+0x3944], R14 ;  /* 0x0039440e01007387 */ /* 0x0103e20000100800 */
[----:B------:R-:W4:Y:S02]  /*2cf30*/  LDL R20, [R1+0x226c] ;  /* 0x00226c0001147983 */ /* 0x000f240000100800 */
[----:B------:R-:W4:Y:S02]  /*2cf40*/  LDL R17, [R1+0x2278] ;  /* 0x0022780001117983 */ /* 0x000f240000100800 */
[----:B0-----:R-:W-:Y:S02]  /*2cf50*/  @!P0 IMAD.MOV.U32 R4, RZ, RZ, R22 ;  /* 0x000000ffff048224 */ /* 0x001fe400078e0016 */
[----:B------:R-:W-:-:S05]  /*2cf60*/  @!P0 IMAD.MOV.U32 R5, RZ, RZ, R23 ;  /* 0x000000ffff058224 */ /* 0x000fca00078e0017 */
[----:B------:R0:W4:Y:S04]  /*2cf70*/  @!P0 LDG.E.U16 R11, [R4.64] ;  /* 0x00000004040b8981 */ /* 0x000128000c1e1500 */
[----:B------:R-:W-:Y:S01]  /*2cf80*/  STL [R1+0x3948], R13 ;  /* 0x0039480d01007387 */ /* 0x000fe20000100800 */
[----:B------:R-:W4:Y:S02]  /*2cf90*/  LDL R16, [R1+0x22d4] ;  /* 0x0022d40001107983 */ /* 0x000f240000100800 */
[----:B------:R-:W4:Y:S02]  /*2cfa0*/  LDL R2, [R1+0x22e0] ;  /* 0x0022e00001027983 */ /* 0x000f240000100800 */
[----:B0-----:R-:W-:Y:S02]  /*2cfb0*/  @!P1 IMAD.MOV.U32 R4, RZ, RZ, R21 ;  /* 0x000000ffff049224 */ /* 0x001fe400078e0015 */
[----:B---3--:R-:W-:-:S05]  /*2cfc0*/  @!P1 IMAD.MOV.U32 R5, RZ, RZ, R15 ;  /* 0x000000ffff059224 */ /* 0x008fca00078e000f */
[----:B------:R0:W3:Y:S01]  /*2cfd0*/  @!P1 LDG.E.U16 R10, [R4.64] ;  /* 0x00000004040a9981 */ /* 0x0000e2000c1e1500 */
[----:B------:R-:W-:Y:S01]  /*2cfe0*/  PRMT R9, RZ, 0x7610, R9 ;  /* 0x00007610ff097816 */ /* 0x000fe20000000009 */
[----:B0-----:R-:W-:Y:S02]  /*2cff0*/  @!P2 IMAD.MOV.U32 R4, RZ, RZ, R18 ;  /* 0x000000ffff04a224 */ /* 0x001fe400078e0012 */
[----:B------:R-:W-:-:S05]  /*2d000*/  @!P2 IMAD.MOV.U32 R5, RZ, RZ, R19 ;  /* 0x000000ffff05a224 */ /* 0x000fca00078e0013 */
[----:B------:R4:W3:Y:S04]  /*2d010*/  @!P2 LDG.E.U16 R9, [R4.64] ;  /* 0x000000040409a981 */ /* 0x0008e8000c1e1500 */
[----:B--2---:R0:W-:Y:S01]  /*2d020*/  STL [R1+0x394c], R12 ;  /* 0x00394c0c01007387 */ /* 0x0041e20000100800 */
[----:B-1----:R-:W2:Y:S03]  /*2d030*/  LDL R14, [R1+0x22dc] ;  /* 0x0022dc00010e7983 */ /* 0x002ea60000100800 */
[----:B0-----:R-:W2:Y:S01]  /*2d040*/  LDL R12, [R1+0x22e8] ;  /* 0x0022e800010c7983 */ /* 0x001ea20000100800 */
[----:B------:R-:W-:Y:S02]  /*2d050*/  PRMT R8, RZ, 0x7610, R8 ;  /* 0x00007610ff087816 */ /* 0x000fe40000000008 */
[----:B------:R-:W-:Y:S01]  /*2d060*/  PRMT R7, RZ, 0x7610, R7 ;  /* 0x00007610ff077816 */ /* 0x000fe20000000007 */
[----:B----4-:R-:W-:-:S02]  /*2d070*/  @!P3 IMAD.MOV.U32 R5, RZ, RZ, R20 ;  /* 0x000000ffff05b224 */ /* 0x010fc400078e0014 */
[----:B------:R-:W-:-:S05]  /*2d080*/  @!P3 IMAD.MOV.U32 R4, RZ, RZ, R17 ;  /* 0x000000ffff04b224 */ /* 0x000fca00078e0011 */
[----:B------:R0:W4:Y:S01]  /*2d090*/  @!P3 LDG.E.U16 R8, [R4.64] ;  /* 0x000000040408b981 */ /* 0x000122000c1e1500 */
[----:B------:R-:W-:-:S03]  /*2d0a0*/  PRMT R6, RZ, 0x7610, R6 ;  /* 0x00007610ff067816 */ /* 0x000fc60000000006 */
[----:B------:R-:W-:Y:S01]  /*2d0b0*/  STL [R1+0x3950], R11 ;  /* 0x0039500b01007387 */ /* 0x000fe20000100800 */
[----:B------:R-:W4:Y:S02]  /*2d0c0*/  LDL R15, [R1+0x22f0] ;  /* 0x0022f000010f7983 */ /* 0x000f240000100800 */
[----:B0-----:R-:W-:Y:S02]  /*2d0d0*/  @!P0 IMAD.MOV.U32 R5, RZ, RZ, R16 ;  /* 0x000000ffff058224 */ /* 0x001fe400078e0010 */
[----:B------:R-:W-:-:S05]  /*2d0e0*/  @!P0 IMAD.MOV.U32 R4, RZ, RZ, R2 ;  /* 0x000000ffff048224 */ /* 0x000fca00078e0002 */
[----:B------:R0:W4:Y:S04]  /*2d0f0*/  @!P0 LDG.E.U16 R7, [R4.64] ;  /* 0x0000000404078981 */ /* 0x000128000c1e1500 */
[----:B---3--:R1:W-:Y:S01]  /*2d100*/  STL [R1+0x3954], R10 ;  /* 0x0039540a01007387 */ /* 0x0083e20000100800 */
[----:B------:R-:W3:Y:S02]  /*2d110*/  LDL R19, [R1+0x22e4] ;  /* 0x0022e40001137983 */ /* 0x000ee40000100800 */
[----:B------:R-:W3:Y:S02]  /*2d120*/  LDL R18, [R1+0x22ec] ;  /* 0x0022ec0001127983 */ /* 0x000ee40000100800 */
[----:B------:R-:W3:Y:S01]  /*2d130*/  LDL R13, [R1+0x22f8] ;  /* 0x0022f800010d7983 */ /* 0x000ee20000100800 */
[----:B------:R0:W-:Y:S04]  /*2d140*/  STL [R1+0x3958], R9 ;  /* 0x0039580901007387 */ /* 0x0001e80000100800 */
[----:B-1----:R-:W3:Y:S01]  /*2d150*/  LDL R10, [R1+0x1178] ;  /* 0x00117800010a7983 */ /* 0x002ee20000100800 */
[----:B------:R-:W3:Y:S02]  /*2d160*/  LDL R17, [R1+0x1174] ;  /* 0x0011740001117983 */ /* 0x000ee40000100800 */
[----:B--2---:R-:W-:-:S02]  /*2d170*/  @!P1 IMAD.MOV.U32 R31, RZ, RZ, R14 ;  /* 0x000000ffff1f9224 */ /* 0x004fc400078e000e */
[----:B------:R-:W-:-:S05]  /*2d180*/  @!P1 IMAD.MOV.U32 R30, RZ, RZ, R12 ;  /* 0x000000ffff1e9224 */ /* 0x000fca00078e000c */
[----:B------:R1:W2:Y:S01]  /*2d190*/  @!P1 LDG.E.U16 R6, [R30.64] ;  /* 0x000000041e069981 */ /* 0x0002a2000c1e1500 */
[----:B0-----:R-:W-:-:S03]  /*2d1a0*/  PRMT R5, RZ, 0x7610, R5 ;  /* 0x00007610ff057816 */ /* 0x001fc60000000005 */
[----:B----4-:R-:W-:Y:S01]  /*2d1b0*/  STL [R1+0x395c], R8 ;  /* 0x00395c0801007387 */ /* 0x010fe20000100800 */
[----:B------:R-:W4:Y:S02]  /*2d1c0*/  LDL R16, [R1+0x116c] ;  /* 0x00116c0001107983 */ /* 0x000f240000100800 */
[----:B------:R-:W4:Y:S02]  /*2d1d0*/  LDL R2, [R1+0x1170] ;  /* 0x0011700001027983 */ /* 0x000f240000100800 */
[----:B------:R-:W4:Y:S02]  /*2d1e0*/  LDL R11, [R1+0x1168] ;  /* 0x00116800010b7983 */ /* 0x000f240000100800 */
[----:B-1----:R-:W-:Y:S01]  /*2d1f0*/  @!P2 IMAD.MOV.U32 R30, RZ, RZ, R15 ;  /* 0x000000ffff1ea224 */ /* 0x002fe200078e000f */
[----:B------:R-:W-:Y:S01]  /*2d200*/  PRMT R4, RZ, 0x7610, R4 ;  /* 0x00007610ff047816 */ /* 0x000fe20000000004 */
[----:B------:R0:W-:Y:S01]  /*2d210*/  STL [R1+0x3960], R7 ;  /* 0x0039600701007387 */ /* 0x0001e20000100800 */
[----:B------:R-:W4:Y:S02]  /*2d220*/  LDL R14, [R1+0x1164] ;  /* 0x00116400010e7983 */ /* 0x000f240000100800 */
[----:B------:R-:W4:Y:S02]  /*2d230*/  LDL R12, [R1+0x1160] ;  /* 0x00116000010c7983 */ /* 0x000f240000100800 */
[----:B---3--:R-:W-:-:S05]  /*2d240*/  @!P2 IMAD.MOV.U32 R31, RZ, RZ, R19 ;  /* 0x000000ffff1fa224 */ /* 0x008fca00078e0013 */
[----:B------:R1:W3:Y:S02]  /*2d250*/  @!P2 LDG.E.U16 R5, [R30.64] ;  /* 0x000000041e05a981 */ /* 0x0002e4000c1e1500 */
[----:B-1----:R-:W-:Y:S02]  /*2d260*/  @!P3 IMAD.MOV.U32 R30, RZ, RZ, R13 ;  /* 0x000000ffff1eb224 */ /* 0x002fe400078e000d */
[----:B------:R-:W-:-:S05]  /*2d270*/  @!P3 IMAD.MOV.U32 R31, RZ, RZ, R18 ;  /* 0x000000ffff1fb224 */ /* 0x000fca00078e0012 */
[----:B------:R1:W3:Y:S02]  /*2d280*/  @!P3 LDG.E.U16 R4, [R30.64] ;  /* 0x000000041e04b981 */ /* 0x0002e4000c1e1500 */
[----:B-1----:R-:W-:Y:S02]  /*2d290*/  @!P0 IMAD.MOV.U32 R30, RZ, RZ, R10 ;  /* 0x000000ffff1e8224 */ /* 0x002fe400078e000a */
[----:B--2---:R1:W-:Y:S01]  /*2d2a0*/  STL [R1+0x3964], R6 ;  /* 0x0039640601007387 */ /* 0x0043e20000100800 */
[----:B------:R-:W2:Y:S02]  /*2d2b0*/  LDL R15, [R1+0x115c] ;  /* 0x00115c00010f7983 */ /* 0x000ea40000100800 */
[----:B------:R-:W3:Y:S02]  /*2d2c0*/  LDL R9, [R1+0x10f8] ;  /* 0x0010f80001097983 */ /* 0x000ee40000100800 */
[----:B------:R-:W3:Y:S01]  /*2d2d0*/  LDL R13, [R1+0x10f4] ;  /* 0x0010f400010d7983 */ /* 0x000ee20000100800 */
[----:B------:R-:W3:Y:S04]  /*2d2e0*/  LDL R10, [R1+0x10ec] ;  /* 0x0010ec00010a7983 */ /* 0x000ee80000100800 */
[----:B0-----:R-:W3:Y:S01]  /*2d2f0*/  LDL R7, [R1+0x10e4] ;  /* 0x0010e40001077983 */ /* 0x001ee20000100800 */
[----:B------:R-:W-:Y:S01]  /*2d300*/  PRMT R56, RZ, 0x7610, R56 ;  /* 0x00007610ff387816 */ /* 0x000fe20000000038 */
[----:B------:R-:W-:Y:S01]  /*2d310*/  @!P0 IMAD.MOV.U32 R31, RZ, RZ, R17 ;  /* 0x000000ffff1f8224 */ /* 0x000fe200078e0011 */
[----:B------:R-:W-:-:S02]  /*2d320*/  PRMT R55, RZ, 0x7610, R55 ;  /* 0x00007610ff377816 */ /* 0x000fc40000000037 */
[----:B------:R-:W-:Y:S01]  /*2d330*/  PRMT R54, RZ, 0x7610, R54 ;  /* 0x00007610ff367816 */ /* 0x000fe20000000036 */
[----:B-1----:R-:W3:Y:S04]  /*2d340*/  LDL R6, [R1+0x10f0] ;  /* 0x0010f00001067983 */ /* 0x002ee80000100800 */
[----:B------:R4:W3:Y:S01]  /*2d350*/  @!P0 LDG.E.U16 R56, [R30.64] ;  /* 0x000000041e388981 */ /* 0x0008e2000c1e1500 */
[----:B------:R-:W-:-:S03]  /*2d360*/  PRMT R50, RZ, 0x7610, R50 ;  /* 0x00007610ff327816 */ /* 0x000fc60000000032 */
[----:B------:R-:W3:Y:S01]  /*2d370*/  LDL R17, [R1+0x1074] ;  /* 0x0010740001117983 */ /* 0x000ee20000100800 */
[----:B------:R-:W-:Y:S02]  /*2d380*/  PRMT R48, RZ, 0x7610, R48 ;  /* 0x00007610ff307816 */ /* 0x000fe40000000030 */
[----:B------:R-:W-:Y:S02]  /*2d390*/  PRMT R46, RZ, 0x7610, R46 ;  /* 0x00007610ff2e7816 */ /* 0x000fe4000000002e */
[----:B------:R-:W-:Y:S02]  /*2d3a0*/  PRMT R44, RZ, 0x7610, R44 ;  /* 0x00007610ff2c7816 */ /* 0x000fe4000000002c */
[----:B------:R-:W-:Y:S02]  /*2d3b0*/  PRMT R42, RZ, 0x7610, R42 ;  /* 0x00007610ff2a7816 */ /* 0x000fe4000000002a */
[----:B------:R-:W-:Y:S02]  /*2d3c0*/  PRMT R40, RZ, 0x7610, R40 ;  /* 0x00007610ff287816 */ /* 0x000fe40000000028 */
[----:B------:R-:W-:-:S02]  /*2d3d0*/  PRMT R38, RZ, 0x7610, R38 ;  /* 0x00007610ff267816 */ /* 0x000fc40000000026 */
[----:B------:R-:W-:Y:S01]  /*2d3e0*/  PRMT R36, RZ, 0x7610, R36 ;  /* 0x00007610ff247816 */ /* 0x000fe20000000024 */
[----:B----4-:R-:W-:Y:S02]  /*2d3f0*/  @!P1 IMAD.MOV.U32 R30, RZ, RZ, R2 ;  /* 0x000000ffff1e9224 */ /* 0x010fe400078e0002 */
[----:B------:R-:W-:Y:S01]  /*2d400*/  @!P1 IMAD.MOV.U32 R31, RZ, RZ, R16 ;  /* 0x000000ffff1f9224 */ /* 0x000fe200078e0010 */
[----:B------:R-:W4:Y:S04]  /*2d410*/  LDL R2, [R1+0x10e8] ;  /* 0x0010e80001027983 */ /* 0x000f280000100800 */
[----:B------:R-:W4:Y:S04]  /*2d420*/  LDL R16, [R1+0x106c] ;  /* 0x00106c0001107983 */ /* 0x000f280000100800 */
[----:B------:R0:W4:Y:S01]  /*2d430*/  @!P1 LDG.E.U16 R55, [R30.64] ;  /* 0x000000041e379981 */ /* 0x000122000c1e1500 */
[----:B------:R-:W-:-:S02]  /*2d440*/  PRMT R34, RZ, 0x7610, R34 ;  /* 0x00007610ff227816 */ /* 0x000fc40000000022 */
[----:B------:R-:W-:Y:S01]  /*2d450*/  PRMT R32, RZ, 0x7610, R32 ;  /* 0x00007610ff207816 */ /* 0x000fe20000000020 */
[----:B------:R-:W4:Y:S04]  /*2d460*/  LDL R19, [R1+0xf6c] ;  /* 0x000f6c0001137983 */ /* 0x000f280000100800 */
[----:B------:R-:W4:Y:S01]  /*2d470*/  LDL R18, [R1+0xf64] ;  /* 0x000f640001127983 */ /* 0x000f220000100800 */
[----:B0-----:R-:W-:-:S03]  /*2d480*/  @!P2 IMAD.MOV.U32 R30, RZ, RZ, R11 ;  /* 0x000000ffff1ea224 */ /* 0x001fc600078e000b */
[----:B------:R-:W4:Y:S01]  /*2d490*/  LDL R11, [R1+0x10e0] ;  /* 0x0010e000010b7983 */ /* 0x000f220000100800 */
[----:B------:R-:W-:Y:S02]  /*2d4a0*/  @!P2 IMAD.MOV.U32 R31, RZ, RZ, R14 ;  /* 0x000000ffff1fa224 */ /* 0x000fe400078e000e */
[----:B------:R-:W4:Y:S03]  /*2d4b0*/  LDL R14, [R1+0x10dc] ;  /* 0x0010dc00010e7983 */ /* 0x000f260000100800 */
[----:B------:R0:W4:Y:S02]  /*2d4c0*/  @!P2 LDG.E.U16 R54, [R30.64] ;  /* 0x000000041e36a981 */ /* 0x000124000c1e1500 */
[----:B0-----:R-:W-:Y:S02]  /*2d4d0*/  @!P3 IMAD.MOV.U32 R30, RZ, RZ, R12 ;  /* 0x000000ffff1eb224 */ /* 0x001fe400078e000c */
[----:B------:R-:W4:Y:S01]  /*2d4e0*/  LDL R12, [R1+0x1078] ;  /* 0x00107800010c7983 */ /* 0x000f220000100800 */
[----:B--2---:R-:W-:-:S03]  /*2d4f0*/  @!P3 IMAD.MOV.U32 R31, RZ, RZ, R15 ;  /* 0x000000ffff1fb224 */ /* 0x004fc600078e000f */
[----:B------:R-:W2:Y:S04]  /*2d500*/  LDL R15, [R1+0xff4] ;  /* 0x000ff400010f7983 */ /* 0x000ea80000100800 */
[----:B------:R3:W2:Y:S02]  /*2d510*/  @!P3 LDG.E.U16 R50, [R30.64] ;  /* 0x000000041e32b981 */ /* 0x0006a4000c1e1500 */
[----:B---3--:R-:W-:Y:S02]  /*2d520*/  @!P0 IMAD.MOV.U32 R30, RZ, RZ, R9 ;  /* 0x000000ffff1e8224 */ /* 0x008fe400078e0009 */
[----:B------:R-:W-:Y:S01]  /*2d530*/  @!P0 IMAD.MOV.U32 R31, RZ, RZ, R13 ;  /* 0x000000ffff1f8224 */ /* 0x000fe200078e000d */
[----:B------:R-:W3:Y:S04]  /*2d540*/  LDL R9, [R1+0x1068] ;  /* 0x0010680001097983 */ /* 0x000ee80000100800 */
[----:B------:R-:W2:Y:S04]  /*2d550*/  LDL R13, [R1+0x1070] ;  /* 0x00107000010d7983 */ /* 0x000ea80000100800 */
[----:B------:R0:W3:Y:S02]  /*2d560*/  @!P0 LDG.E.U16 R48, [R30.64] ;  /* 0x000000041e308981 */ /* 0x0000e4000c1e1500 */
[----:B0-----:R-:W-:-:S02]  /*2d570*/  @!P1 IMAD.MOV.U32 R30, RZ, RZ, R6 ;  /* 0x000000ffff1e9224 */ /* 0x001fc400078e0006 */
[----:B------:R-:W-:Y:S01]  /*2d580*/  @!P1 IMAD.MOV.U32 R31, RZ, RZ, R10 ;  /* 0x000000ffff1f9224 */ /* 0x000fe200078e000a */
[----:B------:R-:W3:Y:S04]  /*2d590*/  LDL R6, [R1+0x1060] ;  /* 0x0010600001067983 */ /* 0x000ee80000100800 */
[----:B------:R-:W3:Y:S04]  /*2d5a0*/  LDL R10, [R1+0x1064] ;  /* 0x00106400010a7983 */ /* 0x000ee80000100800 */
[----:B------:R0:W3:Y:S02]  /*2d5b0*/  @!P1 LDG.E.U16 R46, [R30.64] ;  /* 0x000000041e2e9981 */ /* 0x0000e4000c1e1500 */
[----:B0-----:R-:W-:-:S02]  /*2d5c0*/  @!P2 IMAD.MOV.U32 R31, RZ, RZ, R7 ;  /* 0x000000ffff1fa224 */ /* 0x001fc400078e0007 */
[----:B------:R-:W3:Y:S01]  /*2d5d0*/  LDL R7, [R1+0x105c] ;  /* 0x00105c0001077983 */ /* 0x000ee20000100800 */
[----:B----4-:R-:W-:-:S03]  /*2d5e0*/  @!P2 IMAD.MOV.U32 R30, RZ, RZ, R2 ;  /* 0x000000ffff1ea224 */ /* 0x010fc600078e0002 */
[----:B------:R-:W4:Y:S04]  /*2d5f0*/  LDL R2, [R1+0xff8] ;  /* 0x000ff80001027983 */ /* 0x000f280000100800 */
[----:B------:R0:W4:Y:S02]  /*2d600*/  @!P2 LDG.E.U16 R44, [R30.64] ;  /* 0x000000041e2ca981 */ /* 0x000124000c1e1500 */
[----:B0-----:R-:W-:Y:S02]  /*2d610*/  @!P3 IMAD.MOV.U32 R30, RZ, RZ, R11 ;  /* 0x000000ffff1eb224 */ /* 0x001fe400078e000b */
[----:B------:R-:W4:Y:S01]  /*2d620*/  LDL R11, [R1+0xff0] ;  /* 0x000ff000010b7983 */ /* 0x000f220000100800 */
[----:B------:R-:W-:Y:S02]  /*2d630*/  @!P3 IMAD.MOV.U32 R31, RZ, RZ, R14 ;  /* 0x000000ffff1fb224 */ /* 0x000fe400078e000e */
[----:B------:R-:W4:Y:S03]  /*2d640*/  LDL R14, [R1+0xfec] ;  /* 0x000fec00010e7983 */ /* 0x000f260000100800 */
[----:B------:R0:W4:Y:S02]  /*2d650*/  @!P3 LDG.E.U16 R42, [R30.64] ;  /* 0x000000041e2ab981 */ /* 0x000124000c1e1500 */
[----:B0-----:R-:W-:-:S02]  /*2d660*/  @!P0 IMAD.MOV.U32 R30, RZ, RZ, R12 ;  /* 0x000000ffff1e8224 */ /* 0x001fc400078e000c */
[----:B------:R-:W-:Y:S01]  /*2d670*/  @!P0 IMAD.MOV.U32 R31, RZ, RZ, R17 ;  /* 0x000000ffff1f8224 */ /* 0x000fe200078e0011 */
[----:B------:R-:W4:Y:S04]  /*2d680*/  LDL R12, [R1+0xfe8] ;  /* 0x000fe800010c7983 */ /* 0x000f280000100800 */
[----:B------:R-:W4:Y:S04]  /*2d690*/  LDL R17, [R1+0xf5c] ;  /* 0x000f5c0001117983 */ /* 0x000f280000100800 */
[----:B------:R0:W4:Y:S02]  /*2d6a0*/  @!P0 LDG.E.U16 R40, [R30.64] ;  /* 0x000000041e288981 */ /* 0x000124000c1e1500 */
[----:B0-----:R-:W-:-:S02]  /*2d6b0*/  @!P1 IMAD.MOV.U32 R31, RZ, RZ, R16 ;  /* 0x000000ffff1f9224 */ /* 0x001fc400078e0010 */
[----:B------:R-:W4:Y:S01]  /*2d6c0*/  LDL R16, [R1+0xf60] ;  /* 0x000f600001107983 */ /* 0x000f220000100800 */
[----:B--2---:R-:W-:-:S03]  /*2d6d0*/  @!P1 IMAD.MOV.U32 R30, RZ, RZ, R13 ;  /* 0x000000ffff1e9224 */ /* 0x004fc600078e000d */
[----:B------:R-:W2:Y:S04]  /*2d6e0*/  LDL R13, [R1+0xfe4] ;  /* 0x000fe400010d7983 */ /* 0x000ea80000100800 */
[----:B------:R3:W2:Y:S02]  /*2d6f0*/  @!P1 LDG.E.U16 R38, [R30.64] ;  /* 0x000000041e269981 */ /* 0x0006a4000c1e1500 */
[----:B---3--:R-:W-:Y:S02]  /*2d700*/  @!P2 IMAD.MOV.U32 R30, RZ, RZ, R9 ;  /* 0x000000ffff1ea224 */ /* 0x008fe400078e0009 */
[----:B------:R-:W-:Y:S01]  /*2d710*/  @!P2 IMAD.MOV.U32 R31, RZ, RZ, R10 ;  /* 0x000000ffff1fa224 */ /* 0x000fe200078e000a */
[----:B------:R-:W3:Y:S04]  /*2d720*/  LDL R9, [R1+0xfe0] ;  /* 0x000fe00001097983 */ /* 0x000ee80000100800 */
[----:B------:R-:W3:Y:S04]  /*2d730*/  LDL R10, [R1+0xfdc] ;  /* 0x000fdc00010a7983 */ /* 0x000ee80000100800 */
[----:B------:R0:W3:Y:S02]  /*2d740*/  @!P2 LDG.E.U16 R36, [R30.64] ;  /* 0x000000041e24a981 */ /* 0x0000e4000c1e1500 */
[----:B0-----:R-:W-:-:S02]  /*2d750*/  @!P3 IMAD.MOV.U32 R30, RZ, RZ, R6 ;  /* 0x000000ffff1eb224 */ /* 0x001fc400078e0006 */
[----:B------:R-:W-:Y:S01]  /*2d760*/  @!P3 IMAD.MOV.U32 R31, RZ, RZ, R7 ;  /* 0x000000ffff1fb224 */ /* 0x000fe200078e0007 */
[----:B------:R-:W3:Y:S04]  /*2d770*/  LDL R6, [R1+0xf78] ;  /* 0x000f780001067983 */ /* 0x000ee80000100800 */
[----:B------:R-:W3:Y:S04]  /*2d780*/  LDL R7, [R1+0xf74] ;  /* 0x000f740001077983 */ /* 0x000ee80000100800 */
[----:B------:R4:W3:Y:S02]  /*2d790*/  @!P3 LDG.E.U16 R34, [R30.64] ;  /* 0x000000041e22b981 */ /* 0x0008e4000c1e1500 */
[----:B----4-:R-:W-:-:S02]  /*2d7a0*/  @!P0 IMAD.MOV.U32 R30, RZ, RZ, R2 ;  /* 0x000000ffff1e8224 */ /* 0x010fc400078e0002 */
[----:B------:R-:W-:Y:S01]  /*2d7b0*/  @!P0 IMAD.MOV.U32 R31, RZ, RZ, R15 ;  /* 0x000000ffff1f8224 */ /* 0x000fe200078e000f */
[----:B------:R-:W4:Y:S01]  /*2d7c0*/  LDL R2, [R1+0xf70] ;  /* 0x000f700001027983 */ /* 0x000f220000100800 */
[----:B------:R-:W-:-:S03]  /*2d7d0*/  PRMT R33, RZ, 0x7610, R33 ;  /* 0x00007610ff217816 */ /* 0x000fc60000000021 */
[----:B------:R-:W4:Y:S04]  /*2d7e0*/  LDL R15, [R1+0xef4] ;  /* 0x000ef400010f7983 */ /* 0x000f280000100800 */
[----:B------:R0:W4:Y:S02]  /*2d7f0*/  @!P0 LDG.E.U16 R32, [R30.64] ;  /* 0x000000041e208981 */ /* 0x000124000c1e1500 */
[----:B0-----:R-:W-:Y:S02]  /*2d800*/  @!P1 IMAD.MOV.U32 R30, RZ, RZ, R11 ;  /* 0x000000ffff1e9224 */ /* 0x001fe400078e000b */
[----:B------:R-:W4:Y:S01]  /*2d810*/  LDL R11, [R1+0xf68] ;  /* 0x000f6800010b7983 */ /* 0x000f220000100800 */
[----:B------:R-:W-:Y:S02]  /*2d820*/  @!P1 IMAD.MOV.U32 R31, RZ, RZ, R14 ;  /* 0x000000ffff1f9224 */ /* 0x000fe400078e000e */
[----:B------:R-:W4:Y:S01]  /*2d830*/  LDL R14, [R1+0xef8] ;  /* 0x000ef800010e7983 */ /* 0x000f220000100800 */
[----:B------:R-:W-:-:S02]  /*2d840*/  PRMT R35, RZ, 0x7610, R35 ;  /* 0x00007610ff237816 */ /* 0x000fc40000000023 */
[----:B------:R0:W4:Y:S01]  /*2d850*/  @!P1 LDG.E.U16 R33, [R30.64] ;  /* 0x000000041e219981 */ /* 0x000122000c1e1500 */
[----:B------:R-:W-:Y:S01]  /*2d860*/  PRMT R37, RZ, 0x7610, R37 ;  /* 0x00007610ff257816 */ /* 0x000fe20000000025 */
        /* <DEDUP_REMOVED lines=13> */
[----:B------:R-:W3:Y:S01]  /*2d940*/  LDL R7, [R1+0xedc] ;  /* 0x000edc0001077983 */ /* 0x000ee20000100800 */
[----:B------:R-:W-:Y:S02]  /*2d950*/  PRMT R39, RZ, 0x7610, R39 ;  /* 0x00007610ff277816 */ /* 0x000fe40000000027 */
[----:B------:R-:W-:-:S04]  /*2d960*/  PRMT R41, RZ, 0x7610, R41 ;  /* 0x00007610ff297816 */ /* 0x000fc80000000029 */
[----:B------:R4:W3:Y:S01]  /*2d970*/  @!P0 LDG.E.U16 R39, [R30.64] ;  /* 0x000000041e278981 */ /* 0x0008e2000c1e1500 */
[----:B------:R-:W-:Y:S01]  /*2d980*/  PRMT R43, RZ, 0x7610, R43 ;  /* 0x00007610ff2b7816 */ /* 0x000fe2000000002b */
[----:B----4-:R-:W-:Y:S02]  /*2d990*/  @!P1 IMAD.MOV.U32 R30, RZ, RZ, R2 ;  /* 0x000000ffff1e9224 */ /* 0x010fe400078e0002 */
[----:B------:R-:W-:Y:S01]  /*2d9a0*/  @!P1 IMAD.MOV.U32 R31, RZ, RZ, R19 ;  /* 0x000000ffff1f9224 */ /* 0x000fe200078e0013 */
[----:B------:R-:W-:Y:S02]  /*2d9b0*/  PRMT R45, RZ, 0x7610, R45 ;  /* 0x00007610ff2d7816 */ /* 0x000fe4000000002d */
[----:B------:R-:W-:Y:S02]  /*2d9c0*/  PRMT R47, RZ, 0x7610, R47 ;  /* 0x00007610ff2f7816 */ /* 0x000fe4000000002f */
[----:B------:R-:W-:Y:S01]  /*2d9d0*/  PRMT R49, RZ, 0x7610, R49 ;  /* 0x00007610ff317816 */ /* 0x000fe20000000031 */
[----:B------:R-:W4:Y:S04]  /*2d9e0*/  LDL R2, [R1+0xe78] ;  /* 0x000e780001027983 */ /* 0x000f280000100800 */
[----:B------:R0:W4:Y:S02]  /*2d9f0*/  @!P1 LDG.E.U16 R41, [R30.64] ;  /* 0x000000041e299981 */ /* 0x000124000c1e1500 */
[----:B0-----:R-:W-:-:S02]  /*2da00*/  @!P2 IMAD.MOV.U32 R30, RZ, RZ, R11 ;  /* 0x000000ffff1ea224 */ /* 0x001fc400078e000b */
[----:B------:R-:W-:Y:S01]  /*2da10*/  @!P2 IMAD.MOV.U32 R31, RZ, RZ, R18 ;  /* 0x000000ffff1fa224 */ /* 0x000fe200078e0012 */
[----:B------:R-:W4:Y:S04]  /*2da20*/  LDL R11, [R1+0xe74] ;  /* 0x000e7400010b7983 */ /* 0x000f280000100800 */
[----:B------:R0:W4:Y:S02]  /*2da30*/  @!P2 LDG.E.U16 R43, [R30.64] ;  /* 0x000000041e2ba981 */ /* 0x000124000c1e1500 */
[----:B0-----:R-:W-:Y:S02]  /*2da40*/  @!P3 IMAD.MOV.U32 R30, RZ, RZ, R16 ;  /* 0x000000ffff1eb224 */ /* 0x001fe400078e0010 */
[----:B------:R-:W-:-:S05]  /*2da50*/  @!P3 IMAD.MOV.U32 R31, RZ, RZ, R17 ;  /* 0x000000ffff1fb224 */ /* 0x000fca00078e0011 */
[----:B------:R0:W4:Y:S02]  /*2da60*/  @!P3 LDG.E.U16 R45, [R30.64] ;  /* 0x000000041e2db981 */ /* 0x000124000c1e1500 */
[----:B0-----:R-:W-:Y:S02]  /*2da70*/  @!P0 IMAD.MOV.U32 R30, RZ, RZ, R14 ;  /* 0x000000ffff1e8224 */ /* 0x001fe400078e000e */
[----:B------:R-:W-:-:S05]  /*2da80*/  @!P0 IMAD.MOV.U32 R31, RZ, RZ, R15 ;  /* 0x000000ffff1f8224 */ /* 0x000fca00078e000f */
[----:B------:R0:W4:Y:S01]  /*2da90*/  @!P0 LDG.E.U16 R47, [R30.64] ;  /* 0x000000041e2f8981 */ /* 0x000122000c1e1500 */
[----:B------:R-:W-:Y:S01]  /*2daa0*/  PRMT R51, RZ, 0x7610, R51 ;  /* 0x00007610ff337816 */ /* 0x000fe20000000033 */
[----:B0-----:R-:W-:Y:S02]  /*2dab0*/  @!P1 IMAD.MOV.U32 R30, RZ, RZ, R12 ;  /* 0x000000ffff1e9224 */ /* 0x001fe400078e000c */
[----:B--2---:R-:W-:-:S05]  /*2dac0*/  @!P1 IMAD.MOV.U32 R31, RZ, RZ, R13 ;  /* 0x000000ffff1f9224 */ /* 0x004fca00078e000d */
[----:B------:R3:W2:Y:S02]  /*2dad0*/  @!P1 LDG.E.U16 R49, [R30.64] ;  /* 0x000000041e319981 */ /* 0x0006a4000c1e1500 */
[----:B---3--:R-:W-:Y:S02]  /*2dae0*/  @!P2 IMAD.MOV.U32 R30, RZ, RZ, R9 ;  /* 0x000000ffff1ea224 */ /* 0x008fe400078e0009 */
[----:B------:R-:W-:Y:S01]  /*2daf0*/  @!P2 IMAD.MOV.U32 R31, RZ, RZ, R10 ;  /* 0x000000ffff1fa224 */ /* 0x000fe200078e000a */
[----:B------:R-:W3:Y:S04]  /*2db00*/  LDL R9, [R1+0x2340] ;  /* 0x0023400001097983 */ /* 0x000ee80000100800 */
[----:B------:R-:W2:Y:S04]  /*2db10*/  LDL R10, [R1+0x2334] ;  /* 0x00233400010a7983 */ /* 0x000ea80000100800 */
[----:B------:R0:W2:Y:S02]  /*2db20*/  @!P2 LDG.E.U16 R51, [R30.64] ;  /* 0x000000041e33a981 */ /* 0x0000a4000c1e1500 */
[----:B0-----:R-:W-:-:S02]  /*2db30*/  @!P3 IMAD.MOV.U32 R30, RZ, RZ, R6 ;  /* 0x000000ffff1eb224 */ /* 0x001fc400078e0006 */
[----:B------:R-:W-:Y:S01]  /*2db40*/  @!P3 IMAD.MOV.U32 R31, RZ, RZ, R7 ;  /* 0x000000ffff1fb224 */ /* 0x000fe200078e0007 */
[----:B------:R-:W2:Y:S04]  /*2db50*/  LDL R6, [R1+0x2348] ;  /* 0x0023480001067983 */ /* 0x000ea80000100800 */
[----:B------:R-:W2:Y:S01]  /*2db60*/  LDL R7, [R1+0x233c] ;  /* 0x00233c0001077983 */ /* 0x000ea20000100800 */
[----:B------:R-:W-:Y:S02]  /*2db70*/  PRMT R52, RZ, 0x7610, R52 ;  /* 0x00007610ff347816 */ /* 0x000fe40000000034 */
[----:B------:R-:W-:Y:S02]  /*2db80*/  PRMT R53, RZ, 0x7610, R53 ;  /* 0x00007610ff357816 */ /* 0x000fe40000000035 */
[----:B------:R-:W-:-:S02]  /*2db90*/  PRMT R8, RZ, 0x7610, R8 ;  /* 0x00007610ff087816 */ /* 0x000fc40000000008 */
[----:B------:R-:W-:Y:S01]  /*2dba0*/  PRMT R0, RZ, 0x7610, R0 ;  /* 0x00007610ff007816 */ /* 0x000fe20000000000 */
[----:B------:R-:W2:Y:S04]  /*2dbb0*/  LDL.LU R18, [R1+0xb50] ;  /* 0x000b500001127983 */ /* 0x000ea80000300800 */
[----:B------:R4:W2:Y:S01]  /*2dbc0*/  @!P3 LDG.E.U16 R52, [R30.64] ;  /* 0x000000041e34b981 */ /* 0x0008a2000c1e1500 */
        /* <DEDUP_REMOVED lines=10> */
[----:B------:R-:W2:Y:S02]  /*2dc70*/  LDL.LU R29, [R1+0xb24] ;  /* 0x000b2400011d7983 */ /* 0x000ea40000300800 */
[----:B----4-:R-:W-:Y:S01]  /*2dc80*/  @!P0 IMAD.MOV.U32 R30, RZ, RZ, R2 ;  /* 0x000000ffff1e8224 */ /* 0x010fe200078e0002 */
[----:B------:R-:W4:Y:S01]  /*2dc90*/  LDL.LU R57, [R1+0xb20] ;  /* 0x000b200001397983 */ /* 0x000f220000300800 */
[----:B------:R-:W4:Y:S02]  /*2dca0*/  LDL.LU R58, [R1+0xb1c] ;  /* 0x000b1c00013a7983 */ /* 0x000f240000300800 */
[----:B------:R-:W4:Y:S02]  /*2dcb0*/  LDL.LU R59, [R1+0xb18] ;  /* 0x000b1800013b7983 */ /* 0x000f240000300800 */
[----:B------:R-:W4:Y:S01]  /*2dcc0*/  LDL.LU R60, [R1+0xb04] ;  /* 0x000b0400013c7983 */ /* 0x000f220000300800 */
[----:B------:R-:W4:Y:S01]  /*2dcd0*/  LDL.LU R61, [R1+0xafc] ;  /* 0x000afc00013d7983 */ /* 0x000f220000300800 */
[----:B------:R-:W4:Y:S02]  /*2dce0*/  LDL.LU R2, [R1+0xaf4] ;  /* 0x000af40001027983 */ /* 0x000f240000300800 */
[----:B------:R-:W-:-:S05]  /*2dcf0*/  @!P0 IMAD.MOV.U32 R31, RZ, RZ, R11 ;  /* 0x000000ffff1f8224 */ /* 0x000fca00078e000b */
[----:B------:R3:W4:Y:S02]  /*2dd00*/  @!P0 LDG.E.U16 R53, [R30.64] ;  /* 0x000000041e358981 */ /* 0x000724000c1e1500 */
[----:B---3--:R-:W-:Y:S02]  /*2dd10*/  @!P0 IMAD.MOV.U32 R30, RZ, RZ, R9 ;  /* 0x000000ffff1e8224 */ /* 0x008fe400078e0009 */
[----:B--2---:R-:W-:-:S05]  /*2dd20*/  @!P0 IMAD.MOV.U32 R31, RZ, RZ, R10 ;  /* 0x000000ffff1f8224 */ /* 0x004fca00078e000a */
[----:B------:R0:W2:Y:S02]  /*2dd30*/  @!P0 LDG.E.U16 R8, [R30.64] ;  /* 0x000000041e088981 */ /* 0x0000a4000c1e1500 */
[----:B0-----:R-:W-:Y:S02]  /*2dd40*/  @!P1 IMAD.MOV.U32 R30, RZ, RZ, R6 ;  /* 0x000000ffff1e9224 */ /* 0x001fe400078e0006 */
[----:B------:R-:W-:-:S05]  /*2dd50*/  @!P1 IMAD.MOV.U32 R31, RZ, RZ, R7 ;  /* 0x000000ffff1f9224 */ /* 0x000fca00078e0007 */
[----:B------:R-:W3:Y:S04]  /*2dd60*/  @!P1 LDG.E.U16 R0, [R30.64] ;  /* 0x000000041e009981 */ /* 0x000ee8000c1e1500 */
[----:B------:R-:W0:Y:S04]  /*2dd70*/  S2R R3, SR_TID.X ;  /* 0x0000000000037919 */ /* 0x000e280000002100 */
[----:B------:R-:W-:Y:S01]  /*2dd80*/  STL [R1+0x3744], R31 ;  /* 0x0037441f01007387 */ /* 0x000fe20000100800 */
[----:B------:R-:W-:Y:S02]  /*2dd90*/  STL [R1+0x374c], R31 ;  /* 0x00374c1f01007387 */ /* 0x000fe40000100800 */
[----:B------:R-:W-:Y:S01]  /*2dda0*/  STL [R1+0x3754], R31 ;  /* 0x0037541f01007387 */ /* 0x000fe20000100800 */
[----:B0-----:R-:W-:-:S05]  /*2ddb0*/  LOP3.LUT R3, R3, 0x1f, RZ, 0xc0, !PT ;  /* 0x0000001f03037812 */ /* 0x001fca00078ec0ff */
[----:B------:R-:W-:Y:S01]  /*2ddc0*/  IMAD.SHL.U32 R3, R3, 0x2, RZ ;  /* 0x0000000203037824 */ /* 0x000fe200078e00ff */
[----:B---3--:R0:W-:Y:S01]  /*2ddd0*/  STL [R1+0x1b4], R0 ;  /* 0x0001b40001007387 */ /* 0x0081e20000100800 */
[----:B------:R-:W-:Y:S02]  /*2dde0*/  STL [R1+0x375c], R31 ;  /* 0x00375c1f01007387 */ /* 0x000fe40000100800 */
[----:B------:R-:W-:Y:S02]  /*2ddf0*/  STL [R1+0x3764], R31 ;  /* 0x0037641f01007387 */ /* 0x000fe40000100800 */
[----:B------:R-:W-:Y:S01]  /*2de00*/  STL [R1+0x3768], R31 ;  /* 0x0037681f01007387 */ /* 0x000fe20000100800 */
[----:B0-----:R-:W-:Y:S02]  /*2de10*/  LOP3.LUT R0, R3, 0x30, RZ, 0x3c, !PT ;  /* 0x0000003003007812 */ /* 0x001fe400078e3cff */
[----:B------:R-:W3:Y:S01]  /*2de20*/  LDL.LU R3, [R1+0xaec] ;  /* 0x000aec0001037983 */ /* 0x000ee20000300800 */
[----:B------:R-:W3:Y:S02]  /*2de30*/  LDL.LU R6, [R1+0xab4] ;  /* 0x000ab40001067983 */ /* 0x000ee40000300800 */
[----:B------:R-:W3:Y:S02]  /*2de40*/  LDL.LU R7, [R1+0xaac] ;  /* 0x000aac0001077983 */ /* 0x000ee40000300800 */
[----:B--2---:R0:W-:Y:S01]  /*2de50*/  STL [R1+0x1b8], R8 ;  /* 0x0001b80801007387 */ /* 0x0041e20000100800 */
        /* <DEDUP_REMOVED lines=10> */
[----:B------:R-:W2:Y:S03]  /*2df00*/  LDL.LU R17, [R1+0x9fc] ;  /* 0x0009fc0001117983 */ /* 0x000ea60000300800 */
[----:B------:R0:W-:Y:S01]  /*2df10*/  STS.U16 [R0+0x1380], R19 ;  /* 0x0013801300007388 */ /* 0x0001e20000000400 */
[----:B-1----:R-:W2:Y:S02]  /*2df20*/  LDL.LU R18, [R1+0x9c4] ;  /* 0x0009c40001127983 */ /* 0x002ea40000300800 */
[----:B------:R1:W-:Y:S02]  /*2df30*/  STS.U16 [R0+0x13c0], R20 ;  /* 0x0013c01400007388 */ /* 0x0003e40000000400 */
[----:B------:R1:W-:Y:S01]  /*2df40*/  STS.U16 [R0+0x1740], R21 ;  /* 0x0017401500007388 */ /* 0x0003e20000000400 */
[----:B------:R4:W-:Y:S01]  /*2df50*/  STS.U16 [R0+0x1700], R22 ;  /* 0x0017001600007388 */ /* 0x0009e20000000400 */
[----:B------:R4:W-:Y:S02]  /*2df60*/  STS.U16 [R0+0x17c0], R23 ;  /* 0x0017c01700007388 */ /* 0x0009e40000000400 */
[----:B------:R4:W-:Y:S01]  /*2df70*/  STS.U16 [R0+0x1780], R24 ;  /* 0x0017801800007388 */ /* 0x0009e20000000400 */
[----:B0-----:R-:W2:Y:S01]  /*2df80*/  LDL.LU R19, [R1+0x9bc] ;  /* 0x0009bc0001137983 */ /* 0x001ea20000300800 */
[----:B-1----:R-:W2:Y:S02]  /*2df90*/  LDL.LU R20, [R1+0x9b4] ;  /* 0x0009b40001147983 */ /* 0x002ea40000300800 */
[----:B------:R-:W2:Y:S01]  /*2dfa0*/  LDL.LU R21, [R1+0x9ac] ;  /* 0x0009ac0001157983 */ /* 0x000ea20000300800 */
[----:B----4-:R-:W2:Y:S01]  /*2dfb0*/  LDL.LU R22, [R1+0x980] ;  /* 0x0009800001167983 */ /* 0x010ea20000300800 */
[----:B------:R-:W2:Y:S02]  /*2dfc0*/  LDL.LU R23, [R1+0x978] ;  /* 0x0009780001177983 */ /* 0x000ea40000300800 */
[----:B------:R0:W-:Y:S02]  /*2dfd0*/  STS.U16 [R0+0x1b00], R25 ;  /* 0x001b001900007388 */ /* 0x0001e40000000400 */
[----:B------:R-:W2:Y:S01]  /*2dfe0*/  LDL.LU R24, [R1+0x970] ;  /* 0x0009700001187983 */ /* 0x000ea20000300800 */
[----:B------:R1:W-:Y:S01]  /*2dff0*/  STS.U16 [R0+0x1b40], R26 ;  /* 0x001b401a00007388 */ /* 0x0003e20000000400 */
[----:B------:R1:W-:Y:S02]  /*2e000*/  STS.U16 [R0+0x1b80], R27 ;  /* 0x001b801b00007388 */ /* 0x0003e40000000400 */
[----:B------:R1:W-:Y:S02]  /*2e010*/  STS.U16 [R0+0x1bc0], R28 ;  /* 0x001bc01c00007388 */ /* 0x0003e40000000400 */
[----:B------:R1:W-:Y:S01]  /*2e020*/  STS.U16 [R0+0x1f40], R29 ;  /* 0x001f401d00007388 */ /* 0x0003e20000000400 */
[----:B------:R1:W-:Y:S04]  /*2e030*/  STS.U16 [R0+0x1f00], R57 ;  /* 0x001f003900007388 */ /* 0x0003e80000000400 */
[----:B0-----:R-:W2:Y:S01]  /*2e040*/  LDL.LU R25, [R1+0x968] ;  /* 0x0009680001197983 */ /* 0x001ea20000300800 */
[----:B-1----:R-:W2:Y:S03]  /*2e050*/  LDL.LU R26, [R1+0x940] ;  /* 0x00094000011a7983 */ /* 0x002ea60000300800 */
[----:B------:R-:W2:Y:S04]  /*2e060*/  LDL.LU R27, [R1+0x938] ;  /* 0x00093800011b7983 */ /* 0x000ea80000300800 */
[----:B------:R-:W2:Y:S01]  /*2e070*/  LDL.LU R28, [R1+0x930] ;  /* 0x00093000011c7983 */ /* 0x000ea20000300800 */
[----:B------:R-:W2:Y:S02]  /*2e080*/  LDL.LU R29, [R1+0x928] ;  /* 0x00092800011d7983 */ /* 0x000ea40000300800 */
[----:B------:R0:W-:Y:S02]  /*2e090*/  STS.U16 [R0+0x1fc0], R58 ;  /* 0x001fc03a00007388 */ /* 0x0001e40000000400 */
[----:B------:R-:W2:Y:S01]  /*2e0a0*/  LDL.LU R57, [R1+0x900] ;  /* 0x0009000001397983 */ /* 0x000ea20000300800 */
[----:B------:R1:W-:Y:S01]  /*2e0b0*/  STS.U16 [R0+0x1f80], R59 ;  /* 0x001f803b00007388 */ /* 0x0003e20000000400 */
[----:B------:R1:W-:Y:S02]  /*2e0c0*/  STS.U16 [R0+0x2300], R60 ;  /* 0x0023003c00007388 */ /* 0x0003e40000000400 */
[----:B------:R1:W-:Y:S02]  /*2e0d0*/  STS.U16 [R0+0x2340], R61 ;  /* 0x0023403d00007388 */ /* 0x0003e40000000400 */
[----:B------:R1:W-:Y:S01]  /*2e0e0*/  STS.U16 [R0+0x2380], R2 ;  /* 0x0023800200007388 */ /* 0x0003e20000000400 */
[----:B0-----:R-:W2:Y:S01]  /*2e0f0*/  LDL.LU R58, [R1+0x8f8] ;  /* 0x0008f800013a7983 */ /* 0x001ea20000300800 */
[----:B-1----:R-:W2:Y:S02]  /*2e100*/  LDL.LU R59, [R1+0x8f0] ;  /* 0x0008f000013b7983 */ /* 0x002ea40000300800 */
[----:B------:R-:W2:Y:S01]  /*2e110*/  LDL.LU R60, [R1+0x8e8] ;  /* 0x0008e800013c7983 */ /* 0x000ea20000300800 */
[----:B------:R-:W2:Y:S01]  /*2e120*/  LDL.LU R61, [R1+0x8c0] ;  /* 0x0008c000013d7983 */ /* 0x000ea20000300800 */
[----:B------:R-:W2:Y:S03]  /*2e130*/  LDL.LU R2, [R1+0x8b8] ;  /* 0x0008b80001027983 */ /* 0x000ea60000300800 */
[----:B---3--:R0:W-:Y:S01]  /*2e140*/  STS.U16 [R0+0x23c0], R3 ;  /* 0x0023c00300007388 */ /* 0x0081e20000000400 */
[----:B------:R1:W-:Y:S02]  /*2e150*/  STS.U16 [R0+0x2740], R6 ;  /* 0x0027400600007388 */ /* 0x0003e40000000400 */
[----:B------:R3:W-:Y:S01]  /*2e160*/  STS.U16 [R0+0x2700], R7 ;  /* 0x0027000700007388 */ /* 0x0007e20000000400 */
[----:B0-----:R-:W4:Y:S01]  /*2e170*/  LDL.LU R3, [R1+0x8b0] ;  /* 0x0008b00001037983 */ /* 0x001f220000300800 */
[----:B-1----:R-:W4:Y:S03]  /*2e180*/  LDL.LU R6, [R1+0x8a8] ;  /* 0x0008a80001067983 */ /* 0x002f260000300800 */
[----:B--2---:R0:W-:Y:S01]  /*2e190*/  STS.U16 [R0+0x27c0], R8 ;  /* 0x0027c00800007388 */ /* 0x0041e20000000400 */
[----:B---3--:R-:W2:Y:S02]  /*2e1a0*/  LDL.LU R7, [R1+0x880] ;  /* 0x0008800001077983 */ /* 0x008ea40000300800 */
[----:B------:R1:W-:Y:S02]  /*2e1b0*/  STS.U16 [R0+0x2780], R9 ;  /* 0x0027800900007388 */ /* 0x0003e40000000400 */
[----:B------:R3:W-:Y:S01]  /*2e1c0*/  STS.U16 [R0+0x2b00], R10 ;  /* 0x002b000a00007388 */ /* 0x0007e20000000400 */
[----:B------:R3:W-:Y:S01]  /*2e1d0*/  STS.U16 [R0+0x2b40], R11 ;  /* 0x002b400b00007388 */ /* 0x0007e20000000400 */
[----:B------:R3:W-:Y:S02]  /*2e1e0*/  STS.U16 [R0+0x2b80], R12 ;  /* 0x002b800c00007388 */ /* 0x0007e40000000400 */
[----:B------:R3:W-:Y:S01]  /*2e1f0*/  STS.U16 [R0+0x2bc0], R13 ;  /* 0x002bc00d00007388 */ /* 0x0007e20000000400 */
[----:B0-----:R-:W2:Y:S01]  /*2e200*/  LDL.LU R8, [R1+0x878] ;  /* 0x0008780001087983 */ /* 0x001ea20000300800 */
[----:B-1----:R-:W2:Y:S02]  /*2e210*/  LDL.LU R9, [R1+0x870] ;  /* 0x0008700001097983 */ /* 0x002ea40000300800 */
[----:B---3--:R-:W3:Y:S01]  /*2e220*/  LDL.LU R10, [R1+0x868] ;  /* 0x00086800010a7983 */ /* 0x008ee20000300800 */
        /* <DEDUP_REMOVED lines=42> */
[----:B------:R1:W-:Y:S01]  /*2e4d0*/  STS.U16 [R0+0x4340], R2 ;  /* 0x0043400200007388 */ /* 0x0003e20000000400 */
[----:B0-----:R-:W3:Y:S01]  /*2e4e0*/  LDL.LU R59, [R1+0x304] ;  /* 0x00030400013b7983 */ /* 0x001ee20000300800 */
[----:B-1----:R-:W3:Y:S02]  /*2e4f0*/  LDL.LU R60, [R1+0x2fc] ;  /* 0x0002fc00013c7983 */ /* 0x002ee40000300800 */
[----:B------:R-:W3:Y:S01]  /*2e500*/  LDL.LU R61, [R1+0x2f4] ;  /* 0x0002f400013d7983 */ /* 0x000ee20000300800 */
[----:B------:R-:W3:Y:S04]  /*2e510*/  LDL.LU R2, [R1+0x2a4] ;  /* 0x0002a40001027983 */ /* 0x000ee80000300800 */
[----:B----4-:R0:W-:Y:S01]  /*2e520*/  STS.U16 [R0+0x4380], R3 ;  /* 0x0043800300007388 */ /* 0x0101e20000000400 */
[----:B------:R1:W-:Y:S03]  /*2e530*/  STS.U16 [R0+0x43c0], R6 ;  /* 0x0043c00600007388 */ /* 0x0003e60000000400 */
[----:B--2---:R2:W-:Y:S04]  /*2e540*/  STS.U16 [R0+0x4740], R7 ;  /* 0x0047400700007388 */ /* 0x0045e80000000400 */
[----:B0-----:R-:W4:Y:S01]  /*2e550*/  LDL.LU R3, [R1+0x2a0] ;  /* 0x0002a00001037983 */ /* 0x001f220000300800 */
[----:B-1----:R-:W4:Y:S03]  /*2e560*/  LDL.LU R6, [R1+0x29c] ;  /* 0x00029c0001067983 */ /* 0x002f260000300800 */
[----:B------:R0:W-:Y:S04]  /*2e570*/  STS.U16 [R0+0x4700], R8 ;  /* 0x0047000800007388 */ /* 0x0001e80000000400 */
[----:B--2---:R-:W2:Y:S01]  /*2e580*/  LDL.LU R7, [R1+0x298] ;  /* 0x0002980001077983 */ /* 0x004ea20000300800 */
[----:B------:R1:W-:Y:S02]  /*2e590*/  STS.U16 [R0+0x47c0], R9 ;  /* 0x0047c00900007388 */ /* 0x0003e40000000400 */
[----:B---3--:R3:W-:Y:S01]  /*2e5a0*/  STS.U16 [R0+0x4780], R10 ;  /* 0x0047800a00007388 */ /* 0x0087e20000000400 */
[----:B------:R3:W-:Y:S01]  /*2e5b0*/  STS.U16 [R0+0x4b00], R11 ;  /* 0x004b000b00007388 */ /* 0x0007e20000000400 */
[----:B------:R3:W-:Y:S02]  /*2e5c0*/  STS.U16 [R0+0x4b40], R12 ;  /* 0x004b400c00007388 */ /* 0x0007e40000000400 */
[----:B------:R3:W-:Y:S01]  /*2e5d0*/  STS.U16 [R0+0x4b80], R13 ;  /* 0x004b800d00007388 */ /* 0x0007e20000000400 */
[----:B0-----:R-:W2:Y:S01]  /*2e5e0*/  LDL.LU R8, [R1+0x290] ;  /* 0x0002900001087983 */ /* 0x001ea20000300800 */
[----:B-1----:R-:W2:Y:S03]  /*2e5f0*/  LDL.LU R9, [R1+0x288] ;  /* 0x0002880001097983 */ /* 0x002ea60000300800 */
[----:B---3--:R-:W3:Y:S04]  /*2e600*/  LDL.LU R10, [R1+0x280] ;  /* 0x00028000010a7983 */ /* 0x008ee80000300800 */
[----:B------:R-:W3:Y:S01]  /*2e610*/  LDL.LU R11, [R1+0x278] ;  /* 0x00027800010b7983 */ /* 0x000ee20000300800 */
        /* <DEDUP_REMOVED lines=46> */
[----:B----4-:R-:W-:Y:S01]  /*2e900*/  STS.U16 [R0+0x6340], R3 ;  /* 0x0063400300007388 */ /* 0x010fe20000000400 */
[----:B------:R0:W-:Y:S03]  /*2e910*/  STS.U16 [R0+0x6380], R6 ;  /* 0x0063800600007388 */ /* 0x0001e60000000400 */
[----:B--2---:R1:W-:Y:S04]  /*2e920*/  STS.U16 [R0+0x63c0], R7 ;  /* 0x0063c00700007388 */ /* 0x0043e80000000400 */
[----:B0-----:R-:W2:Y:S04]  /*2e930*/  LDL.LU R6, [R1+0x80] ;  /* 0x0000800001067983 */ /* 0x001ea80000300800 */
[----:B------:R0:W-:Y:S01]  /*2e940*/  STS.U16 [R0+0x6740], R8 ;  /* 0x0067400800007388 */ /* 0x0001e20000000400 */
[----:B-1----:R-:W4:Y:S02]  /*2e950*/  LDL.LU R7, [R1+0x7c] ;  /* 0x00007c0001077983 */ /* 0x002f240000300800 */
[----:B------:R1:W-:Y:S01]  /*2e960*/  STS.U16 [R0+0x6700], R9 ;  /* 0x0067000900007388 */ /* 0x0003e20000000400 */
[----:B---3--:R3:W-:Y:S04]  /*2e970*/  STS.U16 [R0+0x67c0], R10 ;  /* 0x0067c00a00007388 */ /* 0x0087e80000000400 */
[----:B------:R3:W-:Y:S01]  /*2e980*/  STS.U16 [R0+0x6780], R11 ;  /* 0x0067800b00007388 */ /* 0x0007e20000000400 */
[----:B------:R3:W-:Y:S02]  /*2e990*/  STS.U16 [R0+0x6b00], R12 ;  /* 0x006b000c00007388 */ /* 0x0007e40000000400 */
[----:B------:R3:W-:Y:S01]  /*2e9a0*/  STS.U16 [R0+0x6b40], R13 ;  /* 0x006b400d00007388 */ /* 0x0007e20000000400 */
[----:B0-----:R-:W4:Y:S01]  /*2e9b0*/  LDL.LU R8, [R1+0x78] ;  /* 0x0000780001087983 */ /* 0x001f220000300800 */
[----:B-1----:R-:W4:Y:S03]  /*2e9c0*/  LDL.LU R9, [R1+0x74] ;  /* 0x0000740001097983 */ /* 0x002f260000300800 */
        /* <DEDUP_REMOVED lines=48> */
[----:B------:R-:W3:Y:S03]  /*2ecd0*/  LDL.LU R2, [R1+0x8] ;  /* 0x0000080001027983 */ /* 0x000ee60000300800 */
[----:B------:R-:W0:Y:S02]  /*2ece0*/  S2R R3, SR_TID.X ;  /* 0x0000000000037919 */ /* 0x000e240000002100 */
[----:B0-----:R-:W-:-:S05]  /*2ecf0*/  LOP3.LUT R3, R3, 0x1f, RZ, 0xc0, !PT ;  /* 0x0000001f03037812 */ /* 0x001fca00078ec0ff */
[----:B------:R-:W-:-:S05]  /*2ed00*/  IMAD.SHL.U32 R3, R3, 0x2, RZ ;  /* 0x0000000203037824 */ /* 0x000fca00078e00ff */
[----:B--2---:R0:W-:Y:S04]  /*2ed10*/  STS.U16 [R3+0x8000], R6 ;  /* 0x0080000603007388 */ /* 0x0041e80000000400 */
[----:B----4-:R1:W-:Y:S04]  /*2ed20*/  STS.U16 [R3+0x8040], R7 ;  /* 0x0080400703007388 */ /* 0x0103e80000000400 */
[----:B0-----:R-:W2:Y:S04]  /*2ed30*/  LDL.LU R6, [R1+0x3964] ;  /* 0x0039640001067983 */ /* 0x001ea80000300800 */
[----:B-1----:R-:W4:Y:S04]  /*2ed40*/  LDL.LU R7, [R1+0x3960] ;  /* 0x0039600001077983 */ /* 0x002f280000300800 */
[----:B------:R0:W-:Y:S04]  /*2ed50*/  STS.U16 [R3+0x8080], R8 ;  /* 0x0080800803007388 */ /* 0x0001e80000000400 */
[----:B------:R1:W-:Y:S04]  /*2ed60*/  STS.U16 [R3+0x80c0], R9 ;  /* 0x0080c00903007388 */ /* 0x0003e80000000400 */
[----:B---3--:R3:W-:Y:S04]  /*2ed70*/  STS.U16 [R3+0x8440], R10 ;  /* 0x0084400a03007388 */ /* 0x0087e80000000400 */
[----:B------:R3:W-:Y:S04]  /*2ed80*/  STS.U16 [R3+0x8400], R11 ;  /* 0x0084000b03007388 */ /* 0x0007e80000000400 */
[----:B------:R3:W-:Y:S04]  /*2ed90*/  STS.U16 [R3+0x84c0], R12 ;  /* 0x0084c00c03007388 */ /* 0x0007e80000000400 */
[----:B------:R3:W-:Y:S04]  /*2eda0*/  STS.U16 [R3+0x8480], R13 ;  /* 0x0084800d03007388 */ /* 0x0007e80000000400 */
[----:B0-----:R-:W2:Y:S01]  /*2edb0*/  LDL.LU R8, [R1+0x395c] ;  /* 0x00395c0001087983 */ /* 0x001ea20000300800 */
[----:B-1----:R-:W2:Y:S03]  /*2edc0*/  LDL.LU R9, [R1+0x3958] ;  /* 0x0039580001097983 */ /* 0x002ea60000300800 */
[----:B---3--:R-:W3:Y:S01]  /*2edd0*/  LDL.LU R10, [R1+0x3954] ;  /* 0x00395400010a7983 */ /* 0x008ee20000300800 */
[----:B------:R-:W2:Y:S03]  /*2ede0*/  LDL.LU R11, [R1+0x3950] ;  /* 0x00395000010b7983 */ /* 0x000ea60000300800 */
[----:B------:R-:W2:Y:S01]  /*2edf0*/  LDL.LU R12, [R1+0x394c] ;  /* 0x00394c00010c7983 */ /* 0x000ea20000300800 */
[----:B------:R-:W2:Y:S03]  /*2ee00*/  LDL.LU R13, [R1+0x3948] ;  /* 0x00394800010d7983 */ /* 0x000ea60000300800 */
[----:B------:R0:W-:Y:S04]  /*2ee10*/  STS.U16 [R3+0x8800], R14 ;  /* 0x0088000e03007388 */ /* 0x0001e80000000400 */
[----:B------:R1:W-:Y:S04]  /*2ee20*/  STS.U16 [R3+0x8840], R15 ;  /* 0x0088400f03007388 */ /* 0x0003e80000000400 */
[----:B------:R1:W-:Y:S04]  /*2ee30*/  STS.U16 [R3+0x8880], R16 ;  /* 0x0088801003007388 */ /* 0x0003e80000000400 */
[----:B------:R1:W-:Y:S04]  /*2ee40*/  STS.U16 [R3+0x88c0], R17 ;  /* 0x0088c01103007388 */ /* 0x0003e80000000400 */
[----:B------:R1:W-:Y:S04]  /*2ee50*/  STS.U16 [R3+0x8c40], R18 ;  /* 0x008c401203007388 */ /* 0x0003e80000000400 */
[----:B------:R1:W-:Y:S04]  /*2ee60*/  STS.U16 [R3+0x8c00], R19 ;  /* 0x008c001303007388 */ /* 0x0003e80000000400 */
[----:B0-----:R-:W2:Y:S01]  /*2ee70*/  LDL.LU R14, [R1+0x3944] ;  /* 0x00394400010e7983 */ /* 0x001ea20000300800 */
[----:B-1----:R-:W2:Y:S02]  /*2ee80*/  LDL.LU R15, [R1+0x3940] ;  /* 0x00394000010f7983 */ /* 0x002ea40000300800 */
[----:B------:R-:W2:Y:S02]  /*2ee90*/  LDL.LU R16, [R1+0x393c] ;  /* 0x00393c0001107983 */ /* 0x000ea40000300800 */
[----:B------:R-:W2:Y:S01]  /*2eea0*/  LDL.LU R17, [R1+0x3938] ;  /* 0x0039380001117983 */ /* 0x000ea20000300800 */
        /* <DEDUP_REMOVED lines=35> */
[----:B------:R-:W3:Y:S04]  /*2f0e0*/  LDL.LU R2, [R1+0x38ec] ;  /* 0x0038ec0001027983 */ /* 0x000ee80000300800 */
[----:B------:R-:W-:Y:S04]  /*2f0f0*/  STS.U16 [R3+0xbcc0], R5 ;  /* 0x00bcc00503007388 */ /* 0x000fe80000000400 */
[----:B------:R-:W-:Y:S04]  /*2f100*/  STS.U16 [R3+0xbc80], R4 ;  /* 0x00bc800403007388 */ /* 0x000fe80000000400 */
[----:B--2---:R-:W-:Y:S04]  /*2f110*/  STS.U16 [R3+0xa000], R0 ;  /* 0x00a0000003007388 */ /* 0x004fe80000000400 */
[----:B---3--:R0:W-:Y:S04]  /*2f120*/  STS.U16 [R3+0x9c80], R2 ;  /* 0x009c800203007388 */ /* 0x0081e80000000400 */
[----:B0-----:R-:W2:Y:S01]  /*2f130*/  LDL.LU R2, [R1+0x38e8] ;  /* 0x0038e80001027983 */ /* 0x001ea20000300800 */
[----:B------:R-:W3:Y:S02]  /*2f140*/  LDL.LU R0, [R1+0x38e4] ;  /* 0x0038e40001007983 */ /* 0x000ee40000300800 */
[----:B------:R-:W-:Y:S02]  /*2f150*/  STL [R1+0x3748], R61 ;  /* 0x0037483d01007387 */ /* 0x000fe40000100800 */
[----:B------:R-:W-:Y:S01]  /*2f160*/  STL [R1+0x3750], R61 ;  /* 0x0037503d01007387 */ /* 0x000fe20000100800 */
[----:B------:R-:W-:Y:S01]  /*2f170*/  STL [R1+0x3758], R61 ;  /* 0x0037583d01007387 */ /* 0x000fe20000100800 */
[----:B------:R-:W-:Y:S02]  /*2f180*/  STL [R1+0x3760], R61 ;  /* 0x0037603d01007387 */ /* 0x000fe40000100800 */
[----:B------:R-:W2:Y:S02]  /*2f190*/  LDL R5, [R1+0x1158] ;  /* 0x0011580001057983 */ /* 0x000ea40000100800 */
[----:B------:R-:W2:Y:S01]  /*2f1a0*/  LDL R4, [R1+0x1154] ;  /* 0x0011540001047983 */ /* 0x000ea20000100800 */
        /* <DEDUP_REMOVED lines=13> */
[----:B------:R-:W-:Y:S01]  /*2f280*/  STS.U16 [R3+0xacc0], R21 ;  /* 0x00acc01503007388 */ /* 0x000fe20000000400 */
[----:B--2---:R-:W-:-:S02]  /*2f290*/  @!P0 LOP3.LUT R5, R5, R4, RZ, 0x3c, !PT ;  /* 0x0000000405058212 */ /* 0x004fc400078e3cff */
[----:B---3--:R-:W-:Y:S02]  /*2f2a0*/  PRMT R0, RZ, 0x7610, R0 ;  /* 0x00007610ff007816 */ /* 0x008fe40000000000 */
[----:B------:R-:W-:-:S04]  /*2f2b0*/  @!P0 LOP3.LUT R4, R5, R4, RZ, 0x3c, !PT ;  /* 0x0000000405048212 */ /* 0x000fc800078e3cff */
[----:B------:R-:W-:-:S05]  /*2f2c0*/  @!P0 LOP3.LUT R5, R5, R4, RZ, 0x3c, !PT ;  /* 0x0000000405058212 */ /* 0x000fca00078e3cff */
[----:B------:R-:W2:Y:S04]  /*2f2d0*/  @!P0 LDG.E.U16 R0, [R4.64] ;  /* 0x0000000404008981 */ /* 0x000ea8000c1e1500 */
        /* <DEDUP_REMOVED lines=13> */
[----:B----4-:R-:W-:Y:S04]  /*2f3b0*/  STS.U16 [R3+0xbc40], R7 ;  /* 0x00bc400703007388 */ /* 0x010fe80000000400 */
[----:B------:R0:W-:Y:S01]  /*2f3c0*/  STS.U16 [R3+0xbc00], R6 ;  /* 0x00bc000603007388 */ /* 0x0001e20000000400 */
        /* <DEDUP_REMOVED lines=23> */
[----:B------:R-:W-:Y:S04]  /*2f540*/  STS.U16 [R2+0x9580], R52 ;  /* 0x0095803402007388 */ /* 0x000fe80000000400 */
[----:B0-----:R-:W3:Y:S01]  /*2f550*/  LDL.LU R3, [R1+0x232c] ;  /* 0x00232c0001037983 */ /* 0x001ee20000300800 */
[----:B------:R0:W-:Y:S03]  /*2f560*/  STS.U16 [R2+0x9900], R53 ;  /* 0x0099003502007388 */ /* 0x0001e60000000400 */
[----:B0-----:R-:W4:Y:S04]  /*2f570*/  LDL.LU R2, [R1+0x38e0] ;  /* 0x0038e00001027983 */ /* 0x001f280000300800 */
[----:B--2---:R0:W-:Y:S04]  /*2f580*/  STL [R1+0x1b0], R0 ;  /* 0x0001b00001007387 */ /* 0x0041e80000100800 */
[----:B0-----:R-:W2:Y:S01]  /*2f590*/  LDL.LU R0, [R1+0x38dc] ;  /* 0x0038dc0001007983 */ /* 0x001ea20000300800 */
[----:B------:R-:W2:Y:S02]  /*2f5a0*/  LDL R4, [R1+0x114c] ;  /* 0x00114c0001047983 */ /* 0x000ea40000100800 */
[----:B------:R-:W2:Y:S01]  /*2f5b0*/  LDL R5, [R1+0x1150] ;  /* 0x0011500001057983 */ /* 0x000ea20000100800 */
[----:B----4-:R-:W-:-:S02]  /*2f5c0*/  PRMT R2, RZ, 0x7610, R2 ;  /* 0x00007610ff027816 */ /* 0x010fc40000000002 */
[----:B--2---:R-:W-:-:S04]  /*2f5d0*/  @!P1 LOP3.LUT R5, R5, R4, RZ, 0x3c, !PT ;  /* 0x0000000405059212 */ /* 0x004fc800078e3cff */
[----:B------:R-:W-:-:S04]  /*2f5e0*/  @!P1 LOP3.LUT R4, R5, R4, RZ, 0x3c, !PT ;  /* 0x0000000405049212 */ /* 0x000fc800078e3cff */
[----:B------:R-:W-:-:S05]  /*2f5f0*/  @!P1 LOP3.LUT R5, R5, R4, RZ, 0x3c, !PT ;  /* 0x0000000405059212 */ /* 0x000fca00078e3cff */
[----:B------:R-:W2:Y:S04]  /*2f600*/  @!P1 LDG.E.U16 R2, [R4.64] ;  /* 0x0000000404029981 */ /* 0x000ea8000c1e1500 */
[----:B--2---:R0:W-:Y:S04]  /*2f610*/  STL [R1+0x1ac], R2 ;  /* 0x0001ac0201007387 */ /* 0x0041e80000100800 */
[----:B0-----:R-:W2:Y:S01]  /*2f620*/  LDL.LU R2, [R1+0x38d8] ;  /* 0x0038d80001027983 */ /* 0x001ea20000300800 */
[----:B------:R-:W4:Y:S02]  /*2f630*/  LDL R4, [R1+0x1144] ;  /* 0x0011440001047983 */ /* 0x000f240000100800 */
[----:B------:R-:W4:Y:S01]  /*2f640*/  LDL R5, [R1+0x1148] ;  /* 0x0011480001057983 */ /* 0x000f220000100800 */
[----:B------:R-:W-:-:S02]  /*2f650*/  PRMT R0, RZ, 0x7610, R0 ;  /* 0x00007610ff007816 */ /* 0x000fc40000000000 */
[----:B----4-:R-:W-:-:S04]  /*2f660*/  @!P2 LOP3.LUT R5, R5, R4, RZ, 0x3c, !PT ;  /* 0x000000040505a212 */ /* 0x010fc800078e3cff */
[----:B------:R-:W-:-:S04]  /*2f670*/  @!P2 LOP3.LUT R4, R5, R4, RZ, 0x3c, !PT ;  /* 0x000000040504a212 */ /* 0x000fc800078e3cff */
[----:B------:R-:W-:-:S05]  /*2f680*/  @!P2 LOP3.LUT R5, R5, R4, RZ, 0x3c, !PT ;  /* 0x000000040505a212 */ /* 0x000fca00078e3cff */
[----:B------:R-:W4:Y:S04]  /*2f690*/  @!P2 LDG.E.U16 R0, [R4.64] ;  /* 0x000000040400a981 */ /* 0x000f28000c1e1500 */
[----:B----4-:R0:W-:Y:S04]  /*2f6a0*/  STL [R1+0x1a8], R0 ;  /* 0x0001a80001007387 */ /* 0x0101e80000100800 */
[----:B0-----:R-:W4:Y:S01]  /*2f6b0*/  LDL.LU R0, [R1+0x38d4] ;  /* 0x0038d40001007983 */ /* 0x001f220000300800 */
        /* <DEDUP_REMOVED lines=11> */
[----:B----4-:R-:W-:-:S02]  /*2f770*/  PRMT R0, RZ, 0x7610, R0 ;  /* 0x00007610ff007816 */ /* 0x010fc40000000000 */
[----:B---3--:R-:W-:-:S04]  /*2f780*/  @!P0 LOP3.LUT R5, R5, R4, RZ, 0x3c, !PT ;  /* 0x0000000405058212 */ /* 0x008fc800078e3cff */
[----:B------:R-:W-:-:S04]  /*2f790*/  @!P0 LOP3.LUT R4, R5, R4, RZ, 0x3c, !PT ;  /* 0x0000000405048212 */ /* 0x000fc800078e3cff */
[----:B------:R-:W-:-:S05]  /*2f7a0*/  @!P0 LOP3.LUT R5, R5, R4, RZ, 0x3c, !PT ;  /* 0x0000000405058212 */ /* 0x000fca00078e3cff */
[----:B------:R-:W3:Y:S04]  /*2f7b0*/  @!P0 LDG.E.U16 R0, [R4.64] ;  /* 0x0000000404008981 */ /* 0x000ee8000c1e1500 */
[----:B---3--:R0:W-:Y:S04]  /*2f7c0*/  STL [R1+0x1a0], R0 ;  /* 0x0001a00001007387 */ /* 0x0081e80000100800 */
[----:B0-----:R-:W3:Y:S01]  /*2f7d0*/  LDL.LU R0, [R1+0x38cc] ;  /* 0x0038cc0001007983 */ /* 0x001ee20000300800 */
[----:B------:R-:W4:Y:S02]  /*2f7e0*/  LDL R4, [R1+0x112c] ;  /* 0x00112c0001047983 */ /* 0x000f240000100800 */
[----:B------:R-:W4:Y:S01]  /*2f7f0*/  LDL R5, [R1+0x1130] ;  /* 0x0011300001057983 */ /* 0x000f220000100800 */
[----:B--2---:R-:W-:-:S02]  /*2f800*/  PRMT R2, RZ, 0x7610, R2 ;  /* 0x00007610ff027816 */ /* 0x004fc40000000002 */
[----:B----4-:R-:W-:-:S04]  /*2f810*/  @!P1 LOP3.LUT R5, R5, R4, RZ, 0x3c, !PT ;  /* 0x0000000405059212 */ /* 0x010fc800078e3cff */
[----:B------:R-:W-:-:S04]  /*2f820*/  @!P1 LOP3.LUT R4, R5, R4, RZ, 0x3c, !PT ;  /* 0x0000000405049212 */ /* 0x000fc800078e3cff */
[----:B------:R-:W-:-:S05]  /*2f830*/  @!P1 LOP3.LUT R5, R5, R4, RZ, 0x3c, !PT ;  /* 0x0000000405059212 */ /* 0x000fca00078e3cff */
[----:B------:R-:W2:Y:S04]  /*2f840*/  @!P1 LDG.E.U16 R2, [R4.64] ;  /* 0x0000000404029981 */ /* 0x000ea8000c1e1500 */
[----:B--2---:R0:W-:Y:S04]  /*2f850*/  STL [R1+0x19c], R2 ;  /* 0x00019c0201007387 */ /* 0x0041e80000100800 */
[----:B0-----:R-:W2:Y:S01]  /*2f860*/  LDL.LU R2, [R1+0x38c8] ;  /* 0x0038c80001027983 */ /* 0x001ea20000300800 */
[----:B------:R-:W4:Y:S02]  /*2f870*/  LDL R4, [R1+0x1124] ;  /* 0x0011240001047983 */ /* 0x000f240000100800 */
[----:B------:R-:W4:Y:S01]  /*2f880*/  LDL R5, [R1+0x1128] ;  /* 0x0011280001057983 */ /* 0x000f220000100800 */
[----:B---3--:R-:W-:-:S02]  /*2f890*/  PRMT R0, RZ, 0x7610, R0 ;  /* 0x00007610ff007816 */ /* 0x008fc40000000000 */
[----:B----4-:R-:W-:-:S04]  /*2f8a0*/  @!P2 LOP3.LUT R5, R5, R4, RZ, 0x3c, !PT ;  /* 0x000000040505a212 */ /* 0x010fc800078e3cff */
        /* <DEDUP_REMOVED lines=785> */
[----:B------:R0:W2:Y:S04]  /*329c0*/  @!P2 LDG.E.U16 R2, [R4.64] ;  /* 0x000000040402a981 */ /* 0x0000a8000c1e1500 */
[----:B0-----:R-:W4:Y:S04]  /*329d0*/  LDL R4, [R1+0xc9c] ;  /* 0x000c9c0001047983 */ /* 0x001f280000100800 */
[----:B------:R-:W4:Y:S01]  /*329e0*/  LDL R5, [R1+0xca0] ;  /* 0x000ca00001057983 */ /* 0x000f220000100800 */
[----:B---3--:R-:W-:Y:S02]  /*329f0*/  PRMT R0, RZ, 0x7610, R0 ;  /* 0x00007610ff007816 */ /* 0x008fe40000000000 */
[----:B----4-:R-:W-:-:S04]  /*32a00*/  @!P3 LOP3.LUT R5, R5, R4, RZ, 0x3c, !PT ;  /* 0x000000040505b212 */ /* 0x010fc800078e3cff */
[----:B------:R-:W-:-:S04]  /*32a10*/  @!P3 LOP3.LUT R4, R5, R4, RZ, 0x3c, !PT ;  /* 0x000000040504b212 */ /* 0x000fc800078e3cff */
[----:B------:R-:W-:Y:S01]  /*32a20*/  @!P3 LOP3.LUT R5, R5, R4, RZ, 0x3c, !PT ;  /* 0x000000040505b212 */ /* 0x000fe200078e3cff */
[----:B--2---:R-:W-:Y:S04]  /*32a30*/  STL [R1+0x36e8], R2 ;  /* 0x0036e80201007387 */ /* 0x004fe80000100800 */
[----:B------:R0:W2:Y:S04]  /*32a40*/  @!P3 LDG.E.U16 R0, [R4.64] ;  /* 0x000000040400b981 */ /* 0x0000a8000c1e1500 */
[----:B0-----:R-:W3:Y:S04]  /*32a50*/  LDL R4, [R1+0xc74] ;  /* 0x000c740001047983 */ /* 0x001ee80000100800 */
[----:B------:R-:W3:Y:S01]  /*32a60*/  LDL R5, [R1+0xc78] ;  /* 0x000c780001057983 */ /* 0x000ee20000100800 */
[----:B------:R-:W-:-:S02]  /*32a70*/  PRMT R31, RZ, 0x7610, R31 ;  /* 0x00007610ff1f7816 */ /* 0x000fc4000000001f */
[----:B---3--:R-:W-:-:S04]  /*32a80*/  @!P0 LOP3.LUT R5, R5, R4, RZ, 0x3c, !PT ;  /* 0x0000000405058212 */ /* 0x008fc800078e3cff */
[----:B------:R-:W-:-:S04]  /*32a90*/  @!P0 LOP3.LUT R4, R5, R4, RZ, 0x3c, !PT ;  /* 0x0000000405048212 */ /* 0x000fc800078e3cff */
[----:B------:R-:W-:-:S05]  /*32aa0*/  @!P0 LOP3.LUT R5, R5, R4, RZ, 0x3c, !PT ;  /* 0x0000000405058212 */ /* 0x000fca00078e3cff */
[----:B------:R-:W3:Y:S04]  /*32ab0*/  @!P0 LDG.E.U16 R31, [R4.64] ;  /* 0x00000004041f8981 */ /* 0x000ee8000c1e1500 */
[----:B--2---:R-:W-:Y:S04]  /*32ac0*/  STL [R1+0x36ec], R0 ;  /* 0x0036ec0001007387 */ /* 0x004fe80000100800 */
[----:B---3--:R0:W-:Y:S04]  /*32ad0*/  STL [R1+0x34], R31 ;  /* 0x0000341f01007387 */ /* 0x0081e80000100800 */
        /* <DEDUP_REMOVED lines=8> */
[----:B0-----:R-:W4:Y:S04]  /*32b60*/  LDL R4, [R1+0xc64] ;  /* 0x000c640001047983 */ /* 0x001f280000100800 */
[----:B------:R-:W4:Y:S01]  /*32b70*/  LDL R5, [R1+0xc68] ;  /* 0x000c680001057983 */ /* 0x000f220000100800 */
[----:B--2---:R-:W-:Y:S02]  /*32b80*/  PRMT R31, RZ, 0x7610, R31 ;  /* 0x00007610ff1f7816 */ /* 0x004fe4000000001f */
[----:B----4-:R-:W-:-:S04]  /*32b90*/  @!P2 LOP3.LUT R5, R5, R4, RZ, 0x3c, !PT ;  /* 0x000000040505a212 */ /* 0x010fc800078e3cff */
[----:B------:R-:W-:-:S04]  /*32ba0*/  @!P2 LOP3.LUT R4, R5, R4, RZ, 0x3c, !PT ;  /* 0x000000040504a212 */ /* 0x000fc800078e3cff */
[----:B------:R-:W-:-:S05]  /*32bb0*/  @!P2 LOP3.LUT R5, R5, R4, RZ, 0x3c, !PT ;  /* 0x000000040505a212 */ /* 0x000fca00078e3cff */
[----:B------:R-:W2:Y:S04]  /*32bc0*/  @!P2 LDG.E.U16 R31, [R4.64] ;  /* 0x00000004041fa981 */ /* 0x000ea8000c1e1500 */
[----:B---3--:R0:W-:Y:S04]  /*32bd0*/  STL [R1+0x30], R30 ;  /* 0x0000301e01007387 */ /* 0x0081e80000100800 */
[----:B0-----:R-:W3:Y:S04]  /*32be0*/  LDL R30, [R1+0xbf8] ;  /* 0x000bf800011e7983 */ /* 0x001ee80000100800 */
        /* <DEDUP_REMOVED lines=35> */
[----:B------:R-:W2:Y:S01]  /*32e20*/  @!P2 LDG.E.U16 R31, [R4.64] ;  /* 0x00000004041fa981 */ /* 0x000ea2000c1e1500 */
[----:B---3--:R-:W-:-:S03]  /*32e30*/  PRMT R61, RZ, 0x7610, R61 ;  /* 0x00007610ff3d7816 */ /* 0x008fc6000000003d */
[----:B--2---:R0:W-:Y:S04]  /*32e40*/  STL [R1+0x1c], R31 ;  /* 0x00001c1f01007387 */ /* 0x0041e80000100800 */
[----:B0-----:R-:W2:Y:S01]  /*32e50*/  LDL.LU R31, [R1+0x3754] ;  /* 0x00375400011f7983 */ /* 0x001ea20000300800 */
[----:B------:R-:W3:Y:S02]  /*32e60*/  LDL R5, [R1+0xbf4] ;  /* 0x000bf40001057983 */ /* 0x000ee40000100800 */
[----:B------:R-:W-:Y:S02]  /*32e70*/  @!P0 IMAD.MOV.U32 R4, RZ, RZ, R30 ;  /* 0x000000ffff048224 */ /* 0x000fe400078e001e */
[----:B------:R-:W4:Y:S04]  /*32e80*/  LDL R30, [R1+0x2194] ;  /* 0x00219400011e7983 */ /* 0x000f280000100800 */
[----:B---3--:R-:W3:Y:S04]  /*32e90*/  @!P0 LDG.E.U16 R61, [R4.64] ;  /* 0x00000004043d8981 */ /* 0x008ee8000c1e1500 */
        /* <DEDUP_REMOVED lines=36> */
[----:B0-----:R-:W2:Y:S01]  /*330e0*/  LDL R5, [R1+0x2190] ;  /* 0x0021900001057983 */ /* 0x001ea20000100800 */
[----:B------:R-:W-:Y:S01]  /*330f0*/  PRMT R58, RZ, 0x7610, R58 ;  /* 0x00007610ff3a7816 */ /* 0x000fe2000000003a */
[----:B----4-:R-:W-:Y:S02]  /*33100*/  @!P1 IMAD.MOV.U32 R4, RZ, RZ, R30 ;  /* 0x000000ffff049224 */ /* 0x010fe400078e001e */
[----:B---3--:R0:W-:Y:S01]  /*33110*/  STL [R1+0x3720], R59 ;  /* 0x0037203b01007387 */ /* 0x0081e20000100800 */
[----:B------:R-:W-:Y:S01]  /*33120*/  PRMT R54, RZ, 0x7610, R54 ;  /* 0x00007610ff367816 */ /* 0x000fe20000000036 */
[----:B------:R-:W3:Y:S02]  /*33130*/  LDL R30, [R1+0x2208] ;  /* 0x00220800011e7983 */ /* 0x000ee40000100800 */
[----:B0-----:R-:W4:Y:S04]  /*33140*/  LDL R59, [R1+0x218c] ;  /* 0x00218c00013b7983 */ /* 0x001f280000100800 */
[----:B--2---:R0:W2:Y:S04]  /*33150*/  @!P1 LDG.E.U16 R58, [R4.64] ;  /* 0x00000004043a9981 */ /* 0x0040a8000c1e1500 */
[----:B0-----:R-:W3:Y:S01]  /*33160*/  LDL R5, [R1+0x2188] ;  /* 0x0021880001057983 */ /* 0x001ee20000100800 */
[----:B----4-:R-:W-:-:S03]  /*33170*/  @!P2 IMAD.MOV.U32 R4, RZ, RZ, R59 ;  /* 0x000000ffff04a224 */ /* 0x010fc600078e003b */
[----:B--2---:R0:W-:Y:S01]  /*33180*/  STL [R1+0x3724], R58 ;  /* 0x0037243a01007387 */ /* 0x0041e20000100800 */
[----:B------:R-:W-:Y:S01]  /*33190*/  PRMT R52, RZ, 0x7610, R52 ;  /* 0x00007610ff347816 */ /* 0x000fe20000000034 */
[----:B------:R-:W2:Y:S02]  /*331a0*/  LDL R59, [R1+0x2204] ;  /* 0x00220400013b7983 */ /* 0x000ea40000100800 */
[----:B---3--:R1:W3:Y:S04]  /*331b0*/  @!P2 LDG.E.U16 R54, [R4.64] ;  /* 0x000000040436a981 */ /* 0x0082e8000c1e1500 */
[----:B0-----:R-:W4:Y:S04]  /*331c0*/  LDL R58, [R1+0x2210] ;  /* 0x00221000013a7983 */ /* 0x001f280000100800 */
[----:B-1----:R-:W2:Y:S04]  /*331d0*/  LDL R4, [R1+0x2180] ;  /* 0x0021800001047983 */ /* 0x002ea80000100800 */
[----:B------:R-:W2:Y:S02]  /*331e0*/  LDL R5, [R1+0x2184] ;  /* 0x0021840001057983 */ /* 0x000ea40000100800 */
[----:B--2---:R-:W-:-:S04]  /*331f0*/  @!P3 LOP3.LUT R5, R5, R4, RZ, 0x3c, !PT ;  /* 0x000000040505b212 */ /* 0x004fc800078e3cff */
[----:B------:R-:W-:-:S04]  /*33200*/  @!P3 LOP3.LUT R4, R5, R4, RZ, 0x3c, !PT ;  /* 0x000000040504b212 */ /* 0x000fc800078e3cff */
[----:B------:R-:W-:Y:S01]  /*33210*/  @!P3 LOP3.LUT R5, R5, R4, RZ, 0x3c, !PT ;  /* 0x000000040505b212 */ /* 0x000fe200078e3cff */
[----:B---3--:R0:W-:Y:S04]  /*33220*/  STL [R1+0x3728], R54 ;  /* 0x0037283601007387 */ /* 0x0081e80000100800 */
[----:B------:R1:W2:Y:S04]  /*33230*/  @!P3 LDG.E.U16 R52, [R4.64] ;  /* 0x000000040434b981 */ /* 0x0002a8000c1e1500 */
[----:B0-----:R-:W3:Y:S04]  /*33240*/  LDL R54, [R1+0x21fc] ;  /* 0x0021fc0001367983 */ /* 0x001ee80000100800 */
[----:B-1----:R-:W2:Y:S04]  /*33250*/  LDL R4, [R1+0x21f4] ;  /* 0x0021f40001047983 */ /* 0x002ea80000100800 */
[----:B------:R-:W2:Y:S01]  /*33260*/  LDL R5, [R1+0x2200] ;  /* 0x0022000001057983 */ /* 0x000ea20000100800 */
[----:B------:R-:W-:-:S02]  /*33270*/  PRMT R29, RZ, 0x7610, R29 ;  /* 0x00007610ff1d7816 */ /* 0x000fc4000000001d */
[----:B------:R-:W-:Y:S02]  /*33280*/  PRMT R28, RZ, 0x7610, R28 ;  /* 0x00007610ff1c7816 */ /* 0x000fe4000000001c */
[----:B--2---:R-:W-:-:S04]  /*33290*/  @!P0 LOP3.LUT R5, R5, R4, RZ, 0x3c, !PT ;  /* 0x0000000405058212 */ /* 0x004fc800078e3cff */
[----:B------:R-:W-:-:S04]  /*332a0*/  @!P0 LOP3.LUT R4, R5, R4, RZ, 0x3c, !PT ;  /* 0x0000000405048212 */ /* 0x000fc800078e3cff */
[----:B------:R-:W-:-:S05]  /*332b0*/  @!P0 LOP3.LUT R5, R5, R4, RZ, 0x3c, !PT ;  /* 0x0000000405058212 */ /* 0x000fca00078e3cff */
[----:B------:R0:W2:Y:S02]  /*332c0*/  @!P0 LDG.E.U16 R29, [R4.64] ;  /* 0x00000004041d8981 */ /* 0x0000a4000c1e1500 */
[----:B0-----:R-:W-:Y:S02]  /*332d0*/  @!P1 IMAD.MOV.U32 R4, RZ, RZ, R30 ;  /* 0x000000ffff049224 */ /* 0x001fe400078e001e */
[----:B---3--:R-:W-:-:S05]  /*332e0*/  @!P1 IMAD.MOV.U32 R5, RZ, RZ, R54 ;  /* 0x000000ffff059224 */ /* 0x008fca00078e0036 */
[----:B------:R4:W3:Y:S04]  /*332f0*/  @!P1 LDG.E.U16 R28, [R4.64] ;  /* 0x00000004041c9981 */ /* 0x0008e8000c1e1500 */
[----:B------:R0:W-:Y:S01]  /*33300*/  STL [R1+0x372c], R52 ;  /* 0x00372c3401007387 */ /* 0x0001e20000100800 */
[----:B------:R-:W-:Y:S01]  /*33310*/  PRMT R27, RZ, 0x7610, R27 ;  /* 0x00007610ff1b7816 */ /* 0x000fe2000000001b */
[----:B----4-:R-:W-:Y:S02]  /*33320*/  @!P2 IMAD.MOV.U32 R4, RZ, RZ, R58 ;  /* 0x000000ffff04a224 */ /* 0x010fe400078e003a */
[----:B0-----:R-:W4:Y:S01]  /*33330*/  LDL R52, [R1+0x2218] ;  /* 0x0022180001347983 */ /* 0x001f220000100800 */
[----:B------:R-:W-:-:S05]  /*33340*/  @!P2 IMAD.MOV.U32 R5, RZ, RZ, R59 ;  /* 0x000000ffff05a224 */ /* 0x000fca00078e003b */
[----:B------:R4:W4:Y:S04]  /*33350*/  @!P2 LDG.E.U16 R27, [R4.64] ;  /* 0x00000004041ba981 */ /* 0x000928000c1e1500 */
[----:B--2---:R0:W-:Y:S01]  /*33360*/  STL [R1+0x3730], R29 ;  /* 0x0037301d01007387 */ /* 0x0041e20000100800 */
[----:B------:R-:W2:Y:S03]  /*33370*/  LDL R30, [R1+0x2280] ;  /* 0x00228000011e7983 */ /* 0x000ea60000100800 */
[----:B0-----:R-:W2:Y:S04]  /*33380*/  LDL R29, [R1+0x220c] ;  /* 0x00220c00011d7983 */ /* 0x001ea80000100800 */
[----:B---3--:R0:W-:Y:S01]  /*33390*/  STL [R1+0x3734], R28 ;  /* 0x0037341c01007387 */ /* 0x0081e20000100800 */
[----:B------:R-:W-:Y:S01]  /*333a0*/  PRMT R26, RZ, 0x7610, R26 ;  /* 0x00007610ff1a7816 */ /* 0x000fe2000000001a */
[----:B------:R-:W3:Y:S02]  /*333b0*/  LDL R59, [R1+0x2288] ;  /* 0x00228800013b7983 */ /* 0x000ee40000100800 */
[----:B------:R-:W3:Y:S01]  /*333c0*/  LDL R58, [R1+0x2284] ;  /* 0x00228400013a7983 */ /* 0x000ee20000100800 */
[----:B------:R-:W3:Y:S04]  /*333d0*/  LDL R54, [R1+0x2290] ;  /* 0x0022900001367983 */ /* 0x000ee80000100800 */
[----:B0-----:R-:W3:Y:S01]  /*333e0*/  LDL R28, [R1+0x2274] ;  /* 0x00227400011c7983 */ /* 0x001ee20000100800 */
[----:B----4-:R-:W-:Y:S01]  /*333f0*/  @!P3 IMAD.MOV.U32 R4, RZ, RZ, R52 ;  /* 0x000000ffff04b224 */ /* 0x010fe200078e0034 */
[----:B------:R-:W-:-:S02]  /*33400*/  PRMT R25, RZ, 0x7610, R25 ;  /* 0x00007610ff197816 */ /* 0x000fc40000000019 */
[----:B------:R0:W-:Y:S01]  /*33410*/  STL [R1+0x3738], R27 ;  /* 0x0037381b01007387 */ /* 0x0001e20000100800 */
[----:B------:R-:W4:Y:S03]  /*33420*/  LDL R52, [R1+0x228c] ;  /* 0x00228c0001347983 */ /* 0x000f260000100800 */
[----:B0-----:R-:W4:Y:S01]  /*33430*/  LDL R27, [R1+0x227c] ;  /* 0x00227c00011b7983 */ /* 0x001f220000100800 */
[----:B--2---:R-:W-:-:S03]  /*33440*/  @!P3 IMAD.MOV.U32 R5, RZ, RZ, R29 ;  /* 0x000000ffff05b224 */ /* 0x004fc600078e001d */
[----:B------:R-:W2:Y:S04]  /*33450*/  LDL R29, [R1+0x2298] ;  /* 0x00229800011d7983 */ /* 0x000ea80000100800 */
[----:B------:R0:W2:Y:S02]  /*33460*/  @!P3 LDG.E.U16 R26, [R4.64] ;  /* 0x00000004041ab981 */ /* 0x0000a4000c1e1500 */
[----:B0-----:R-:W-:Y:S02]  /*33470*/  @!P0 IMAD.MOV.U32 R4, RZ, RZ, R30 ;  /* 0x000000ffff048224 */ /* 0x001fe400078e001e */
[----:B---3--:R-:W-:-:S05]  /*33480*/  @!P0 IMAD.MOV.U32 R5, RZ, RZ, R28 ;  /* 0x000000ffff058224 */ /* 0x008fca00078e001c */
[----:B------:R0:W3:Y:S01]  /*33490*/  @!P0 LDG.E.U16 R25, [R4.64] ;  /* 0x0000000404198981 */ /* 0x0000e2000c1e1500 */
[----:B------:R-:W-:Y:S01]  /*334a0*/  PRMT R24, RZ, 0x7610, R24 ;  /* 0x00007610ff187816 */ /* 0x000fe20000000018 */
[----:B0-----:R-:W-:Y:S02]  /*334b0*/  @!P1 IMAD.MOV.U32 R4, RZ, RZ, R59 ;  /* 0x000000ffff049224 */ /* 0x001fe400078e003b */
[----:B----4-:R-:W-:-:S05]  /*334c0*/  @!P1 IMAD.MOV.U32 R5, RZ, RZ, R27 ;  /* 0x000000ffff059224 */ /* 0x010fca00078e001b */
[----:B------:R0:W4:Y:S02]  /*334d0*/  @!P1 LDG.E.U16 R24, [R4.64] ;  /* 0x0000000404189981 */ /* 0x000124000c1e1500 */
[----:B0-----:R-:W-:Y:S02]  /*334e0*/  @!P2 IMAD.MOV.U32 R5, RZ, RZ, R58 ;  /* 0x000000ffff05a224 */ /* 0x001fe400078e003a */
[----:B--2---:R0:W-:Y:S01]  /*334f0*/  STL [R1+0x373c], R26 ;  /* 0x00373c1a01007387 */ /* 0x0041e20000100800 */
[----:B------:R-:W2:Y:S02]  /*33500*/  LDL R30, [R1+0x22f4] ;  /* 0x0022f400011e7983 */ /* 0x000ea40000100800 */
[----:B------:R-:W4:Y:S01]  /*33510*/  LDL R28, [R1+0x2300] ;  /* 0x00230000011c7983 */ /* 0x000f220000100800 */
[----:B---3--:R1:W-:Y:S01]  /*33520*/  STL [R1+0x3740], R25 ;  /* 0x0037401901007387 */ /* 0x0083e20000100800 */
[----:B------:R-:W3:Y:S02]  /*33530*/  LDL R59, [R1+0x22fc] ;  /* 0x0022fc00013b7983 */ /* 0x000ee40000100800 */
[----:B------:R-:W3:Y:S02]  /*33540*/  LDL R58, [R1+0x2308] ;  /* 0x00230800013a7983 */ /* 0x000ee40000100800 */
[----:B------:R-:W3:Y:S01]  /*33550*/  LDL R27, [R1+0x2304] ;  /* 0x00230400011b7983 */ /* 0x000ee20000100800 */
[----:B0-----:R-:W3:Y:S01]  /*33560*/  LDL R26, [R1+0x2310] ;  /* 0x00231000011a7983 */ /* 0x001ee20000100800 */
[----:B------:R-:W-:Y:S01]  /*33570*/  PRMT R23, RZ, 0x7610, R23 ;  /* 0x00007610ff177816 */ /* 0x000fe20000000017 */
[----:B------:R-:W-:Y:S01]  /*33580*/  @!P2 IMAD.MOV.U32 R4, RZ, RZ, R54 ;  /* 0x000000ffff04a224 */ /* 0x000fe200078e0036 */
[----:B------:R-:W-:Y:S01]  /*33590*/  PRMT R22, RZ, 0x7610, R22 ;  /* 0x00007610ff167816 */ /* 0x000fe20000000016 */
[----:B------:R-:W3:Y:S04]  /*335a0*/  LDL R54, [R1+0xc3c] ;  /* 0x000c3c0001367983 */ /* 0x000ee80000100800 */
[----:B------:R0:W3:Y:S04]  /*335b0*/  @!P2 LDG.E.U16 R23, [R4.64] ;  /* 0x000000040417a981 */ /* 0x0000e8000c1e1500 */
[----:B-1----:R-:W3:Y:S01]  /*335c0*/  LDL R25, [R1+0x2318] ;  /* 0x0023180001197983 */ /* 0x002ee20000100800 */
[----:B0-----:R-:W-:-:S03]  /*335d0*/  @!P3 IMAD.MOV.U32 R4, RZ, RZ, R29 ;  /* 0x000000ffff04b224 */ /* 0x001fc600078e001d */
[----:B------:R-:W3:Y:S01]  /*335e0*/  LDL R29, [R1+0x230c] ;  /* 0x00230c00011d7983 */ /* 0x000ee20000100800 */
[----:B------:R-:W-:Y:S02]  /*335f0*/  @!P3 IMAD.MOV.U32 R5, RZ, RZ, R52 ;  /* 0x000000ffff05b224 */ /* 0x000fe400078e0034 */
[----:B------:R-:W3:Y:S01]  /*33600*/  LDL R52, [R1+0xc40] ;  /* 0x000c400001347983 */ /* 0x000ee20000100800 */
[----:B------:R-:W-:Y:S02]  /*33610*/  PRMT R21, RZ, 0x7610, R21 ;  /* 0x00007610ff157816 */ /* 0x000fe40000000015 */
[----:B------:R2:W3:Y:S01]  /*33620*/  @!P3 LDG.E.U16 R22, [R4.64] ;  /* 0x000000040416b981 */ /* 0x0004e2000c1e1500 */
[----:B------:R-:W-:Y:S01]  /*33630*/  PRMT R20, RZ, 0x7610, R20 ;  /* 0x00007610ff147816 */ /* 0x000fe20000000014 */
[----:B--2---:R-:W-:Y:S02]  /*33640*/  @!P0 IMAD.MOV.U32 R5, RZ, RZ, R30 ;  /* 0x000000ffff058224 */ /* 0x004fe400078e001e */
[----:B----4-:R-:W-:Y:S01]  /*33650*/  @!P0 IMAD.MOV.U32 R4, RZ, RZ, R28 ;  /* 0x000000ffff048224 */ /* 0x010fe200078e001c */
[----:B------:R-:W2:Y:S04]  /*33660*/  LDL R30, [R1+0xbd4] ;  /* 0x000bd400011e7983 */ /* 0x000ea80000100800 */
[----:B------:R-:W4:Y:S04]  /*33670*/  LDL R28, [R1+0xbd8] ;  /* 0x000bd800011c7983 */ /* 0x000f280000100800 */
[----:B------:R3:W4:Y:S02]  /*33680*/  @!P0 LDG.E.U16 R21, [R4.64] ;  /* 0x0000000404158981 */ /* 0x000724000c1e1500 */
[----:B---3--:R-:W-:-:S02]  /*33690*/  @!P1 IMAD.MOV.U32 R5, RZ, RZ, R59 ;  /* 0x000000ffff059224 */ /* 0x008fc400078e003b */
[----:B------:R-:W-:-:S05]  /*336a0*/  @!P1 IMAD.MOV.U32 R4, RZ, RZ, R58 ;  /* 0x000000ffff049224 */ /* 0x000fca00078e003a */
[----:B------:R0:W3:Y:S02]  /*336b0*/  @!P1 LDG.E.U16 R20, [R4.64] ;  /* 0x0000000404149981 */ /* 0x0000e4000c1e1500 */
[----:B0-----:R-:W-:Y:S02]  /*336c0*/  @!P2 IMAD.MOV.U32 R4, RZ, RZ, R26 ;  /* 0x000000ffff04a224 */ /* 0x001fe400078e001a */
[----:B------:R-:W-:Y:S01]  /*336d0*/  @!P2 IMAD.MOV.U32 R5, RZ, RZ, R27 ;  /* 0x000000ffff05a224 */ /* 0x000fe200078e001b */
[----:B------:R-:W3:Y:S04]  /*336e0*/  LDL R26, [R1+0xbd0] ;  /* 0x000bd000011a7983 */ /* 0x000ee80000100800 */
[----:B------:R-:W3:Y:S01]  /*336f0*/  LDL R27, [R1+0xbcc] ;  /* 0x000bcc00011b7983 */ /* 0x000ee20000100800 */
[----:B------:R-:W-:-:S02]  /*33700*/  PRMT R19, RZ, 0x7610, R19 ;  /* 0x00007610ff137816 */ /* 0x000fc40000000013 */
[----:B------:R-:W-:-:S04]  /*33710*/  PRMT R18, RZ, 0x7610, R18 ;  /* 0x00007610ff127816 */ /* 0x000fc80000000012 */
[----:B------:R0:W3:Y:S01]  /*33720*/  @!P2 LDG.E.U16 R19, [R4.64] ;  /* 0x000000040413a981 */ /* 0x0000e2000c1e1500 */
[----:B------:R-:W-:Y:S01]  /*33730*/  PRMT R31, RZ, 0x7610, R31 ;  /* 0x00007610ff1f7816 */ /* 0x000fe2000000001f */
[----:B0-----:R-:W-:Y:S02]  /*33740*/  @!P3 IMAD.MOV.U32 R4, RZ, RZ, R25 ;  /* 0x000000ffff04b224 */ /* 0x001fe400078e0019 */
[----:B------:R-:W-:Y:S01]  /*33750*/  @!P3 IMAD.MOV.U32 R5, RZ, RZ, R29 ;  /* 0x000000ffff05b224 */ /* 0x000fe200078e001d */
[----:B------:R-:W3:Y:S04]  /*33760*/  LDL R25, [R1+0xbc8] ;  /* 0x000bc80001197983 */ /* 0x000ee80000100800 */
[----:B------:R-:W3:Y:S04]  /*33770*/  LDL R29, [R1+0xbc4] ;  /* 0x000bc400011d7983 */ /* 0x000ee80000100800 */
[----:B------:R0:W3:Y:S02]  /*33780*/  @!P3 LDG.E.U16 R18, [R4.64] ;  /* 0x000000040412b981 */ /* 0x0000e4000c1e1500 */
[----:B0-----:R-:W-:-:S02]  /*33790*/  @!P3 IMAD.MOV.U32 R4, RZ, RZ, R52 ;  /* 0x000000ffff04b224 */ /* 0x001fc400078e0034 */
[----:B------:R-:W-:-:S05]  /*337a0*/  @!P3 IMAD.MOV.U32 R5, RZ, RZ, R54 ;  /* 0x000000ffff05b224 */ /* 0x000fca00078e0036 */
[----:B------:R2:W3:Y:S01]  /*337b0*/  @!P3 LDG.E.U16 R31, [R4.64] ;  /* 0x00000004041fb981 */ /* 0x0004e2000c1e1500 */
[----:B------:R-:W-:Y:S02]  /*337c0*/  PRMT R0, RZ, 0x7610, R0 ;  /* 0x00007610ff007816 */ /* 0x000fe40000000000 */
[----:B------:R-:W-:Y:S01]  /*337d0*/  PRMT R2, RZ, 0x7610, R2 ;  /* 0x00007610ff027816 */ /* 0x000fe20000000002 */
[----:B--2---:R-:W-:Y:S02]  /*337e0*/  @!P0 IMAD.MOV.U32 R5, RZ, RZ, R30 ;  /* 0x000000ffff058224 */ /* 0x004fe400078e001e */
[----:B----4-:R-:W-:-:S05]  /*337f0*/  @!P0 IMAD.MOV.U32 R4, RZ, RZ, R28 ;  /* 0x000000ffff048224 */ /* 0x010fca00078e001c */
[----:B------:R3:W2:Y:S02]  /*33800*/  @!P0 LDG.E.U16 R0, [R4.64] ;  /* 0x0000000404008981 */ /* 0x0006a4000c1e1500 */
[----:B---3--:R-:W-:Y:S02]  /*33810*/  @!P1 IMAD.MOV.U32 R4, RZ, RZ, R26 ;  /* 0x000000ffff049224 */ /* 0x008fe400078e001a */
[----:B------:R-:W-:-:S05]  /*33820*/  @!P1 IMAD.MOV.U32 R5, RZ, RZ, R27 ;  /* 0x000000ffff059224 */ /* 0x000fca00078e001b */
[----:B------:R0:W3:Y:S01]  /*33830*/  @!P1 LDG.E.U16 R2, [R4.64] ;  /* 0x0000000404029981 */ /* 0x0000e2000c1e1500 */
[----:B------:R-:W-:Y:S01]  /*33840*/  PRMT R61, RZ, 0x7610, R61 ;  /* 0x00007610ff3d7816 */ /* 0x000fe2000000003d */
[----:B0-----:R-:W-:Y:S02]  /*33850*/  @!P2 IMAD.MOV.U32 R4, RZ, RZ, R25 ;  /* 0x000000ffff04a224 */ /* 0x001fe400078e0019 */
[----:B------:R-:W-:-:S05]  /*33860*/  @!P2 IMAD.MOV.U32 R5, RZ, RZ, R29 ;  /* 0x000000ffff05a224 */ /* 0x000fca00078e001d */
[----:B------:R-:W4:Y:S04]  /*33870*/  @!P2 LDG.E.U16 R61, [R4.64] ;  /* 0x00000004043da981 */ /* 0x000f28000c1e1500 */
[----:B------:R0:W-:Y:S01]  /*33880*/  STL [R1+0x18], R31 ;  /* 0x0000181f01007387 */ /* 0x0001e20000100800 */
[----:B------:R-:W4:Y:S03]  /*33890*/  LDL R28, [R1+0xbc0] ;  /* 0x000bc000011c7983 */ /* 0x000f260000100800 */
[----:B0-----:R-:W4:Y:S04]  /*338a0*/  LDL R31, [R1+0xbbc] ;  /* 0x000bbc00011f7983 */ /* 0x001f280000100800 */
[----:B--2---:R0:W-:Y:S01]  /*338b0*/  STL [R1+0x36f0], R0 ;  /* 0x0036f00001007387 */ /* 0x0041e20000100800 */
[----:B------:R-:W2:Y:S02]  /*338c0*/  LDL R27, [R1+0x217c] ;  /* 0x00217c00011b7983 */ /* 0x000ea40000100800 */
[----:B------:R-:W2:Y:S01]  /*338d0*/  LDL R26, [R1+0x21b0] ;  /* 0x0021b000011a7983 */ /* 0x000ea20000100800 */
[----:B---3--:R1:W-:Y:S01]  /*338e0*/  STL [R1+0x36f4], R2 ;  /* 0x0036f40201007387 */ /* 0x0083e20000100800 */
[----:B------:R-:W3:Y:S02]  /*338f0*/  LDL R30, [R1+0x21a8] ;  /* 0x0021a800011e7983 */ /* 0x000ee40000100800 */
[----:B------:R-:W3:Y:S02]  /*33900*/  LDL R29, [R1+0x21ac] ;  /* 0x0021ac00011d7983 */ /* 0x000ee40000100800 */
[----:B------:R-:W3:Y:S01]  /*33910*/  LDL R25, [R1+0x21a0] ;  /* 0x0021a00001197983 */ /* 0x000ee20000100800 */
[----:B0-----:R-:W3:Y:S01]  /*33920*/  LDL R0, [R1+0x21a4] ;  /* 0x0021a40001007983 */ /* 0x001ee20000100800 */
[----:B------:R-:W-:-:S02]  /*33930*/  PRMT R60, RZ, 0x7610, R60 ;  /* 0x00007610ff3c7816 */ /* 0x000fc4000000003c */
[----:B------:R-:W-:Y:S01]  /*33940*/  PRMT R50, RZ, 0x7610, R50 ;  /* 0x00007610ff327816 */ /* 0x000fe20000000032 */
[----:B----4-:R-:W-:Y:S01]  /*33950*/  STL [R1+0x36f8], R61 ;  /* 0x0036f83d01007387 */ /* 0x010fe20000100800 */
[----:B-1----:R-:W4:Y:S02]  /*33960*/  LDL R2, [R1+0x21b8] ;  /* 0x0021b80001027983 */ /* 0x002f240000100800 */
[----:B------:R-:W-:Y:S02]  /*33970*/  @!P3 IMAD.MOV.U32 R4, RZ, RZ, R28 ;  /* 0x000000ffff04b224 */ /* 0x000fe400078e001c */
[----:B------:R-:W4:Y:S01]  /*33980*/  LDL R28, [R1+0x219c] ;  /* 0x00219c00011c7983 */ /* 0x000f220000100800 */
[----:B------:R-:W-:-:S05]  /*33990*/  @!P3 IMAD.MOV.U32 R5, RZ, RZ, R31 ;  /* 0x000000ffff05b224 */ /* 0x000fca00078e001f */
[----:B------:R2:W4:Y:S01]  /*339a0*/  @!P3 LDG.E.U16 R60, [R4.64] ;  /* 0x00000004043cb981 */ /* 0x000522000c1e1500 */
[----:B------:R-:W-:Y:S01]  /*339b0*/  PRMT R48, RZ, 0x7610, R48 ;  /* 0x00007610ff307816 */ /* 0x000fe20000000030 */
[----:B--2---:R-:W-:Y:S02]  /*339c0*/  @!P0 IMAD.MOV.U32 R5, RZ, RZ, R27 ;  /* 0x000000ffff058224 */ /* 0x004fe400078e001b */
[----:B------:R-:W-:-:S05]  /*339d0*/  @!P0 IMAD.MOV.U32 R4, RZ, RZ, R26 ;  /* 0x000000ffff048224 */ /* 0x000fca00078e001a */
[----:B------:R3:W2:Y:S02]  /*339e0*/  @!P0 LDG.E.U16 R50, [R4.64] ;  /* 0x0000000404328981 */ /* 0x0006a4000c1e1500 */
[----:B---3--:R-:W-:Y:S02]  /*339f0*/  @!P1 IMAD.MOV.U32 R5, RZ, RZ, R30 ;  /* 0x000000ffff059224 */ /* 0x008fe400078e001e */
[----:B------:R-:W-:-:S05]  /*33a00*/  @!P1 IMAD.MOV.U32 R4, RZ, RZ, R29 ;  /* 0x000000ffff049224 */ /* 0x000fca00078e001d */
[----:B------:R0:W3:Y:S01]  /*33a10*/  @!P1 LDG.E.U16 R48, [R4.64] ;  /* 0x0000000404309981 */ /* 0x0000e2000c1e1500 */
[----:B------:R-:W-:Y:S02]  /*33a20*/  PRMT R17, RZ, 0x7610, R17 ;  /* 0x00007610ff117816 */ /* 0x000fe40000000011 */
[----:B------:R-:W-:Y:S01]  /*33a30*/  PRMT R16, RZ, 0x7610, R16 ;  /* 0x00007610ff107816 */ /* 0x000fe20000000010 */
[----:B0-----:R-:W-:Y:S02]  /*33a40*/  @!P2 IMAD.MOV.U32 R4, RZ, RZ, R0 ;  /* 0x000000ffff04a224 */ /* 0x001fe400078e0000 */
[----:B------:R-:W-:-:S05]  /*33a50*/  @!P2 IMAD.MOV.U32 R5, RZ, RZ, R25 ;  /* 0x000000ffff05a224 */ /* 0x000fca00078e0019 */
[----:B------:R4:W3:Y:S02]  /*33a60*/  @!P2 LDG.E.U16 R17, [R4.64] ;  /* 0x000000040411a981 */ /* 0x0008e4000c1e1500 */
[----:B----4-:R-:W-:Y:S02]  /*33a70*/  @!P3 IMAD.MOV.U32 R4, RZ, RZ, R2 ;  /* 0x000000ffff04b224 */ /* 0x010fe400078e0002 */
[----:B------:R-:W-:-:S05]  /*33a80*/  @!P3 IMAD.MOV.U32 R5, RZ, RZ, R28 ;  /* 0x000000ffff05b224 */ /* 0x000fca00078e001c */
[----:B------:R-:W4:Y:S04]  /*33a90*/  @!P3 LDG.E.U16 R16, [R4.64] ;  /* 0x000000040410b981 */ /* 0x000f28000c1e1500 */
[----:B------:R-:W-:Y:S01]  /*33aa0*/  STL [R1+0x36fc], R60 ;  /* 0x0036fc3c01007387 */ /* 0x000fe20000100800 */
[----:B------:R-:W4:Y:S02]  /*33ab0*/  LDL R27, [R1+0x2214] ;  /* 0x00221400011b7983 */ /* 0x000f240000100800 */
[----:B------:R-:W4:Y:S01]  /*33ac0*/  LDL R26, [R1+0x2220] ;  /* 0x00222000011a7983 */ /* 0x000f220000100800 */
[----:B--2---:R-:W-:Y:S04]  /*33ad0*/  STL [R1+0x3700], R50 ;  /* 0x0037003201007387 */ /* 0x004fe80000100800 */
[----:B---3--:R-:W-:Y:S01]  /*33ae0*/  STL [R1+0x3704], R48 ;  /* 0x0037043001007387 */ /* 0x008fe20000100800 */
[----:B------:R-:W2:Y:S02]  /*33af0*/  LDL R25, [R1+0x221c] ;  /* 0x00221c0001197983 */ /* 0x000ea40000100800 */
[----:B------:R-:W3:Y:S01]  /*33b00*/  LDL R0, [R1+0x2228] ;  /* 0x0022280001007983 */ /* 0x000ee20000100800 */
[----:B------:R0:W-:Y:S01]  /*33b10*/  STL [R1+0x3708], R17 ;  /* 0x0037081101007387 */ /* 0x0001e20000100800 */
[----:B------:R-:W3:Y:S03]  /*33b20*/  LDL R2, [R1+0x2230] ;  /* 0x0022300001027983 */ /* 0x000ee60000100800 */
[----:B0-----:R-:W3:Y:S04]  /*33b30*/  LDL R17, [R1+0x2224] ;  /* 0x0022240001117983 */ /* 0x001ee80000100800 */
[----:B----4-:R0:W-:Y:S01]  /*33b40*/  STL [R1+0x370c], R16 ;  /* 0x00370c1001007387 */ /* 0x0101e20000100800 */
[----:B------:R-:W4:Y:S02]  /*33b50*/  LDL R29, [R1+0x222c] ;  /* 0x00222c00011d7983 */ /* 0x000f240000100800 */
[----:B------:R-:W4:Y:S01]  /*33b60*/  LDL R28, [R1+0x2238] ;  /* 0x00223800011c7983 */ /* 0x000f220000100800 */
[----:B------:R-:W-:Y:S01]  /*33b70*/  PRMT R15, RZ, 0x7610, R15 ;  /* 0x00007610ff0f7816 */ /* 0x000fe2000000000f */
[----:B------:R-:W-:-:S02]  /*33b80*/  @!P0 IMAD.MOV.U32 R5, RZ, RZ, R27 ;  /* 0x000000ffff058224 */ /* 0x000fc400078e001b */
[----:B------:R-:W-:Y:S01]  /*33b90*/  @!P0 IMAD.MOV.U32 R4, RZ, RZ, R26 ;  /* 0x000000ffff048224 */ /* 0x000fe200078e001a */
[----:B------:R-:W-:Y:S02]  /*33ba0*/  PRMT R14, RZ, 0x7610, R14 ;  /* 0x00007610ff0e7816 */ /* 0x000fe4000000000e */
[----:B------:R-:W-:Y:S02]  /*33bb0*/  PRMT R13, RZ, 0x7610, R13 ;  /* 0x00007610ff0d7816 */ /* 0x000fe4000000000d */
[----:B------:R-:W-:Y:S01]  /*33bc0*/  PRMT R12, RZ, 0x7610, R12 ;  /* 0x00007610ff0c7816 */ /* 0x000fe2000000000c */
[----:B------:R-:W4:Y:S04]  /*33bd0*/  LDL R27, [R1+0x2294] ;  /* 0x00229400011b7983 */ /* 0x000f280000100800 */
[----:B------:R2:W4:Y:S04]  /*33be0*/  @!P0 LDG.E.U16 R15, [R4.64] ;  /* 0x00000004040f8981 */ /* 0x000528000c1e1500 */
[----:B------:R-:W4:Y:S01]  /*33bf0*/  LDL R26, [R1+0x22a0] ;  /* 0x0022a000011a7983 */ /* 0x000f220000100800 */
[----:B--2---:R-:W-:-:S02]  /*33c00*/  @!P1 IMAD.MOV.U32 R5, RZ, RZ, R25 ;  /* 0x000000ffff059224 */ /* 0x004fc400078e0019 */
[----:B---3--:R-:W-:-:S05]  /*33c10*/  @!P1 IMAD.MOV.U32 R4, RZ, RZ, R0 ;  /* 0x000000ffff049224 */ /* 0x008fca00078e0000 */
[----:B------:R1:W2:Y:S02]  /*33c20*/  @!P1 LDG.E.U16 R14, [R4.64] ;  /* 0x00000004040e9981 */ /* 0x0002a4000c1e1500 */
[----:B-1----:R-:W-:Y:S02]  /*33c30*/  @!P2 IMAD.MOV.U32 R4, RZ, RZ, R2 ;  /* 0x000000ffff04a224 */ /* 0x002fe400078e0002 */
[----:B------:R-:W-:-:S05]  /*33c40*/  @!P2 IMAD.MOV.U32 R5, RZ, RZ, R17 ;  /* 0x000000ffff05a224 */ /* 0x000fca00078e0011 */
[----:B------:R4:W3:Y:S02]  /*33c50*/  @!P2 LDG.E.U16 R13, [R4.64] ;  /* 0x00000004040da981 */ /* 0x0008e4000c1e1500 */
[----:B----4-:R-:W-:Y:S02]  /*33c60*/  @!P3 IMAD.MOV.U32 R4, RZ, RZ, R28 ;  /* 0x000000ffff04b224 */ /* 0x010fe400078e001c */
[----:B------:R-:W-:-:S05]  /*33c70*/  @!P3 IMAD.MOV.U32 R5, RZ, RZ, R29 ;  /* 0x000000ffff05b224 */ /* 0x000fca00078e001d */
[----:B------:R1:W4:Y:S04]  /*33c80*/  @!P3 LDG.E.U16 R12, [R4.64] ;  /* 0x00000004040cb981 */ /* 0x000328000c1e1500 */
[----:B------:R-:W-:Y:S01]  /*33c90*/  STL [R1+0x3710], R15 ;  /* 0x0037100f01007387 */ /* 0x000fe20000100800 */
[----:B------:R-:W4:Y:S02]  /*33ca0*/  LDL R25, [R1+0x229c] ;  /* 0x00229c0001197983 */ /* 0x000f240000100800 */
[----:B0-----:R-:W4:Y:S02]  /*33cb0*/  LDL R16, [R1+0x22a8] ;  /* 0x0022a80001107983 */ /* 0x001f240000100800 */
[----:B------:R-:W4:Y:S01]  /*33cc0*/  LDL R0, [R1+0x22b0] ;  /* 0x0022b00001007983 */ /* 0x000f220000100800 */
[----:B--2---:R0:W-:Y:S01]  /*33cd0*/  STL [R1+0x3714], R14 ;  /* 0x0037140e01007387 */ /* 0x0041e20000100800 */
[----:B------:R-:W2:Y:S02]  /*33ce0*/  LDL R17, [R1+0x22a4] ;  /* 0x0022a40001117983 */ /* 0x000ea40000100800 */
[----:B------:R-:W2:Y:S01]  /*33cf0*/  LDL R2, [R1+0x22b8] ;  /* 0x0022b80001027983 */ /* 0x000ea20000100800 */
[----:B------:R-:W-:Y:S01]  /*33d00*/  PRMT R11, RZ, 0x7610, R11 ;  /* 0x00007610ff0b7816 */ /* 0x000fe2000000000b */
[----:B-1----:R-:W-:-:S02]  /*33d10*/  @!P0 IMAD.MOV.U32 R4, RZ, RZ, R26 ;  /* 0x000000ffff048224 */ /* 0x002fc400078e001a */
[----:B------:R-:W-:Y:S01]  /*33d20*/  @!P0 IMAD.MOV.U32 R5, RZ, RZ, R27 ;  /* 0x000000ffff058224 */ /* 0x000fe200078e001b */
[----:B------:R-:W-:-:S04]  /*33d30*/  PRMT R10, RZ, 0x7610, R10 ;  /* 0x00007610ff0a7816 */ /* 0x000fc8000000000a */
[----:B------:R1:W2:Y:S04]  /*33d40*/  @!P0 LDG.E.U16 R11, [R4.64] ;  /* 0x00000004040b8981 */ /* 0x0002a8000c1e1500 */
[----:B---3--:R3:W-:Y:S01]  /*33d50*/  STL [R1+0x3718], R13 ;  /* 0x0037180d01007387 */ /* 0x0087e20000100800 */
[----:B0-----:R-:W2:Y:S03]  /*33d60*/  LDL R14, [R1+0x2320] ;  /* 0x00232000010e7983 */ /* 0x001ea60000100800 */
[----:B---3--:R-:W3:Y:S04]  /*33d70*/  LDL R13, [R1+0x22ac] ;  /* 0x0022ac00010d7983 */ /* 0x008ee80000100800 */
[----:B----4-:R0:W-:Y:S01]  /*33d80*/  STL [R1+0x371c], R12 ;  /* 0x00371c0c01007387 */ /* 0x0101e20000100800 */
[----:B------:R-:W4:Y:S02]  /*33d90*/  LDL R15, [R1+0x2314] ;  /* 0x00231400010f7983 */ /* 0x000f240000100800 */
[----:B-1----:R-:W-:-:S02]  /*33da0*/  @!P1 IMAD.MOV.U32 R5, RZ, RZ, R25 ;  /* 0x000000ffff059224 */ /* 0x002fc400078e0019 */
[----:B------:R-:W-:Y:S01]  /*33db0*/  @!P1 IMAD.MOV.U32 R4, RZ, RZ, R16 ;  /* 0x000000ffff049224 */ /* 0x000fe200078e0010 */
[----:B------:R-:W-:Y:S01]  /*33dc0*/  PRMT R9, RZ, 0x7610, R9 ;  /* 0x00007610ff097816 */ /* 0x000fe20000000009 */
[----:B------:R-:W4:Y:S04]  /*33dd0*/  LDL R16, [R1+0x231c] ;  /* 0x00231c0001107983 */ /* 0x000f280000100800 */
[----:B------:R1:W4:Y:S04]  /*33de0*/  @!P1 LDG.E.U16 R10, [R4.64] ;  /* 0x00000004040a9981 */ /* 0x000328000c1e1500 */
[----:B------:R-:W4:Y:S04]  /*33df0*/  LDL R25, [R1+0x2338] ;  /* 0x0023380001197983 */ /* 0x000f280000100800 */
[----:B0-----:R-:W4:Y:S01]  /*33e00*/  LDL R12, [R1+0x2328] ;  /* 0x00232800010c7983 */ /* 0x001f220000100800 */
[----:B-1----:R-:W-:-:S03]  /*33e10*/  @!P2 IMAD.MOV.U32 R4, RZ, RZ, R0 ;  /* 0x000000ffff04a224 */ /* 0x002fc600078e0000 */
[----:B------:R-:W4:Y:S01]  /*33e20*/  LDL R0, [R1+0x2330] ;  /* 0x0023300001007983 */ /* 0x000f220000100800 */
[----:B--2---:R-:W-:Y:S01]  /*33e30*/  @!P2 IMAD.MOV.U32 R5, RZ, RZ, R17 ;  /* 0x000000ffff05a224 */ /* 0x004fe200078e0011 */
[----:B------:R-:W-:Y:S02]  /*33e40*/  PRMT R8, RZ, 0x7610, R8 ;  /* 0x00007610ff087816 */ /* 0x000fe40000000008 */
[----:B------:R-:W-:Y:S02]  /*33e50*/  PRMT R7, RZ, 0x7610, R7 ;  /* 0x00007610ff077816 */ /* 0x000fe40000000007 */
[----:B------:R-:W-:Y:S01]  /*33e60*/  PRMT R6, RZ, 0x7610, R6 ;  /* 0x00007610ff067816 */ /* 0x000fe20000000006 */
[----:B------:R-:W2:Y:S04]  /*33e70*/  LDL R17, [R1+0xc2c] ;  /* 0x000c2c0001117983 */ /* 0x000ea80000100800 */
[----:B------:R0:W2:Y:S02]  /*33e80*/  @!P2 LDG.E.U16 R9, [R4.64] ;  /* 0x000000040409a981 */ /* 0x0000a4000c1e1500 */
[----:B0-----:R-:W-:-:S02]  /*33e90*/  @!P3 IMAD.MOV.U32 R4, RZ, RZ, R2 ;  /* 0x000000ffff04b224 */ /* 0x001fc400078e0002 */
[----:B------:R-:W2:Y:S01]  /*33ea0*/  LDL R2, [R1+0x2324] ;  /* 0x0023240001027983 */ /* 0x000ea20000100800 */
[----:B---3--:R-:W-:-:S03]  /*33eb0*/  @!P3 IMAD.MOV.U32 R5, RZ, RZ, R13 ;  /* 0x000000ffff05b224 */ /* 0x008fc600078e000d */
[----:B------:R-:W3:Y:S04]  /*33ec0*/  LDL R13, [R1+0xc38] ;  /* 0x000c3800010d7983 */ /* 0x000ee80000100800 */
[----:B------:R4:W3:Y:S02]  /*33ed0*/  @!P3 LDG.E.U16 R8, [R4.64] ;  /* 0x000000040408b981 */ /* 0x0008e4000c1e1500 */
[----:B----4-:R-:W-:Y:S02]  /*33ee0*/  @!P0 IMAD.MOV.U32 R5, RZ, RZ, R15 ;  /* 0x000000ffff058224 */ /* 0x010fe400078e000f */
[----:B------:R-:W4:Y:S01]  /*33ef0*/  LDL R15, [R1+0xc34] ;  /* 0x000c3400010f7983 */ /* 0x000f220000100800 */
[----:B------:R-:W-:Y:S02]  /*33f00*/  @!P0 IMAD.MOV.U32 R4, RZ, RZ, R14 ;  /* 0x000000ffff048224 */ /* 0x000fe400078e000e */
[----:B------:R-:W4:Y:S02]  /*33f10*/  LDL R14, [R1+0xc30] ;  /* 0x000c3000010e7983 */ /* 0x000f240000100800 */
[----:B------:R-:W-:-:S02]  /*33f20*/  @!P1 IMAD.MOV.U32 R30, RZ, RZ, R12 ;  /* 0x000000ffff1e9224 */ /* 0x000fc400078e000c */
[----:B------:R-:W-:Y:S01]  /*33f30*/  @!P1 IMAD.MOV.U32 R31, RZ, RZ, R16 ;  /* 0x000000ffff1f9224 */ /* 0x000fe200078e0010 */
[----:B------:R-:W4:Y:S04]  /*33f40*/  LDL R12, [R1+0xc28] ;  /* 0x000c2800010c7983 */ /* 0x000f280000100800 */
[----:B------:R0:W4:Y:S04]  /*33f50*/  @!P0 LDG.E.U16 R7, [R4.64] ;  /* 0x0000000404078981 */ /* 0x000128000c1e1500 */
[----:B------:R1:W4:Y:S04]  /*33f60*/  @!P1 LDG.E.U16 R6, [R30.64] ;  /* 0x000000041e069981 */ /* 0x000328000c1e1500 */
[----:B------:R-:W4:Y:S01]  /*33f70*/  LDL R16, [R1+0xc24] ;  /* 0x000c240001107983 */ /* 0x000f220000100800 */
[----:B------:R1:W-:Y:S01]  /*33f80*/  STL [R1+0x2468], R3 ;  /* 0x0024680301007387 */ /* 0x0003e20000100800 */
[----:B0-----:R-:W-:Y:S01]  /*33f90*/  PRMT R4, RZ, 0x7610, R4 ;  /* 0x00007610ff047816 */ /* 0x001fe20000000004 */
[----:B-1----:R-:W-:-:S02]  /*33fa0*/  @!P3 IMAD.MOV.U32 R30, RZ, RZ, R25 ;  /* 0x000000ffff1eb224 */ /* 0x002fc400078e0019 */
[----:B------:R-:W-:Y:S02]  /*33fb0*/  @!P3 IMAD.MOV.U32 R31, RZ, RZ, R3 ;  /* 0x000000ffff1fb224 */ /* 0x000fe400078e0003 */
[----:B------:R-:W4:Y:S04]  /*33fc0*/  LDL.LU R3, [R1+0xbb4] ;  /* 0x000bb40001037983 */ /* 0x000f280000300800 */
[----:B------:R0:W4:Y:S01]  /*33fd0*/  @!P3 LDG.E.U16 R4, [R30.64] ;  /* 0x000000041e04b981 */ /* 0x000122000c1e1500 */
[----:B------:R-:W-:Y:S02]  /*33fe0*/  PRMT R5, RZ, 0x7610, R5 ;  /* 0x00007610ff057816 */ /* 0x000fe40000000005 */
[----:B------:R-:W-:Y:S02]  /*33ff0*/  PRMT R46, RZ, 0x7610, R46 ;  /* 0x00007610ff2e7816 */ /* 0x000fe4000000002e */
[----:B------:R-:W-:Y:S01]  /*34000*/  PRMT R44, RZ, 0x7610, R44 ;  /* 0x00007610ff2c7816 */ /* 0x000fe2000000002c */
[----:B------:R-:W4:Y:S04]  /*34010*/  LDL R26, [R1+0xba4] ;  /* 0x000ba400011a7983 */ /* 0x000f280000100800 */
[----:B------:R-:W4:Y:S01]  /*34020*/  LDL R25, [R1+0xba8] ;  /* 0x000ba80001197983 */ /* 0x000f220000100800 */
[----:B0-----:R-:W-:-:S03]  /*34030*/  @!P2 IMAD.MOV.U32 R30, RZ, RZ, R0 ;  /* 0x000000ffff1ea224 */ /* 0x001fc600078e0000 */
[----:B------:R-:W4:Y:S01]  /*34040*/  LDL R0, [R1+0xc20] ;  /* 0x000c200001007983 */ /* 0x000f220000100800 */
[----:B--2---:R-:W-:-:S03]  /*34050*/  @!P2 IMAD.MOV.U32 R31, RZ, RZ, R2 ;  /* 0x000000ffff1fa224 */ /* 0x004fc600078e0002 */
[----:B------:R-:W2:Y:S04]  /*34060*/  LDL R2, [R1+0xc1c] ;  /* 0x000c1c0001027983 */ /* 0x000ea80000100800 */
[----:B------:R3:W2:Y:S02]  /*34070*/  @!P2 LDG.E.U16 R5, [R30.64] ;  /* 0x000000041e05a981 */ /* 0x0006a4000c1e1500 */
[----:B---3--:R-:W-:Y:S02]  /*34080*/  @!P0 IMAD.MOV.U32 R30, RZ, RZ, R13 ;  /* 0x000000ffff1e8224 */ /* 0x008fe400078e000d */
[----:B------:R-:W3:Y:S01]  /*34090*/  LDL R13, [R1+0xbb0] ;  /* 0x000bb000010d7983 */ /* 0x000ee20000100800 */
[----:B----4-:R-:W-:-:S03]  /*340a0*/  @!P0 IMAD.MOV.U32 R31, RZ, RZ, R15 ;  /* 0x000000ffff1f8224 */ /* 0x010fc600078e000f */
[----:B------:R-:W4:Y:S04]  /*340b0*/  LDL R15, [R1+0xbb8] ;  /* 0x000bb800010f7983 */ /* 0x000f280000100800 */
[----:B------:R0:W3:Y:S02]  /*340c0*/  @!P0 LDG.E.U16 R46, [R30.64] ;  /* 0x000000041e2e8981 */ /* 0x0000e4000c1e1500 */
[----:B0-----:R-:W-:Y:S02]  /*340d0*/  @!P1 IMAD.MOV.U32 R30, RZ, RZ, R14 ;  /* 0x000000ffff1e9224 */ /* 0x001fe400078e000e */
[----:B------:R-:W3:Y:S01]  /*340e0*/  LDL R14, [R1+0xbac] ;  /* 0x000bac00010e7983 */ /* 0x000ee20000100800 */
[----:B------:R-:W-:Y:S01]  /*340f0*/  @!P1 IMAD.MOV.U32 R31, RZ, RZ, R17 ;  /* 0x000000ffff1f9224 */ /* 0x000fe200078e0011 */
[----:B------:R-:W-:Y:S01]  /*34100*/  PRMT R42, RZ, 0x7610, R42 ;  /* 0x00007610ff2a7816 */ /* 0x000fe2000000002a */
[----:B------:R-:W3:Y:S03]  /*34110*/  LDL R17, [R1+0xb9c] ;  /* 0x000b9c0001117983 */ /* 0x000ee60000100800 */
[----:B------:R0:W3:Y:S02]  /*34120*/  @!P1 LDG.E.U16 R44, [R30.64] ;  /* 0x000000041e2c9981 */ /* 0x0000e4000c1e1500 */
[----:B0-----:R-:W-:-:S02]  /*34130*/  @!P2 IMAD.MOV.U32 R30, RZ, RZ, R12 ;  /* 0x000000ffff1ea224 */ /* 0x001fc400078e000c */
[----:B------:R-:W-:Y:S01]  /*34140*/  @!P2 IMAD.MOV.U32 R31, RZ, RZ, R16 ;  /* 0x000000ffff1fa224 */ /* 0x000fe200078e0010 */
[----:B------:R-:W3:Y:S04]  /*34150*/  LDL R12, [R1+0xba0] ;  /* 0x000ba000010c7983 */ /* 0x000ee80000100800 */
[----:B------:R0:W3:Y:S02]  /*34160*/  @!P2 LDG.E.U16 R42, [R30.64] ;  /* 0x000000041e2aa981 */ /* 0x0000e4000c1e1500 */
[----:B0-----:R-:W-:Y:S02]  /*34170*/  @!P3 IMAD.MOV.U32 R30, RZ, RZ, R0 ;  /* 0x000000ffff1eb224 */ /* 0x001fe400078e0000 */
[----:B------:R-:W3:Y:S01]  /*34180*/  LDL R0, [R1+0x21c0] ;  /* 0x0021c00001007983 */ /* 0x000ee20000100800 */
[----:B--2---:R-:W-:-:S03]  /*34190*/  @!P3 IMAD.MOV.U32 R31, RZ, RZ, R2 ;  /* 0x000000ffff1fb224 */ /* 0x004fc600078e0002 */
[----:B------:R-:W2:Y:S01]  /*341a0*/  LDL R2, [R1+0x21b4] ;  /* 0x0021b40001027983 */ /* 0x000ea20000100800 */
[----:B------:R-:W-:Y:S02]  /*341b0*/  PRMT R40, RZ, 0x7610, R40 ;  /* 0x00007610ff287816 */ /* 0x000fe40000000028 */
[----:B------:R-:W-:-:S04]  /*341c0*/  PRMT R38, RZ, 0x7610, R38 ;  /* 0x00007610ff267816 */ /* 0x000fc80000000026 */
[----:B------:R0:W2:Y:S01]  /*341d0*/  @!P3 LDG.E.U16 R40, [R30.64] ;  /* 0x000000041e28b981 */ /* 0x0000a2000c1e1500 */
[----:B------:R-:W-:Y:S01]  /*341e0*/  PRMT R36, RZ, 0x7610, R36 ;  /* 0x00007610ff247816 */ /* 0x000fe20000000024 */
[----:B------:R1:W-:Y:S02]  /*341f0*/  STL [R1+0x24e8], R3 ;  /* 0x0024e80301007387 */ /* 0x0003e40000100800 */
[----:B------:R-:W2:Y:S01]  /*34200*/  LDL R16, [R1+0x21bc] ;  /* 0x0021bc0001107983 */ /* 0x000ea20000100800 */
[----:B------:R-:W-:Y:S02]  /*34210*/  PRMT R34, RZ, 0x7610, R34 ;  /* 0x00007610ff227816 */ /* 0x000fe40000000022 */
[----:B------:R-:W-:Y:S01]  /*34220*/  PRMT R32, RZ, 0x7610, R32 ;  /* 0x00007610ff207816 */ /* 0x000fe20000000020 */
[----:B------:R-:W2:Y:S01]  /*34230*/  LDL R27, [R1+0x223c] ;  /* 0x00223c00011b7983 */ /* 0x000ea20000100800 */
[----:B0-----:R-:W-:-:S03]  /*34240*/  @!P0 IMAD.MOV.U32 R31, RZ, RZ, R3 ;  /* 0x000000ffff1f8224 */ /* 0x001fc600078e0003 */
[----:B-1----:R-:W2:Y:S01]  /*34250*/  LDL R3, [R1+0x21d8] ;  /* 0x0021d80001037983 */ /* 0x002ea20000100800 */
[----:B----4-:R-:W-:-:S03]  /*34260*/  @!P0 IMAD.MOV.U32 R30, RZ, RZ, R15 ;  /* 0x000000ffff1e8224 */ /* 0x010fc600078e000f */
[----:B------:R-:W4:Y:S04]  /*34270*/  LDL R15, [R1+0x21c8] ;  /* 0x0021c800010f7983 */ /* 0x000f280000100800 */
[----:B------:R3:W4:Y:S02]  /*34280*/  @!P0 LDG.E.U16 R38, [R30.64] ;  /* 0x000000041e268981 */ /* 0x000724000c1e1500 */
[----:B---3--:R-:W-:Y:S02]  /*34290*/  @!P1 IMAD.MOV.U32 R30, RZ, RZ, R13 ;  /* 0x000000ffff1e9224 */ /* 0x008fe400078e000d */
[----:B------:R-:W-:Y:S01]  /*342a0*/  @!P1 IMAD.MOV.U32 R31, RZ, RZ, R14 ;  /* 0x000000ffff1f9224 */ /* 0x000fe200078e000e */
[----:B------:R-:W3:Y:S04]  /*342b0*/  LDL R13, [R1+0x21d0] ;  /* 0x0021d000010d7983 */ /* 0x000ee80000100800 */
[----:B------:R-:W3:Y:S04]  /*342c0*/  LDL R14, [R1+0x21c4] ;  /* 0x0021c400010e7983 */ /* 0x000ee80000100800 */
[----:B------:R0:W3:Y:S02]  /*342d0*/  @!P1 LDG.E.U16 R36, [R30.64] ;  /* 0x000000041e249981 */ /* 0x0000e4000c1e1500 */
[----:B0-----:R-:W-:-:S02]  /*342e0*/  @!P2 IMAD.MOV.U32 R30, RZ, RZ, R25 ;  /* 0x000000ffff1ea224 */ /* 0x001fc400078e0019 */
[----:B------:R-:W-:Y:S01]  /*342f0*/  @!P2 IMAD.MOV.U32 R31, RZ, RZ, R26 ;  /* 0x000000ffff1fa224 */ /* 0x000fe200078e001a */
[----:B------:R-:W-:Y:S01]  /*34300*/  PRMT R33, RZ, 0x7610, R33 ;  /* 0x00007610ff217816 */ /* 0x000fe20000000021 */
[----:B------:R-:W3:Y:S04]  /*34310*/  LDL R26, [R1+0x2248] ;  /* 0x00224800011a7983 */ /* 0x000ee80000100800 */
[----:B------:R0:W3:Y:S04]  /*34320*/  @!P2 LDG.E.U16 R34, [R30.64] ;  /* 0x000000041e22a981 */ /* 0x0000e8000c1e1500 */
[----:B------:R-:W3:Y:S01]  /*34330*/  LDL R25, [R1+0x2244] ;  /* 0x0022440001197983 */ /* 0x000ee20000100800 */
[----:B0-----:R-:W-:-:S02]  /*34340*/  @!P3 IMAD.MOV.U32 R30, RZ, RZ, R12 ;  /* 0x000000ffff1eb224 */ /* 0x001fc400078e000c */
[----:B------:R-:W-:Y:S01]  /*34350*/  @!P3 IMAD.MOV.U32 R31, RZ, RZ, R17 ;  /* 0x000000ffff1fb224 */ /* 0x000fe200078e0011 */
[----:B------:R-:W3:Y:S04]  /*34360*/  LDL R12, [R1+0x21cc] ;  /* 0x0021cc00010c7983 */ /* 0x000ee80000100800 */
[----:B------:R-:W3:Y:S04]  /*34370*/  LDL R17, [R1+0x2250] ;  /* 0x0022500001117983 */ /* 0x000ee80000100800 */
[----:B------:R0:W3:Y:S02]  /*34380*/  @!P3 LDG.E.U16 R32, [R30.64] ;  /* 0x000000041e20b981 */ /* 0x0000e4000c1e1500 */
[----:B0-----:R-:W-:-:S02]  /*34390*/  @!P0 IMAD.MOV.U32 R30, RZ, RZ, R0 ;  /* 0x000000ffff1e8224 */ /* 0x001fc400078e0000 */
[----:B------:R-:W3:Y:S01]  /*343a0*/  LDL R0, [R1+0x2240] ;  /* 0x0022400001007983 */ /* 0x000ee20000100800 */
[----:B--2---:R-:W-:-:S03]  /*343b0*/  @!P0 IMAD.MOV.U32 R31, RZ, RZ, R2 ;  /* 0x000000ffff1f8224 */ /* 0x004fc600078e0002 */
[----:B------:R-:W2:Y:S01]  /*343c0*/  LDL R2, [R1+0x2234] ;  /* 0x0022340001027983 */ /* 0x000ea20000100800 */
[----:B------:R-:W-:-:S03]  /*343d0*/  PRMT R35, RZ, 0x7610, R35 ;  /* 0x00007610ff237816 */ /* 0x000fc60000000023 */
[----:B------:R0:W2:Y:S01]  /*343e0*/  @!P0 LDG.E.U16 R33, [R30.64] ;  /* 0x000000041e218981 */ /* 0x0000a2000c1e1500 */
[----:B------:R-:W-:Y:S01]  /*343f0*/  PRMT R37, RZ, 0x7610, R37 ;  /* 0x00007610ff257816 */ /* 0x000fe20000000025 */
[----:B0-----:R-:W-:Y:S02]  /*34400*/  @!P1 IMAD.MOV.U32 R31, RZ, RZ, R16 ;  /* 0x000000ffff1f9224 */ /* 0x001fe400078e0010 */
[----:B------:R-:W2:Y:S01]  /*34410*/  LDL R16, [R1+0x224c] ;  /* 0x00224c0001107983 */ /* 0x000ea20000100800 */
[----:B------:R-:W-:Y:S01]  /*34420*/  PRMT R39, RZ, 0x7610, R39 ;  /* 0x00007610ff277816 */ /* 0x000fe20000000027 */
[----:B----4-:R-:W-:Y:S02]  /*34430*/  @!P1 IMAD.MOV.U32 R30, RZ, RZ, R15 ;  /* 0x000000ffff1e9224 */ /* 0x010fe400078e000f */
[----:B------:R-:W4:Y:S04]  /*34440*/  LDL R15, [R1+0x2258] ;  /* 0x00225800010f7983 */ /* 0x000f280000100800 */
[----:B------:R3:W4:Y:S02]  /*34450*/  @!P1 LDG.E.U16 R35, [R30.64] ;  /* 0x000000041e239981 */ /* 0x000724000c1e1500 */
[----:B---3--:R-:W-:-:S02]  /*34460*/  @!P2 IMAD.MOV.U32 R30, RZ, RZ, R13 ;  /* 0x000000ffff1ea224 */ /* 0x008fc400078e000d */
[----:B------:R-:W-:Y:S01]  /*34470*/  @!P2 IMAD.MOV.U32 R31, RZ, RZ, R14 ;  /* 0x000000ffff1fa224 */ /* 0x000fe200078e000e */
[----:B------:R-:W3:Y:S04]  /*34480*/  LDL R13, [R1+0x22c0] ;  /* 0x0022c000010d7983 */ /* 0x000ee80000100800 */
[----:B------:R-:W3:Y:S04]  /*34490*/  LDL R14, [R1+0x22b4] ;  /* 0x0022b400010e7983 */ /* 0x000ee80000100800 */
[----:B------:R0:W3:Y:S02]  /*344a0*/  @!P2 LDG.E.U16 R37, [R30.64] ;  /* 0x000000041e25a981 */ /* 0x0000e4000c1e1500 */
[----:B0-----:R-:W-:-:S02]  /*344b0*/  @!P3 IMAD.MOV.U32 R30, RZ, RZ, R3 ;  /* 0x000000ffff1eb224 */ /* 0x001fc400078e0003 */
[----:B------:R-:W3:Y:S01]  /*344c0*/  LDL R3, [R1+0x22c8] ;  /* 0x0022c80001037983 */ /* 0x000ee20000100800 */
[----:B------:R-:W-:-:S03]  /*344d0*/  @!P3 IMAD.MOV.U32 R31, RZ, RZ, R12 ;  /* 0x000000ffff1fb224 */ /* 0x000fc600078e000c */
        /* <DEDUP_REMOVED lines=10> */
[----:B0-----:R-:W-:Y:S02]  /*34580*/  @!P1 IMAD.MOV.U32 R30, RZ, RZ, R26 ;  /* 0x000000ffff1e9224 */ /* 0x001fe400078e001a */
[----:B------:R-:W-:-:S05]  /*34590*/  @!P1 IMAD.MOV.U32 R31, RZ, RZ, R27 ;  /* 0x000000ffff1f9224 */ /* 0x000fca00078e001b */
[----:B------:R0:W2:Y:S01]  /*345a0*/  @!P1 LDG.E.U16 R43, [R30.64] ;  /* 0x000000041e2b9981 */ /* 0x0000a2000c1e1500 */
[----:B------:R-:W-:Y:S01]  /*345b0*/  PRMT R47, RZ, 0x7610, R47 ;  /* 0x00007610ff2f7816 */ /* 0x000fe2000000002f */
[----:B0-----:R-:W-:Y:S02]  /*345c0*/  @!P2 IMAD.MOV.U32 R30, RZ, RZ, R17 ;  /* 0x000000ffff1ea224 */ /* 0x001fe400078e0011 */
[----:B------:R-:W-:Y:S01]  /*345d0*/  @!P2 IMAD.MOV.U32 R31, RZ, RZ, R25 ;  /* 0x000000ffff1fa224 */ /* 0x000fe200078e0019 */
        /* <DEDUP_REMOVED lines=11> */
[----:B----4-:R-:W-:-:S02]  /*34690*/  @!P3 IMAD.MOV.U32 R30, RZ, RZ, R15 ;  /* 0x000000ffff1eb224 */ /* 0x010fc400078e000f */
[----:B------:R-:W-:-:S05]  /*346a0*/  @!P3 IMAD.MOV.U32 R31, RZ, RZ, R16 ;  /* 0x000000ffff1fb224 */ /* 0x000fca00078e0010 */
[----:B------:R3:W4:Y:S01]  /*346b0*/  @!P3 LDG.E.U16 R47, [R30.64] ;  /* 0x000000041e2fb981 */ /* 0x000722000c1e1500 */
[----:B------:R-:W-:Y:S01]  /*346c0*/  PRMT R51, RZ, 0x7610, R51 ;  /* 0x00007610ff337816 */ /* 0x000fe20000000033 */
[----:B---3--:R-:W-:Y:S02]  /*346d0*/  @!P0 IMAD.MOV.U32 R30, RZ, RZ, R13 ;  /* 0x000000ffff1e8224 */ /* 0x008fe400078e000d */
[----:B------:R-:W-:-:S05]  /*346e0*/  @!P0 IMAD.MOV.U32 R31, RZ, RZ, R14 ;  /* 0x000000ffff1f8224 */ /* 0x000fca00078e000e */
[----:B------:R0:W3:Y:S01]  /*346f0*/  @!P0 LDG.E.U16 R49, [R30.64] ;  /* 0x000000041e318981 */ /* 0x0000e2000c1e1500 */
[----:B------:R-:W-:Y:S01]  /*34700*/  PRMT R53, RZ, 0x7610, R53 ;  /* 0x00007610ff357816 */ /* 0x000fe20000000035 */
[----:B0-----:R-:W-:Y:S02]  /*34710*/  @!P1 IMAD.MOV.U32 R30, RZ, RZ, R3 ;  /* 0x000000ffff1e9224 */ /* 0x001fe400078e0003 */
[----:B------:R-:W-:Y:S01]  /*34720*/  @!P1 IMAD.MOV.U32 R31, RZ, RZ, R12 ;  /* 0x000000ffff1f9224 */ /* 0x000fe200078e000c */
[----:B------:R-:W3:Y:S01]  /*34730*/  LDL.LU R3, [R1+0x88] ;  /* 0x0000880001037983 */ /* 0x000ee20000300800 */
[----:B------:R-:W3:Y:S02]  /*34740*/  LDL.LU R12, [R1+0x64] ;  /* 0x00006400010c7983 */ /* 0x000ee40000300800 */
[----:B------:R-:W3:Y:S02]  /*34750*/  LDL.LU R13, [R1+0x60] ;  /* 0x00006000010d7983 */ /* 0x000ee40000300800 */
[----:B------:R-:W3:Y:S01]  /*34760*/  LDL.LU R14, [R1+0x5c] ;  /* 0x00005c00010e7983 */ /* 0x000ee20000300800 */
[----:B------:R-:W3:Y:S01]  /*34770*/  LDL.LU R15, [R1+0x58] ;  /* 0x00005800010f7983 */ /* 0x000ee20000300800 */
[----:B------:R-:W3:Y:S03]  /*34780*/  LDL.LU R16, [R1+0x34] ;  /* 0x0000340001107983 */ /* 0x000ee60000300800 */
[----:B------:R0:W3:Y:S01]  /*34790*/  @!P1 LDG.E.U16 R51, [R30.64] ;  /* 0x000000041e339981 */ /* 0x0000e2000c1e1500 */
[----:B------:R-:W3:Y:S02]  /*347a0*/  LDL.LU R17, [R1+0x30] ;  /* 0x0000300001117983 */ /* 0x000ee40000300800 */
[----:B------:R-:W3:Y:S02]  /*347b0*/  LDL.LU R48, [R1+0x2c] ;  /* 0x00002c0001307983 */ /* 0x000ee40000300800 */
[----:B------:R-:W3:Y:S01]  /*347c0*/  LDL.LU R50, [R1+0x28] ;  /* 0x0000280001327983 */ /* 0x000ee20000300800 */
[----:B------:R-:W3:Y:S01]  /*347d0*/  LDL.LU R60, [R1+0x14] ;  /* 0x00001400013c7983 */ /* 0x000ee20000300800 */
[----:B------:R-:W3:Y:S02]  /*347e0*/  LDL.LU R61, [R1+0x10] ;  /* 0x00001000013d7983 */ /* 0x000ee40000300800 */
[----:B0-----:R-:W-:-:S02]  /*347f0*/  @!P2 IMAD.MOV.U32 R30, RZ, RZ, R0 ;  /* 0x000000ffff1ea224 */ /* 0x001fc400078e0000 */
[----:B--2---:R-:W-:Y:S02]  /*34800*/  @!P2 IMAD.MOV.U32 R31, RZ, RZ, R2 ;  /* 0x000000ffff1fa224 */ /* 0x004fe400078e0002 */
[----:B------:R-:W2:Y:S01]  /*34810*/  LDL.LU R2, [R1+0xc] ;  /* 0x00000c0001027983 */ /* 0x000ea20000300800 */
[----:B------:R-:W2:Y:S03]  /*34820*/  LDL.LU R0, [R1+0x8] ;  /* 0x0000080001007983 */ /* 0x000ea60000300800 */
[----:B------:R0:W2:Y:S04]  /*34830*/  @!P2 LDG.E.U16 R53, [R30.64] ;  /* 0x000000041e35a981 */ /* 0x0000a8000c1e1500 */
[----:B0-----:R-:W2:Y:S04]  /*34840*/  LDL R30, [R1+0x22cc] ;  /* 0x0022cc00011e7983 */ /* 0x001ea80000100800 */
[----:B------:R-:W2:Y:S01]  /*34850*/  LDL R31, [R1+0x22d8] ;  /* 0x0022d800011f7983 */ /* 0x000ea20000100800 */
[----:B------:R-:W-:-:S02]  /*34860*/  PRMT R55, RZ, 0x7610, R55 ;  /* 0x00007610ff377816 */ /* 0x000fc40000000037 */
[----:B--2---:R-:W-:-:S04]  /*34870*/  @!P3 LOP3.LUT R31, R31, R30, RZ, 0x3c, !PT ;  /* 0x0000001e1f1fb212 */ /* 0x004fc800078e3cff */
[----:B------:R-:W-:-:S04]  /*34880*/  @!P3 LOP3.LUT R30, R31, R30, RZ, 0x3c, !PT ;  /* 0x0000001e1f1eb212 */ /* 0x000fc800078e3cff */
[----:B------:R-:W-:-:S05]  /*34890*/  @!P3 LOP3.LUT R31, R31, R30, RZ, 0x3c, !PT ;  /* 0x0000001e1f1fb212 */ /* 0x000fca00078e3cff */
[----:B------:R0:W2:Y:S04]  /*348a0*/  @!P3 LDG.E.U16 R55, [R30.64] ;  /* 0x000000041e37b981 */ /* 0x0000a8000c1e1500 */
[----:B0-----:R-:W2:Y:S04]  /*348b0*/  LDL R30, [R1+0x2344] ;  /* 0x00234400011e7983 */ /* 0x001ea80000100800 */
[----:B------:R-:W2:Y:S01]  /*348c0*/  LDL R31, [R1+0x2350] ;  /* 0x00235000011f7983 */ /* 0x000ea20000100800 */
[----:B------:R-:W-:Y:S02]  /*348d0*/  PRMT R56, RZ, 0x7610, R56 ;  /* 0x00007610ff387816 */ /* 0x000fe40000000038 */
        /* <DEDUP_REMOVED lines=11> */
[----:B0-----:R-:W2:Y:S04]  /*34990*/  LDL.LU R30, [R1+0x8c] ;  /* 0x00008c00011e7983 */ /* 0x001ea80000300800 */
[----:B------:R-:W0:Y:S02]  /*349a0*/  S2R R31, SR_TID.X ;  /* 0x00000000001f7919 */ /* 0x000e240000002100 */
[----:B0-----:R-:W-:-:S05]  /*349b0*/  LOP3.LUT R31, R31, 0x1f, RZ, 0xc0, !PT ;  /* 0x0000001f1f1f7812 */ /* 0x001fca00078ec0ff */
[----:B------:R-:W-:-:S05]  /*349c0*/  IMAD.SHL.U32 R31, R31, 0x2, RZ ;  /* 0x000000021f1f7824 */ /* 0x000fca00078e00ff */
[----:B------:R-:W-:-:S05]  /*349d0*/  LOP3.LUT R31, R31, 0x10, RZ, 0x3c, !PT ;  /* 0x000000101f1f7812 */ /* 0x000fca00078e3cff */
[----:B------:R0:W-:Y:S01]  /*349e0*/  STS.U16 [R31+0x9940], R25 ;  /* 0x009940191f007388 */ /* 0x0001e20000000400 */
[----:B------:R1:W-:Y:S02]  /*349f0*/  STS.U16 [R31+0x9980], R26 ;  /* 0x0099801a1f007388 */ /* 0x0003e40000000400 */
[----:B------:R3:W-:Y:S02]  /*34a00*/  STS.U16 [R31+0x99c0], R27 ;  /* 0x0099c01b1f007388 */ /* 0x0007e40000000400 */
[----:B------:R4:W-:Y:S01]  /*34a10*/  STS.U16 [R31+0x9d40], R28 ;  /* 0x009d401c1f007388 */ /* 0x0009e20000000400 */
[----:B------:R4:W-:Y:S01]  /*34a20*/  STS.U16 [R31+0x9d00], R29 ;  /* 0x009d001d1f007388 */ /* 0x0009e20000000400 */
[----:B------:R4:W-:Y:S03]  /*34a30*/  STS.U16 [R31+0x9dc0], R52 ;  /* 0x009dc0341f007388 */ /* 0x0009e60000000400 */
[----:B0-----:R-:W2:Y:S01]  /*34a40*/  LDL.LU R25, [R1+0x3740] ;  /* 0x0037400001197983 */ /* 0x001ea20000300800 */
[----:B-1----:R-:W2:Y:S02]  /*34a50*/  LDL.LU R26, [R1+0x373c] ;  /* 0x00373c00011a7983 */ /* 0x002ea40000300800 */
[----:B---3--:R-:W3:Y:S02]  /*34a60*/  LDL.LU R27, [R1+0x3738] ;  /* 0x00373800011b7983 */ /* 0x008ee40000300800 */
[----:B----4-:R-:W3:Y:S01]  /*34a70*/  LDL.LU R28, [R1+0x3734] ;  /* 0x00373400011c7983 */ /* 0x010ee20000300800 */
[----:B------:R-:W3:Y:S01]  /*34a80*/  LDL.LU R29, [R1+0x3730] ;  /* 0x00373000011d7983 */ /* 0x000ee20000300800 */
[----:B------:R-:W3:Y:S03]  /*34a90*/  LDL.LU R52, [R1+0x372c] ;  /* 0x00372c0001347983 */ /* 0x000ee60000300800 */
[----:B------:R0:W-:Y:S01]  /*34aa0*/  STS.U16 [R31+0x9d80], R54 ;  /* 0x009d80361f007388 */ /* 0x0001e20000000400 */
[----:B------:R1:W-:Y:S02]  /*34ab0*/  STS.U16 [R31+0xa100], R58 ;  /* 0x00a1003a1f007388 */ /* 0x0003e40000000400 */
[----:B------:R1:W-:Y:S01]  /*34ac0*/  STS.U16 [R31+0xa140], R59 ;  /* 0x00a1403b1f007388 */ /* 0x0003e20000000400 */
[----:B0-----:R-:W3:Y:S01]  /*34ad0*/  LDL.LU R54, [R1+0x3728] ;  /* 0x0037280001367983 */ /* 0x001ee20000300800 */
[----:B-1----:R-:W3:Y:S02]  /*34ae0*/  LDL.LU R58, [R1+0x3724] ;  /* 0x00372400013a7983 */ /* 0x002ee40000300800 */
[----:B------:R-:W3:Y:S01]  /*34af0*/  LDL.LU R59, [R1+0x3720] ;  /* 0x00372000013b7983 */ /* 0x000ee20000300800 */
[----:B--2---:R-:W-:Y:S01]  /*34b00*/  STS.U16 [R31+0xa180], R30 ;  /* 0x00a1801e1f007388 */ /* 0x004fe20000000400 */
[----:B------:R0:W-:Y:S02]  /*34b10*/  STS.U16 [R31+0xa1c0], R3 ;  /* 0x00a1c0031f007388 */ /* 0x0001e40000000400 */
[----:B------:R1:W-:Y:S02]  /*34b20*/  STS.U16 [R31+0xa540], R12 ;  /* 0x00a5400c1f007388 */ /* 0x0003e40000000400 */
[----:B------:R2:W-:Y:S01]  /*34b30*/  STS.U16 [R31+0xa500], R13 ;  /* 0x00a5000d1f007388 */ /* 0x0005e20000000400 */
[----:B------:R2:W-:Y:S01]  /*34b40*/  STS.U16 [R31+0xa5c0], R14 ;  /* 0x00a5c00e1f007388 */ /* 0x0005e20000000400 */
[----:B------:R2:W-:Y:S02]  /*34b50*/  STS.U16 [R31+0xa580], R15 ;  /* 0x00a5800f1f007388 */ /* 0x0005e40000000400 */
[----:B------:R2:W-:Y:S01]  /*34b60*/  STS.U16 [R31+0xa900], R16 ;  /* 0x00a900101f007388 */ /* 0x0005e20000000400 */
[----:B0-----:R-:W4:Y:S01]  /*34b70*/  LDL.LU R3, [R1+0x1b0] ;  /* 0x0001b00001037983 */ /* 0x001f220000300800 */
[----:B-1----:R-:W4:Y:S02]  /*34b80*/  LDL.LU R12, [R1+0x1ac] ;  /* 0x0001ac00010c7983 */ /* 0x002f240000300800 */
[----:B--2---:R-:W2:Y:S01]  /*34b90*/  LDL.LU R13, [R1+0x1a8] ;  /* 0x0001a800010d7983 */ /* 0x004ea20000300800 */
        /* <DEDUP_REMOVED lines=13> */
[----:B------:R-:W2:Y:S04]  /*34c70*/  LDL.LU R61, [R1+0x168] ;  /* 0x00016800013d7983 */ /* 0x000ea80000300800 */
[----:B------:R0:W-:Y:S01]  /*34c80*/  STS.U16 [R31+0xad80], R0 ;  /* 0x00ad80001f007388 */ /* 0x0001e20000000400 */
[----:B------:R-:W2:Y:S03]  /*34c90*/  LDL.LU R2, [R1+0x164] ;  /* 0x0001640001027983 */ /* 0x000ea60000300800 */
[----:B0-----:R-:W2:Y:S04]  /*34ca0*/  LDL.LU R0, [R1+0x150] ;  /* 0x0001500001007983 */ /* 0x001ea80000300800 */
[----:B------:R-:W0:Y:S02]  /*34cb0*/  S2R R30, SR_TID.X ;  /* 0x00000000001e7919 */ /* 0x000e240000002100 */
[----:B0-----:R-:W-:-:S02]  /*34cc0*/  LOP3.LUT R30, R30, 0x1f, RZ, 0xc0, !PT ;  /* 0x0000001f1e1e7812 */ /* 0x001fc400078ec0ff */
[----:B---3--:R-:W-:Y:S01]  /*34cd0*/  STS.U16 [R31+0xb100], R59 ;  /* 0x00b1003b1f007388 */ /* 0x008fe20000000400 */
[----:B------:R-:W-:Y:S02]  /*34ce0*/  STS.U16 [R31+0xb140], R58 ;  /* 0x00b1403a1f007388 */ /* 0x000fe40000000400 */
[----:B------:R-:W-:Y:S02]  /*34cf0*/  STS.U16 [R31+0xb180], R54 ;  /* 0x00b180361f007388 */ /* 0x000fe40000000400 */
[----:B------:R-:W-:Y:S01]  /*34d00*/  STS.U16 [R31+0xb1c0], R52 ;  /* 0x00b1c0341f007388 */ /* 0x000fe20000000400 */
[----:B------:R-:W-:Y:S01]  /*34d10*/  STS.U16 [R31+0xb540], R29 ;  /* 0x00b5401d1f007388 */ /* 0x000fe20000000400 */
[----:B------:R0:W-:Y:S02]  /*34d20*/  STS.U16 [R31+0xb500], R28 ;  /* 0x00b5001c1f007388 */ /* 0x0001e40000000400 */
[----:B------:R-:W-:Y:S02]  /*34d30*/  STS.U16 [R31+0xb5c0], R27 ;  /* 0x00b5c01b1f007388 */ /* 0x000fe40000000400 */
[----:B------:R-:W-:Y:S01]  /*34d40*/  STS.U16 [R31+0xb580], R26 ;  /* 0x00b5801a1f007388 */ /* 0x000fe20000000400 */
[----:B------:R-:W-:Y:S01]  /*34d50*/  STS.U16 [R31+0xb900], R25 ;  /* 0x00b900191f007388 */ /* 0x000fe20000000400 */
[----:B------:R-:W-:Y:S02]  /*34d60*/  STS.U16 [R31+0xb940], R24 ;  /* 0x00b940181f007388 */ /* 0x000fe40000000400 */
[----:B------:R-:W-:Y:S02]  /*34d70*/  STS.U16 [R31+0xb980], R23 ;  /* 0x00b980171f007388 */ /* 0x000fe40000000400 */
[----:B0-----:R-:W-:Y:S01]  /*34d80*/  IMAD.SHL.U32 R28, R30, 0x2, RZ ;  /* 0x000000021e1c7824 */ /* 0x001fe200078e00ff */
[----:B------:R-:W-:Y:S01]  /*34d90*/  STS.U16 [R31+0xb9c0], R22 ;  /* 0x00b9c0161f007388 */ /* 0x000fe20000000400 */
[----:B------:R-:W-:Y:S02]  /*34da0*/  STS.U16 [R31+0xbd40], R21 ;  /* 0x00bd40151f007388 */ /* 0x000fe40000000400 */
[----:B------:R-:W-:Y:S01]  /*34db0*/  STS.U16 [R31+0xbd00], R20 ;  /* 0x00bd00141f007388 */ /* 0x000fe20000000400 */
[----:B------:R-:W-:Y:S01]  /*34dc0*/  LOP3.LUT R28, R28, 0x20, RZ, 0x3c, !PT ;  /* 0x000000201c1c7812 */ /* 0x000fe200078e3cff */
[----:B------:R-:W-:Y:S01]  /*34dd0*/  STS.U16 [R31+0xbdc0], R19 ;  /* 0x00bdc0131f007388 */ /* 0x000fe20000000400 */
[----:B------:R-:W-:Y:S03]  /*34de0*/  STS.U16 [R31+0xbd80], R18 ;  /* 0x00bd80121f007388 */ /* 0x000fe60000000400 */
[----:B----4-:R-:W-:Y:S01]  /*34df0*/  STS.U16 [R28+0x8200], R3 ;  /* 0x008200031c007388 */ /* 0x010fe20000000400 */
[----:B------:R0:W-:Y:S02]  /*34e00*/  STS.U16 [R28+0x8240], R12 ;  /* 0x0082400c1c007388 */ /* 0x0001e40000000400 */
[----:B--2---:R1:W-:Y:S01]  /*34e10*/  STS.U16 [R28+0x8280], R13 ;  /* 0x0082800d1c007388 */ /* 0x0043e20000000400 */
[----:B------:R3:W-:Y:S04]  /*34e20*/  STS.U16 [R28+0x82c0], R14 ;  /* 0x0082c00e1c007388 */ /* 0x0007e80000000400 */
[----:B------:R3:W-:Y:S01]  /*34e30*/  STS.U16 [R28+0x8640], R15 ;  /* 0x0086400f1c007388 */ /* 0x0007e20000000400 */
[----:B------:R4:W-:Y:S03]  /*34e40*/  STS.U16 [R28+0x8600], R16 ;  /* 0x008600101c007388 */ /* 0x0009e60000000400 */
[----:B0-----:R-:W2:Y:S04]  /*34e50*/  LDL.LU R12, [R1+0x14c] ;  /* 0x00014c00010c7983 */ /* 0x001ea80000300800 */
[----:B-1----:R-:W2:Y:S01]  /*34e60*/  LDL.LU R13, [R1+0x148] ;  /* 0x00014800010d7983 */ /* 0x002ea20000300800 */
[----:B---3--:R-:W3:Y:S02]  /*34e70*/  LDL.LU R14, [R1+0x144] ;  /* 0x00014400010e7983 */ /* 0x008ee40000300800 */
[----:B------:R-:W3:Y:S01]  /*34e80*/  LDL.LU R15, [R1+0x130] ;  /* 0x00013000010f7983 */ /* 0x000ee20000300800 */
        /* <DEDUP_REMOVED lines=15> */
[----:B------:R-:W4:Y:S03]  /*34f80*/  LDL.LU R2, [R1+0xe0] ;  /* 0x0000e00001027983 */ /* 0x000f260000300800 */
[----:B0-----:R-:W4:Y:S01]  /*34f90*/  LDL.LU R0, [R1+0xdc] ;  /* 0x0000dc0001007983 */ /* 0x001f220000300800 */
        /* <DEDUP_REMOVED lines=15> */
[----:B--2---:R0:W-:Y:S01]  /*35090*/  STS.U16 [R28+0x8e00], R12 ;  /* 0x008e000c1c007388 */ /* 0x0041e20000000400 */
[----:B------:R1:W-:Y:S02]  /*350a0*/  STS.U16 [R28+0x8ec0], R13 ;  /* 0x008ec00d1c007388 */ /* 0x0003e40000000400 */
[----:B---3--:R2:W-:Y:S02]  /*350b0*/  STS.U16 [R28+0x8e80], R14 ;  /* 0x008e800e1c007388 */ /* 0x0085e40000000400 */
[----:B------:R3:W-:Y:S01]  /*350c0*/  STS.U16 [R28+0x9200], R15 ;  /* 0x0092000f1c007388 */ /* 0x0007e20000000400 */
[----:B----4-:R3:W-:Y:S01]  /*350d0*/  STS.U16 [R28+0x9240], R16 ;  /* 0x009240101c007388 */ /* 0x0107e20000000400 */
[----:B------:R3:W-:Y:S03]  /*350e0*/  STS.U16 [R28+0x9280], R26 ;  /* 0x0092801a1c007388 */ /* 0x0007e60000000400 */
[----:B0-----:R-:W4:Y:S01]  /*350f0*/  LDL.LU R12, [R1+0x371c] ;  /* 0x00371c00010c7983 */ /* 0x001f220000300800 */
[----:B-1----:R-:W4:Y:S02]  /*35100*/  LDL.LU R13, [R1+0x3718] ;  /* 0x00371800010d7983 */ /* 0x002f240000300800 */
[----:B--2---:R-:W2:Y:S02]  /*35110*/  LDL.LU R14, [R1+0x3714] ;  /* 0x00371400010e7983 */ /* 0x004ea40000300800 */
[----:B---3--:R-:W3:Y:S01]  /*35120*/  LDL.LU R15, [R1+0x3710] ;  /* 0x00371000010f7983 */ /* 0x008ee20000300800 */
[----:B------:R-:W2:Y:S04]  /*35130*/  LDL.LU R16, [R1+0x370c] ;  /* 0x00370c0001107983 */ /* 0x000ea80000300800 */
[----:B------:R0:W-:Y:S01]  /*35140*/  STS.U16 [R28+0x92c0], R27 ;  /* 0x0092c01b1c007388 */ /* 0x0001e20000000400 */
[----:B------:R-:W2:Y:S02]  /*35150*/  LDL.LU R26, [R1+0x1c] ;  /* 0x00001c00011a7983 */ /* 0x000ea40000300800 */
[----:B------:R1:W-:Y:S02]  /*35160*/  STS.U16 [R28+0x9640], R17 ;  /* 0x009640111c007388 */ /* 0x0003e40000000400 */
[----:B------:R1:W-:Y:S01]  /*35170*/  STS.U16 [R28+0x9600], R48 ;  /* 0x009600301c007388 */ /* 0x0003e20000000400 */
[----:B------:R1:W-:Y:S01]  /*35180*/  STS.U16 [R28+0x96c0], R50 ;  /* 0x0096c0321c007388 */ /* 0x0003e20000000400 */
[----:B------:R1:W-:Y:S02]  /*35190*/  STS.U16 [R28+0x9680], R60 ;  /* 0x0096803c1c007388 */ /* 0x0003e40000000400 */
[----:B------:R1:W-:Y:S01]  /*351a0*/  STS.U16 [R28+0x9a00], R61 ;  /* 0x009a003d1c007388 */ /* 0x0003e20000000400 */
[----:B0-----:R-:W3:Y:S01]  /*351b0*/  LDL.LU R27, [R1+0x18] ;  /* 0x00001800011b7983 */ /* 0x001ee20000300800 */
[----:B-1----:R-:W4:Y:S03]  /*351c0*/  LDL.LU R17, [R1+0x3708] ;  /* 0x0037080001117983 */ /* 0x002f260000300800 */
[----:B------:R-:W4:Y:S04]  /*351d0*/  LDL.LU R48, [R1+0x3704] ;  /* 0x0037040001307983 */ /* 0x000f280000300800 */
[----:B------:R-:W4:Y:S01]  /*351e0*/  LDL.LU R50, [R1+0x3700] ;  /* 0x0037000001327983 */ /* 0x000f220000300800 */
[----:B------:R-:W4:Y:S02]  /*351f0*/  LDL.LU R60, [R1+0x36fc] ;  /* 0x0036fc00013c7983 */ /* 0x000f240000300800 */
[----:B------:R-:W4:Y:S01]  /*35200*/  LDL.LU R61, [R1+0x36f8] ;  /* 0x0036f800013d7983 */ /* 0x000f220000300800 */
[----:B------:R0:W-:Y:S01]  /*35210*/  STS.U16 [R28+0x9a40], R2 ;  /* 0x009a40021c007388 */ /* 0x0001e20000000400 */
[----:B------:R1:W-:Y:S03]  /*35220*/  STS.U16 [R28+0x9a80], R0 ;  /* 0x009a80001c007388 */ /* 0x0003e60000000400 */
[----:B0-----:R-:W4:Y:S01]  /*35230*/  LDL.LU R2, [R1+0x36f4] ;  /* 0x0036f40001027983 */ /* 0x001f220000300800 */
[----:B-1----:R-:W4:Y:S02]  /*35240*/  LDL.LU R0, [R1+0x36f0] ;  /* 0x0036f00001007983 */ /* 0x002f240000300800 */
        /* <DEDUP_REMOVED lines=8> */
[----:B------:R0:W-:Y:S02]  /*352d0*/  STS.U16 [R28+0xa2c0], R29 ;  /* 0x00a2c01d1c007388 */ /* 0x0001e40000000400 */
[----:B------:R1:W-:Y:S01]  /*352e0*/  STS.U16 [R28+0xa640], R52 ;  /* 0x00a640341c007388 */ /* 0x0003e20000000400 */
[----:B------:R1:W-:Y:S04]  /*352f0*/  STS.U16 [R28+0xa600], R54 ;  /* 0x00a600361c007388 */ /* 0x0003e80000000400 */
[----:B0-----:R-:W4:Y:S01]  /*35300*/  LDL.LU R29, [R1+0x1a0] ;  /* 0x0001a000011d7983 */ /* 0x001f220000300800 */
[----:B-1----:R-:W4:Y:S02]  /*35310*/  LDL.LU R52, [R1+0x19c] ;  /* 0x00019c0001347983 */ /* 0x002f240000300800 */
[----:B------:R-:W4:Y:S01]  /*35320*/  LDL.LU R54, [R1+0x198] ;  /* 0x0001980001367983 */ /* 0x000f220000300800 */
[----:B------:R0:W-:Y:S04]  /*35330*/  STS.U16 [R28+0xa6c0], R58 ;  /* 0x00a6c03a1c007388 */ /* 0x0001e80000000400 */
[----:B------:R1:W-:Y:S01]  /*35340*/  STS.U16 [R28+0xa680], R59 ;  /* 0x00a6803b1c007388 */ /* 0x0003e20000000400 */
[----:B------:R1:W-:Y:S02]  /*35350*/  STS.U16 [R28+0xaa00], R31 ;  /* 0x00aa001f1c007388 */ /* 0x0003e40000000400 */
[----:B------:R1:W-:Y:S01]  /*35360*/  STS.U16 [R28+0xaa40], R3 ;  /* 0x00aa40031c007388 */ /* 0x0003e20000000400 */
[----:B0-----:R-:W4:Y:S01]  /*35370*/  LDL.LU R58, [R1+0x194] ;  /* 0x00019400013a7983 */ /* 0x001f220000300800 */
[----:B-1----:R-:W4:Y:S02]  /*35380*/  LDL.LU R59, [R1+0x180] ;  /* 0x00018000013b7983 */ /* 0x002f240000300800 */
[----:B------:R-:W4:Y:S02]  /*35390*/  LDL.LU R31, [R1+0x17c] ;  /* 0x00017c00011f7983 */ /* 0x000f240000300800 */
[----:B------:R-:W4:Y:S02]  /*353a0*/  LDL.LU R3, [R1+0x178] ;  /* 0x0001780001037983 */ /* 0x000f240000300800 */
[----:B------:R-:W-:-:S05]  /*353b0*/  IMAD.SHL.U32 R30, R30, 0x2, RZ ;  /* 0x000000021e1e7824 */ /* 0x000fca00078e00ff */
[----:B------:R-:W-:Y:S01]  /*353c0*/  LOP3.LUT R30, R30, 0x30, RZ, 0x3c, !PT ;  /* 0x000000301e1e7812 */ /* 0x000fe200078e3cff */
[----:B--2---:R-:W-:Y:S04]  /*353d0*/  STS.U16 [R28+0xaa80], R26 ;  /* 0x00aa801a1c007388 */ /* 0x004fe80000000400 */
[----:B---3--:R-:W-:Y:S04]  /*353e0*/  STS.U16 [R28+0xaac0], R27 ;  /* 0x00aac01b1c007388 */ /* 0x008fe80000000400 */
[----:B----4-:R0:W-:Y:S01]  /*353f0*/  STS.U16 [R28+0xae40], R0 ;  /* 0x00ae40001c007388 */ /* 0x0101e20000000400 */
[----:B------:R1:W-:Y:S02]  /*35400*/  STS.U16 [R28+0xae00], R2 ;  /* 0x00ae00021c007388 */ /* 0x0003e40000000400 */
        /* <DEDUP_REMOVED lines=11> */
[----:B0-----:R-:W2:Y:S01]  /*354c0*/  LDL.LU R0, [R1+0x36ec] ;  /* 0x0036ec0001007983 */ /* 0x001ea20000300800 */
[----:B------:R-:W-:Y:S02]  /*354d0*/  STS.U16 [R28+0xba40], R10 ;  /* 0x00ba400a1c007388 */ /* 0x000fe40000000400 */
[----:B-1----:R-:W3:Y:S02]  /*354e0*/  LDL.LU R2, [R1+0x36e8] ;  /* 0x0036e80001027983 */ /* 0x002ee40000300800 */
[----:B------:R0:W-:Y:S02]  /*354f0*/  STS.U16 [R28+0xba80], R9 ;  /* 0x00ba80091c007388 */ /* 0x0001e40000000400 */
[----:B0-----:R-:W4:Y:S01]  /*35500*/  LDL.LU R9, [R1+0x174] ;  /* 0x0001740001097983 */ /* 0x001f220000300800 */
[----:B------:R-:W2:Y:S02]  /*35510*/  LDL.LU R10, [R1+0x160] ;  /* 0x00016000010a7983 */ /* 0x000ea40000300800 */
        /* <DEDUP_REMOVED lines=24> */
[----:B------:R0:W-:Y:S01]  /*356a0*/  STS.U16 [R28+0xbe80], R4 ;  /* 0x00be80041c007388 */ /* 0x0001e20000000400 */
[----:B------:R-:W3:Y:S04]  /*356b0*/  LDL.LU R27, [R1+0xa0] ;  /* 0x0000a000011b7983 */ /* 0x000ee80000300800 */
[----:B------:R1:W-:Y:S01]  /*356c0*/  STS.U16 [R30+0x8300], R29 ;  /* 0x0083001d1e007388 */ /* 0x0003e20000000400 */
[----:B------:R1:W-:Y:S02]  /*356d0*/  STS.U16 [R30+0x8340], R52 ;  /* 0x008340341e007388 */ /* 0x0003e40000000400 */
[----:B------:R1:W-:Y:S01]  /*356e0*/  STS.U16 [R30+0x8380], R54 ;  /* 0x008380361e007388 */ /* 0x0003e20000000400 */
[----:B0-----:R-:W3:Y:S01]  /*356f0*/  LDL.LU R28, [R1+0x9c] ;  /* 0x00009c00011c7983 */ /* 0x001ee20000300800 */
[----:B-1----:R-:W3:Y:S02]  /*35700*/  LDL.LU R29, [R1+0x98] ;  /* 0x00009800011d7983 */ /* 0x002ee40000300800 */
[----:B------:R-:W3:Y:S01]  /*35710*/  LDL.LU R52, [R1+0x74] ;  /* 0x0000740001347983 */ /* 0x000ee20000300800 */
[----:B------:R-:W3:Y:S01]  /*35720*/  LDL.LU R54, [R1+0x70] ;  /* 0x0000700001367983 */ /* 0x000ee20000300800 */
[----:B------:R0:W-:Y:S02]  /*35730*/  STS.U16 [R30+0x83c0], R58 ;  /* 0x0083c03a1e007388 */ /* 0x0001e40000000400 */
[----:B------:R1:W-:Y:S02]  /*35740*/  STS.U16 [R30+0x8740], R59 ;  /* 0x0087403b1e007388 */ /* 0x0003e40000000400 */
[----:B------:R1:W-:Y:S01]  /*35750*/  STS.U16 [R30+0x8700], R31 ;  /* 0x0087001f1e007388 */ /* 0x0003e20000000400 */
[----:B------:R1:W-:Y:S04]  /*35760*/  STS.U16 [R30+0x87c0], R3 ;  /* 0x0087c0031e007388 */ /* 0x0003e80000000400 */
[----:B0-----:R-:W3:Y:S01]  /*35770*/  LDL.LU R58, [R1+0x6c] ;  /* 0x00006c00013a7983 */ /* 0x001ee20000300800 */
[----:B-1----:R-:W3:Y:S03]  /*35780*/  LDL.LU R59, [R1+0x68] ;  /* 0x00006800013b7983 */ /* 0x002ee60000300800 */
[----:B------:R-:W3:Y:S01]  /*35790*/  LDL.LU R31, [R1+0x44] ;  /* 0x00004400011f7983 */ /* 0x000ee20000300800 */
[----:B------:R-:W3:Y:S03]  /*357a0*/  LDL.LU R3, [R1+0x40] ;  /* 0x0000400001037983 */ /* 0x000ee60000300800 */
[----:B----4-:R-:W-:Y:S01]  /*357b0*/  STS.U16 [R30+0x8780], R9 ;  /* 0x008780091e007388 */ /* 0x010fe20000000400 */
[----:B--2---:R-:W-:Y:S02]  /*357c0*/  STS.U16 [R30+0x8b00], R10 ;  /* 0x008b000a1e007388 */ /* 0x004fe40000000400 */
[----:B---3--:R-:W-:Y:S01]  /*357d0*/  STS.U16 [R30+0x8b40], R11 ;  /* 0x008b400b1e007388 */ /* 0x008fe20000000400 */
[----:B------:R-:W-:Y:S04]  /*357e0*/  STS.U16 [R30+0x8b80], R12 ;  /* 0x008b800c1e007388 */ /* 0x000fe80000000400 */
        /* <DEDUP_REMOVED lines=14> */
[----:B------:R-:W-:Y:S01]  /*358d0*/  STS.U16 [R30+0x9b40], R23 ;  /* 0x009b40171e007388 */ /* 0x000fe20000000400 */
[----:B------:R-:W-:Y:S01]  /*358e0*/  STS.U16 [R30+0x9b80], R24 ;  /* 0x009b80181e007388 */ /* 0x000fe20000000400 */
[----:B------:R-:W-:Y:S03]  /*358f0*/  STS.U16 [R30+0x9bc0], R25 ;  /* 0x009bc0191e007388 */ /* 0x000fe60000000400 */
[----:B------:R-:W-:Y:S01]  /*35900*/  STS.U16 [R30+0x9f40], R26 ;  /* 0x009f401a1e007388 */ /* 0x000fe20000000400 */
[----:B------:R-:W-:Y:S03]  /*35910*/  STS.U16 [R30+0x9f00], R27 ;  /* 0x009f001b1e007388 */ /* 0x000fe60000000400 */
[----:B------:R-:W-:Y:S01]  /*35920*/  STS.U16 [R30+0x9fc0], R28 ;  /* 0x009fc01c1e007388 */ /* 0x000fe20000000400 */
[----:B------:R-:W-:Y:S02]  /*35930*/  STS.U16 [R30+0x9f80], R29 ;  /* 0x009f801d1e007388 */ /* 0x000fe40000000400 */
[----:B------:R0:W-:Y:S01]  /*35940*/  STS.U16 [R30+0xa300], R52 ;  /* 0x00a300341e007388 */ /* 0x0001e20000000400 */
[----:B------:R1:W-:Y:S04]  /*35950*/  STS.U16 [R30+0xa340], R54 ;  /* 0x00a340361e007388 */ /* 0x0003e80000000400 */
[----:B0-----:R-:W2:Y:S01]  /*35960*/  LDL.LU R52, [R1+0x1b8] ;  /* 0x0001b80001347983 */ /* 0x001ea20000300800 */
[----:B-1----:R-:W3:Y:S02]  /*35970*/  LDL.LU R54, [R1+0x1b4] ;  /* 0x0001b40001367983 */ /* 0x002ee40000300800 */
[----:B------:R-:W4:Y:S02]  /*35980*/  LDL.LU.64 R16, [R1+0x730] ;  /* 0x0007300001107983 */ /* 0x000f240000300a00 */
[----:B------:R-:W4:Y:S01]  /*35990*/  LDL.LU.64 R18, [R1+0x738] ;  /* 0x0007380001127983 */ /* 0x000f220000300a00 */
        /* <DEDUP_REMOVED lines=19> */
[----:B------:R-:W-:Y:S01]  /*35ad0*/  STS.U16 [R30+0xb700], R43 ;  /* 0x00b7002b1e007388 */ /* 0x000fe20000000400 */
[----:B------:R1:W-:Y:S01]  /*35ae0*/  STS.U16 [R30+0xb7c0], R45 ;  /* 0x00b7c02d1e007388 */ /* 0x0003e20000000400 */
[----:B------:R1:W-:Y:S03]  /*35af0*/  STS.U16 [R30+0xb780], R47 ;  /* 0x00b7802f1e007388 */ /* 0x0003e60000000400 */
[----:B0-----:R-:W4:Y:S01]  /*35b00*/  LDL.LU.64 R40, [R1+0x750] ;  /* 0x0007500001287983 */ /* 0x001f220000300a00 */
[----:B-1----:R-:W4:Y:S02]  /*35b10*/  LDL.LU.64 R44, [R1+0x720] ;  /* 0x00072000012c7983 */ /* 0x002f240000300a00 */
[----:B------:R-:W4:Y:S01]  /*35b20*/  LDL.LU.64 R46, [R1+0x728] ;  /* 0x00072800012e7983 */ /* 0x000f220000300a00 */
[----:B------:R-:W4:Y:S04]  /*35b30*/  LDL.LU.64 R42, [R1+0x758] ;  /* 0x00075800012a7983 */ /* 0x000f280000300a00 */
[----:B------:R-:W0:Y:S04]  /*35b40*/  S2R R0, SR_TID.X ;  /* 0x0000000000007919 */ /* 0x000e280000002100 */
[----:B------:R-:W1:Y:S04]  /*35b50*/  S2R R31, SR_TID.X ;  /* 0x00000000001f7919 */ /* 0x000e680000002100 */
[----:B------:R-:W-:Y:S01]  /*35b60*/  STS.U16 [R30+0xbb00], R49 ;  /* 0x00bb00311e007388 */ /* 0x000fe20000000400 */
[----:B------:R-:W-:Y:S02]  /*35b70*/  STS.U16 [R30+0xbb40], R51 ;  /* 0x00bb40331e007388 */ /* 0x000fe40000000400 */
[----:B------:R-:W-:Y:S02]  /*35b80*/  STS.U16 [R30+0xbb80], R53 ;  /* 0x00bb80351e007388 */ /* 0x000fe40000000400 */
[----:B------:R-:W-:Y:S01]  /*35b90*/  STS.U16 [R30+0xbbc0], R55 ;  /* 0x00bbc0371e007388 */ /* 0x000fe20000000400 */
[----:B0-----:R-:W-:-:S02]  /*35ba0*/  LOP3.LUT R0, R0, 0x7, RZ, 0xc0, !PT ;  /* 0x0000000700007812 */ /* 0x001fc400078ec0ff */
[C---:B-1----:R-:W-:Y:S01]  /*35bb0*/  LOP3.LUT R61, R31.reuse, 0x7, RZ, 0xc0, !PT ;  /* 0x000000071f3d7812 */ /* 0x042fe200078ec0ff */
[----:B------:R-:W-:Y:S02]  /*35bc0*/  IMAD.SHL.U32 R31, R31, 0x2, RZ ;  /* 0x000000021f1f7824 */ /* 0x000fe400078e00ff */
[----:B------:R-:W-:-:S05]  /*35bd0*/  IMAD R0, R0, 0x110, RZ ;  /* 0x0000011000007824 */ /* 0x000fca00078e02ff */
[----:B------:R-:W-:Y:S01]  /*35be0*/  LOP3.LUT R0, R0, 0x30, R31, 0x78, !PT ;  /* 0x0000003000007812 */ /* 0x000fe200078e781f */
[----:B------:R-:W0:Y:S01]  /*35bf0*/  S2R R58, SR_TID.X ;  /* 0x00000000003a7919 */ /* 0x000e220000002100 */
[----:B------:R-:W-:Y:S02]  /*35c00*/  IMAD R2, R61, 0x110, RZ ;  /* 0x000001103d027824 */ /* 0x000fe400078e02ff */
[C---:B0-----:R-:W-:Y:S02]  /*35c10*/  IMAD.SHL.U32 R59, R58.reuse, 0x2, RZ ;  /* 0x000000023a3b7824 */ /* 0x041fe400078e00ff */
[----:B------:R-:W-:-:S03]  /*35c20*/  IMAD.SHL.U32 R3, R58, 0x80, RZ ;  /* 0x000000803a037824 */ /* 0x000fc600078e00ff */
[----:B------:R-:W-:-:S04]  /*35c30*/  LOP3.LUT R60, R2, 0x10, R59, 0x78, !PT ;  /* 0x00000010023c7812 */ /* 0x000fc800078e783b */
[----:B------:R-:W-:Y:S01]  /*35c40*/  LOP3.LUT R60, R60, 0x800, R3, 0xf8, !PT ;  /* 0x000008003c3c7812 */ /* 0x000fe200078ef803 */
[----:B--2---:R-:W-:Y:S01]  /*35c50*/  STS.U16 [R30+0xbf40], R52 ;  /* 0x00bf40341e007388 */ /* 0x004fe20000000400 */
[----:B---3--:R-:W-:Y:S02]  /*35c60*/  STS.U16 [R30+0xbf00], R54 ;  /* 0x00bf00361e007388 */ /* 0x008fe40000000400 */
[----:B------:R-:W-:Y:S02]  /*35c70*/  STS.U16 [R30+0xbfc0], R56 ;  /* 0x00bfc0381e007388 */ /* 0x000fe40000000400 */
[----:B------:R-:W-:Y:S01]  /*35c80*/  STS.U16 [R30+0xbf80], R57 ;  /* 0x00bf80391e007388 */ /* 0x000fe20000000400 */
[----:B------:R-:W-:Y:S06]  /*35c90*/  BAR.SYNC.DEFER_BLOCKING 0x0 ;  /* 0x0000000000007b1d */ /* 0x000fec0000010000 */
[----:B------:R-:W0:Y:S04]  /*35ca0*/  LDSM.16.M88.4 R32, [R0+0x8000] ;  /* 0x008000000020783b */ /* 0x000e280000000200 */
[----:B------:R-:W1:Y:S04]  /*35cb0*/  LDSM.16.M88.4 R24, [R0+0x9000] ;  /* 0x009000000018783b */ /* 0x000e680000000200 */
[----:B------:R-:W2:Y:S04]  /*35cc0*/  LDSM.16.M88.4 R8, [R0+0x9800] ;  /* 0x009800000008783b */ /* 0x000ea80000000200 */
[----:B------:R-:W3:Y:S04]  /*35cd0*/  LDSM.16.M88.4 R20, [R0+0xa000] ;  /* 0x00a000000014783b */ /* 0x000ee80000000200 */
[----:B------:R-:W2:Y:S04]  /*35ce0*/  LDSM.16.M88.4 R4, [R0+0xa800] ;  /* 0x00a800000004783b */ /* 0x000ea80000000200 */
[----:B------:R-:W4:Y:S04]  /*35cf0*/  LDSM.16.MT88.4 R12, [R60] ;  /* 0x000000003c0c783b */ /* 0x000f280000004200 */
[----:B------:R-:W3:Y:S04]  /*35d00*/  LDSM.16.M88.4 R28, [R0+0x8800] ;  /* 0x00880000001c783b */ /* 0x000ee80000000200 */
[----:B------:R-:W-:Y:S04]  /*35d10*/  LDSM.16.M88.4 R52, [R0+0xb800] ;  /* 0x00b800000034783b */ /* 0x000fe80000000200 */
[----:B0-----:R-:W-:Y:S01]  /*35d20*/  STL [R1+0x3544], R34 ;  /* 0x0035442201007387 */ /* 0x001fe20000100800 */
[----:B------:R-:W-:Y:S02]  /*35d30*/  STL [R1+0x3540], R35 ;  /* 0x0035402301007387 */ /* 0x000fe40000100800 */
[----:B-1----:R-:W-:Y:S02]  /*35d40*/  STL [R1+0x3534], R26 ;  /* 0x0035341a01007387 */ /* 0x002fe40000100800 */
[----:B------:R-:W-:Y:S01]  /*35d50*/  STL [R1+0x3530], R27 ;  /* 0x0035301b01007387 */ /* 0x000fe20000100800 */
[----:B--2---:R-:W-:Y:S01]  /*35d60*/  STL [R1+0x353c], R10 ;  /* 0x00353c0a01007387 */ /* 0x004fe20000100800 */
[----:B------:R-:W-:Y:S02]  /*35d70*/  STL [R1+0x3538], R11 ;  /* 0x0035380b01007387 */ /* 0x000fe40000100800 */
[----:B---3--:R-:W-:Y:S02]  /*35d80*/  STL [R1+0x354c], R22 ;  /* 0x00354c1601007387 */ /* 0x008fe40000100800 */
[----:B------:R-:W-:Y:S01]  /*35d90*/  STL [R1+0x3548], R23 ;  /* 0x0035481701007387 */ /* 0x000fe20000100800 */
[----:B------:R-:W-:Y:S01]  /*35da0*/  STL [R1+0x3574], R6 ;  /* 0x0035740601007387 */ /* 0x000fe20000100800 */
[----:B------:R-:W-:Y:S02]  /*35db0*/  STL [R1+0x3570], R7 ;  /* 0x0035700701007387 */ /* 0x000fe40000100800 */
[----:B------:R-:W2:Y:S02]  /*35dc0*/  LDL.LU.64 R36, [R1+0x740] ;  /* 0x0007400001247983 */ /* 0x000ea40000300a00 */
[----:B------:R-:W2:Y:S01]  /*35dd0*/  LDL.LU.64 R38, [R1+0x748] ;  /* 0x0007480001267983 */ /* 0x000ea20000300a00 */
[C---:B----4-:R-:W-:Y:S11]  /*35de0*/  HMMA.16816.F32 R16, R12.reuse, R32, R16 ;  /* 0x000000200c10723c */ /* 0x050ff60000001810 */
[----:B------:R-:W-:Y:S11]  /*35df0*/  @!UPT UIADD3 URZ, URZ, URZ, URZ ;  /* 0x0000003f3f3ff290 */ /* 0x000ff6000fffe03f */
[----:B------:R-:W-:Y:S01]  /*35e00*/  @!UPT UIADD3 URZ, URZ, URZ, URZ ;  /* 0x0000003f3f3ff290 */ /* 0x000fe2000fffe03f */
[----:B------:R-:W-:Y:S01]  /*35e10*/  STL.64 [R1+0x2a0], R16 ;  /* 0x0002a01001007387 */ /* 0x000fe20000100a00 */
[----:B------:R-:W-:Y:S02]  /*35e20*/  STL.64 [R1+0x2a8], R18 ;  /* 0x0002a81201007387 */ /* 0x000fe40000100a00 */
[----:B------:R-:W0:Y:S01]  /*35e30*/  LDSM.16.M88.4 R16, [R0+0xb000] ;  /* 0x00b000000010783b */ /* 0x000e220000000200 */
[C---:B------:R-:W-:Y:S01]  /*35e40*/  HMMA.16816.F32 R44, R12.reuse, R28, R44 ;  /* 0x0000001c0c2c723c */ /* 0x040fe2000000182c */
[----:B0-----:R-:W-:Y:S02]  /*35e50*/  STL [R1+0x357c], R18 ;  /* 0x00357c1201007387 */ /* 0x001fe40000100800 */
[----:B------:R-:W-:Y:S02]  /*35e60*/  STL [R1+0x3578], R19 ;  /* 0x0035781301007387 */ /* 0x000fe40000100800 */
[----:B------:R-:W-:Y:S02]  /*35e70*/  STL.64 [R1+0x36e0], R30 ;  /* 0x0036e01e01007387 */ /* 0x000fe40000100a00 */
[----:B------:R0:W-:Y:S02]  /*35e80*/  STL.64 [R1+0x36d8], R28 ;  /* 0x0036d81c01007387 */ /* 0x0001e40000100a00 */
[----:B0-----:R-:W-:Y:S11]  /*35e90*/  HMMA.16816.F32 R28, R12, R24, R40 ;  /* 0x000000180c1c723c */ /* 0x001ff60000001828 */
[----:B------:R-:W-:Y:S03]  /*35ea0*/  @!UPT UIADD3 URZ, URZ, URZ, URZ ;  /* 0x0000003f3f3ff290 */ /* 0x000fe6000fffe03f */
[----:B------:R0:W-:Y:S01]  /*35eb0*/  STL.64 [R1+0x290], R44 ;  /* 0x0002902c01007387 */ /* 0x0001e20000100a00 */
[----:B------:R1:W-:Y:S02]  /*35ec0*/  STL.64 [R1+0x298], R46 ;  /* 0x0002982e01007387 */ /* 0x0003e40000100a00 */
[----:B------:R-:W-:Y:S02]  /*35ed0*/  STL [R1+0x34fc], R54 ;  /* 0x0034fc3601007387 */ /* 0x000fe40000100800 */
[----:B------:R-:W-:Y:S05]  /*35ee0*/  STL [R1+0x34f8], R55 ;  /* 0x0034f83701007387 */ /* 0x000fea0000100800 */
[----:B------:R-:W-:-:S02]  /*35ef0*/  IMAD.MOV.U32 R27, RZ, RZ, R31 ;  /* 0x000000ffff1b7224 */ /* 0x000fc400078e001f */
[----:B------:R-:W-:Y:S02]  /*35f00*/  IMAD.MOV.U32 R26, RZ, RZ, R30 ;  /* 0x000000ffff1a7224 */ /* 0x000fe400078e001e */
[----:B------:R-:W-:Y:S02]  /*35f10*/  IMAD.MOV.U32 R11, RZ, RZ, R29 ;  /* 0x000000ffff0b7224 */ /* 0x000fe400078e001d */
[----:B------:R-:W-:Y:S01]  /*35f20*/  IMAD.MOV.U32 R10, RZ, RZ, R28 ;  /* 0x000000ffff0a7224 */ /* 0x000fe200078e001c */
[----:B------:R-:W-:Y:S01]  /*35f30*/  STL [R1+0x358c], R27 ;  /* 0x00358c1b01007387 */ /* 0x000fe20000100800 */
[----:B------:R-:W-:Y:S02]  /*35f40*/  STL [R1+0x3588], R26 ;  /* 0x0035881a01007387 */ /* 0x000fe40000100800 */
[----:B------:R-:W-:Y:S02]  /*35f50*/  STL [R1+0x3584], R11 ;  /* 0x0035840b01007387 */ /* 0x000fe40000100800 */
[----:B------:R-:W-:Y:S01]  /*35f60*/  STL [R1+0x3580], R10 ;  /* 0x0035800a01007387 */ /* 0x000fe20000100800 */
[----:B------:R-:W3:Y:S01]  /*35f70*/  LDL.LU.64 R40, [R1+0x590] ;  /* 0x0005900001287983 */ /* 0x000ee20000300a00 */
[----:B------:R-:W3:Y:S02]  /*35f80*/  LDL.LU.64 R42, [R1+0x598] ;  /* 0x00059800012a7983 */ /* 0x000ee40000300a00 */
[----:B0-----:R-:W4:Y:S02]  /*35f90*/  LDL.LU.64 R44, [R1+0x580] ;  /* 0x00058000012c7983 */ /* 0x001f240000300a00 */
[----:B-1----:R-:W4:Y:S01]  /*35fa0*/  LDL.LU.64 R46, [R1+0x588] ;  /* 0x00058800012e7983 */ /* 0x002f220000300a00 */
[----:B--2---:R-:W-:Y:S01]  /*35fb0*/  HMMA.16816.F32 R28, R12, R8, R36 ;  /* 0x000000080c1c723c */ /* 0x004fe20000001824 */
[----:B------:R-:W-:Y:S01]  /*35fc0*/  LOP3.LUT R0, R2, 0x10, R59, 0x78, !PT ;  /* 0x0000001002007812 */ /* 0x000fe200078e783b */
[----:B------:R-:W-:-:S02]  /*35fd0*/  IMAD R61, R61, 0x110, RZ ;  /* 0x000001103d3d7824 */ /* 0x000fc400078e02ff */
[----:B------:R-:W-:Y:S01]  /*35fe0*/  IMAD.SHL.U32 R50, R58, 0x2, RZ ;  /* 0x000000023a327824 */ /* 0x000fe200078e00ff */
[----:B------:R-:W-:Y:S11]  /*35ff0*/  LDSM.16.MT88.4 R36, [R60+0x80] ;  /* 0x000080003c24783b */ /* 0x000ff60000004200 */
[----:B------:R-:W-:Y:S08]  /*36000*/  @!UPT UIADD3 URZ, URZ, URZ, URZ ;  /* 0x0000003f3f3ff290 */ /* 0x000ff0000fffe03f */
[----:B------:R-:W-:Y:S02]  /*36010*/  IMAD.MOV.U32 R22, RZ, RZ, R28 ;  /* 0x000000ffff167224 */ /* 0x000fe400078e001c */
[----:B------:R-:W-:Y:S02]  /*36020*/  IMAD.MOV.U32 R23, RZ, RZ, R29 ;  /* 0x000000ffff177224 */ /* 0x000fe400078e001d */
[----:B------:R-:W-:Y:S02]  /*36030*/  IMAD.MOV.U32 R34, RZ, RZ, R30 ;  /* 0x000000ffff227224 */ /* 0x000fe400078e001e */
[----:B------:R-:W-:Y:S01]  /*36040*/  IMAD.MOV.U32 R35, RZ, RZ, R31 ;  /* 0x000000ffff237224 */ /* 0x000fe200078e001f */
[----:B------:R-:W2:Y:S01]  /*36050*/  LDL.LU.64 R28, [R1+0x5c0] ;  /* 0x0005c000011c7983 */ /* 0x000ea20000300a00 */
[----:B------:R-:W2:Y:S01]  /*36060*/  LDL.LU.64 R30, [R1+0x5c8] ;  /* 0x0005c800011e7983 */ /* 0x000ea20000300a00 */
[----:B------:R-:W-:Y:S02]  /*36070*/  LOP3.LUT R0, R0, 0x800, R3, 0xf8, !PT ;  /* 0x0000080000007812 */ /* 0x000fe400078ef803 */
[----:B------:R0:W-:Y:S01]  /*36080*/  STL [R1+0x359c], R35 ;  /* 0x00359c2301007387 */ /* 0x0001e20000100800 */
[----:B------:R1:W-:Y:S01]  /*36090*/  STL [R1+0x3598], R34 ;  /* 0x0035982201007387 */ /* 0x0003e20000100800 */
[----:B------:R-:W-:Y:S01]  /*360a0*/  LOP3.LUT R0, R0, 0x20, RZ, 0x3c, !PT ;  /* 0x0000002000007812 */ /* 0x000fe200078e3cff */
[----:B------:R0:W-:Y:S01]  /*360b0*/  STL [R1+0x3594], R23 ;  /* 0x0035941701007387 */ /* 0x0001e20000100800 */
[----:B------:R0:W-:Y:S01]  /*360c0*/  STL [R1+0x3590], R22 ;  /* 0x0035901601007387 */ /* 0x0001e20000100800 */
[----:B------:R-:W-:Y:S01]  /*360d0*/  STL [R1+0x35f0], R59 ;  /* 0x0035f03b01007387 */ /* 0x000fe20000100800 */
[C---:B----4-:R-:W-:Y:S08]  /*360e0*/  HMMA.16816.F32 R44, R12.reuse, R4, R44 ;  /* 0x000000040c2c723c */ /* 0x050ff0000000182c */
[----:B---3--:R-:W-:Y:S11]  /*360f0*/  HMMA.16816.F32 R40, R12, R20, R40 ;  /* 0x000000140c28723c */ /* 0x008ff60000001828 */
[----:B------:R-:W-:Y:S05]  /*36100*/  @!UPT UIADD3 URZ, URZ, URZ, URZ ;  /* 0x0000003f3f3ff290 */ /* 0x000fea000fffe03f */
[----:B0-----:R-:W-:Y:S02]  /*36110*/  IMAD.MOV.U32 R35, RZ, RZ, R44 ;  /* 0x000000ffff237224 */ /* 0x001fe400078e002c */
[----:B-1----:R-:W-:Y:S02]  /*36120*/  IMAD.MOV.U32 R34, RZ, RZ, R45 ;  /* 0x000000ffff227224 */ /* 0x002fe400078e002d */
[----:B------:R-:W-:Y:S02]  /*36130*/  IMAD.MOV.U32 R23, RZ, RZ, R46 ;  /* 0x000000ffff177224 */ /* 0x000fe400078e002e */
[----:B------:R-:W-:Y:S02]  /*36140*/  IMAD.MOV.U32 R22, RZ, RZ, R47 ;  /* 0x000000ffff167224 */ /* 0x000fe400078e002f */
[----:B------:R-:W0:Y:S01]  /*36150*/  LDSM.16.MT88.4 R44, [R0+0x80] ;  /* 0x00008000002c783b */ /* 0x000e220000004200 */
[----:B------:R-:W-:Y:S02]  /*36160*/  IMAD.MOV.U32 R27, RZ, RZ, R40 ;  /* 0x000000ffff1b7224 */ /* 0x000fe400078e0028 */
[----:B------:R-:W-:-:S05]  /*36170*/  IMAD.MOV.U32 R26, RZ, RZ, R41 ;  /* 0x000000ffff1a7224 */ /* 0x000fca00078e0029 */
[----:B------:R-:W-:Y:S01]  /*36180*/  STL.64 [R1+0x36d0], R26 ;  /* 0x0036d01a01007387 */ /* 0x000fe20000100a00 */
[----:B------:R-:W-:Y:S03]  /*36190*/  STL.64 [R1+0x36c8], R24 ;  /* 0x0036c81801007387 */ /* 0x000fe60000100a00 */
[----:B0-----:R-:W-:Y:S01]  /*361a0*/  STL.64 [R1+0x36b0], R46 ;  /* 0x0036b02e01007387 */ /* 0x001fe20000100a00 */
[----:B------:R0:W-:Y:S03]  /*361b0*/  STL.64 [R1+0x36a8], R44 ;  /* 0x0036a82c01007387 */ /* 0x0001e60000100a00 */
[----:B0-----:R-:W3:Y:S01]  /*361c0*/  LDL.LU.64 R44, [R1+0x5b0] ;  /* 0x0005b000012c7983 */ /* 0x001ee20000300a00 */
[----:B------:R-:W3:Y:S01]  /*361d0*/  LDL.LU.64 R46, [R1+0x5b8] ;  /* 0x0005b800012e7983 */ /* 0x000ee20000300a00 */
[----:B--2---:R-:W-:Y:S02]  /*361e0*/  HMMA.16816.F32 R24, R12, R16, R28 ;  /* 0x000000100c18723c */ /* 0x004fe4000000181c */
[----:B------:R-:W2:Y:S01]  /*361f0*/  LDL.LU.64 R28, [R1+0x690] ;  /* 0x00069000011c7983 */ /* 0x000ea20000300a00 */
[----:B------:R-:W2:Y:S02]  /*36200*/  LDL.LU.64 R30, [R1+0x698] ;  /* 0x00069800011e7983 */ /* 0x000ea40000300a00 */
[----:B------:R-:W-:Y:S01]  /*36210*/  IMAD.SHL.U32 R58, R58, 0x80, RZ ;  /* 0x000000803a3a7824 */ /* 0x000fe200078e00ff */
[----:B------:R-:W-:-:S04]  /*36220*/  LOP3.LUT R54, R61, 0x10, R50, 0x78, !PT ;  /* 0x000000103d367812 */ /* 0x000fc800078e7832 */
[----:B------:R-:W-:-:S04]  /*36230*/  LOP3.LUT R54, R54, 0x800, R58, 0xf8, !PT ;  /* 0x0000080036367812 */ /* 0x000fc800078ef83a */
[----:B------:R-:W-:-:S05]  /*36240*/  LOP3.LUT R54, R54, 0x40, RZ, 0x3c, !PT ;  /* 0x0000004036367812 */ /* 0x000fca00078e3cff */
[----:B------:R-:W0:Y:S05]  /*36250*/  LDSM.16.MT88.4 R48, [R54] ;  /* 0x000000003630783b */ /* 0x000e2a0000004200 */
[----:B------:R-:W-:Y:S02]  /*36260*/  IMAD.MOV.U32 R18, RZ, RZ, R24 ;  /* 0x000000ffff127224 */ /* 0x000fe400078e0018 */
[----:B------:R-:W-:Y:S02]  /*36270*/  IMAD.MOV.U32 R19, RZ, RZ, R25 ;  /* 0x000000ffff137224 */ /* 0x000fe400078e0019 */
[----:B------:R-:W-:Y:S02]  /*36280*/  IMAD.MOV.U32 R6, RZ, RZ, R26 ;  /* 0x000000ffff067224 */ /* 0x000fe400078e001a */
[----:B------:R-:W-:Y:S01]  /*36290*/  IMAD.MOV.U32 R7, RZ, RZ, R27 ;  /* 0x000000ffff077224 */ /* 0x000fe200078e001b */
[----:B------:R-:W4:Y:S01]  /*362a0*/  LDL.LU.64 R24, [R1+0x680] ;  /* 0x0006800001187983 */ /* 0x000f220000300a00 */
[----:B------:R-:W4:Y:S02]  /*362b0*/  LDL.LU.64 R26, [R1+0x688] ;  /* 0x00068800011a7983 */ /* 0x000f240000300a00 */
[----:B------:R-:W4:Y:S02]  /*362c0*/  LDL.LU.64 R56, [R1+0x660] ;  /* 0x0006600001387983 */ /* 0x000f240000300a00 */
[----:B------:R-:W4:Y:S01]  /*362d0*/  LDL.LU.64 R58, [R1+0x668] ;  /* 0x00066800013a7983 */ /* 0x000f220000300a00 */
[----:B0-----:R-:W-:Y:S01]  /*362e0*/  STL.64 [R1+0x3650], R50 ;  /* 0x0036503201007387 */ /* 0x001fe20000100a00 */
[----:B------:R0:W-:Y:S03]  /*362f0*/  STL.64 [R1+0x3648], R48 ;  /* 0x0036483001007387 */ /* 0x0001e60000100a00 */
[----:B0-----:R-:W4:Y:S01]  /*36300*/  LDL.LU.64 R48, [R1+0x670] ;  /* 0x0006700001307983 */ /* 0x001f220000300a00 */
[----:B------:R-:W4:Y:S01]  /*36310*/  LDL.LU.64 R50, [R1+0x678] ;  /* 0x0006780001327983 */ /* 0x000f220000300a00 */
[----:B---3--:R-:W-:Y:S02]  /*36320*/  HMMA.16816.F32 R44, R12, R52, R44 ;  /* 0x000000340c2c723c */ /* 0x008fe4000000182c */
[----:B------:R-:W0:Y:S11]  /*36330*/  LDSM.16.MT88.4 R12, [R54+0x80] ;  /* 0x00008000360c783b */ /* 0x000e360000004200 */
[----:B------:R-:W-:Y:S10]  /*36340*/  @!UPT UIADD3 URZ, URZ, URZ, URZ ;  /* 0x0000003f3f3ff290 */ /* 0x000ff4000fffe03f */
[----:B------:R1:W-:Y:S01]  /*36350*/  STL.64 [R1+0x190], R44 ;  /* 0x0001902c01007387 */ /* 0x0003e20000100a00 */
[----:B------:R3:W-:Y:S03]  /*36360*/  STL.64 [R1+0x198], R46 ;  /* 0x0001982e01007387 */ /* 0x0007e60000100a00 */
[----:B-1----:R-:W4:Y:S01]  /*36370*/  LDL.LU.64 R44, [R1+0x460] ;  /* 0x00046000012c7983 */ /* 0x002f220000300a00 */
[----:B---3--:R-:W3:Y:S03]  /*36380*/  LDL.LU.64 R46, [R1+0x468] ;  /* 0x00046800012e7983 */ /* 0x008ee60000300a00 */
[----:B0-----:R-:W-:Y:S01]  /*36390*/  STL.64 [R1+0x3600], R14 ;  /* 0x0036000e01007387 */ /* 0x001fe20000100a00 */
[----:B------:R0:W-:Y:S03]  /*363a0*/  STL.64 [R1+0x35f8], R12 ;  /* 0x0035f80c01007387 */ /* 0x0001e60000100a00 */
[----:B0-----:R-:W3:Y:S01]  /*363b0*/  LDL.LU.64 R12, [R1+0x480] ;  /* 0x00048000010c7983 */ /* 0x001ee20000300a00 */
[----:B------:R-:W3:Y:S01]  /*363c0*/  LDL.LU.64 R14, [R1+0x488] ;  /* 0x00048800010e7983 */ /* 0x000ee20000300a00 */
[C---:B--2---:R-:W-:Y:S11]  /*363d0*/  HMMA.16816.F32 R28, R36.reuse, R32, R28 ;  /* 0x00000020241c723c */ /* 0x044ff6000000181c */
[----:B------:R-:W-:Y:S11]  /*363e0*/  @!UPT UIADD3 URZ, URZ, URZ, URZ ;  /* 0x0000003f3f3ff290 */ /* 0x000ff6000fffe03f */
[----:B------:R-:W-:Y:S01]  /*363f0*/  @!UPT UIADD3 URZ, URZ, URZ, URZ ;  /* 0x0000003f3f3ff290 */ /* 0x000fe2000fffe03f */
[----:B------:R-:W-:Y:S01]  /*36400*/  STL.64 [R1+0x100], R28 ;  /* 0x0001001c01007387 */ /* 0x000fe20000100a00 */
[----:B------:R0:W-:Y:S03]  /*36410*/  STL.64 [R1+0x108], R30 ;  /* 0x0001081e01007387 */ /* 0x0001e60000100a00 */
[----:B0-----:R-:W2:Y:S01]  /*36420*/  LDL.LU.64 R30, [R1+0x36e0] ;  /* 0x0036e000011e7983 */ /* 0x001ea20000300a00 */
[----:B------:R-:W4:Y:S02]  /*36430*/  LDL.LU.64 R28, [R1+0x36d8] ;  /* 0x0036d800011c7983 */ /* 0x000f240000300a00 */
[C---:B----4-:R-:W-:Y:S11]  /*36440*/  HMMA.16816.F32 R24, R36.reuse, R28, R24 ;  /* 0x0000001c2418723c */ /* 0x050ff60000001818 */
[----:B------:R-:W-:Y:S11]  /*36450*/  @!UPT UIADD3 URZ, URZ, URZ, URZ ;  /* 0x0000003f3f3ff290 */ /* 0x000ff6000fffe03f */
[----:B------:R-:W-:Y:S01]  /*36460*/  @!UPT UIADD3 URZ, URZ, URZ, URZ ;  /* 0x0000003f3f3ff290 */ /* 0x000fe2000fffe03f */
[----:B------:R-:W-:Y:S01]  /*36470*/  STL.64 [R1+0xf0], R24 ;  /* 0x0000f01801007387 */ /* 0x000fe20000100a00 */
[----:B------:R0:W-:Y:S03]  /*36480*/  STL.64 [R1+0xf8], R26 ;  /* 0x0000f81a01007387 */ /* 0x0001e60000100a00 */
[----:B0-----:R-:W4:Y:S01]  /*36490*/  LDL.LU.64 R26, [R1+0x36d0] ;  /* 0x0036d000011a7983 */ /* 0x001f220000300a00 */
[----:B------:R-:W2:Y:S02]  /*364a0*/  LDL.LU.64 R24, [R1+0x36c8] ;  /* 0x0036c80001187983 */ /* 0x000ea40000300a00 */
[C---:B--2---:R-:W-:Y:S11]  /*364b0*/  HMMA.16816.F32 R48, R36.reuse, R24, R48 ;  /* 0x000000182430723c */ /* 0x044ff60000001830 */
[----:B------:R-:W-:Y:S11]  /*364c0*/  @!UPT UIADD3 URZ, URZ, URZ, URZ ;  /* 0x0000003f3f3ff290 */ /* 0x000ff6000fffe03f */
[----:B------:R-:W-:Y:S01]  /*364d0*/  @!UPT UIADD3 URZ, URZ, URZ, URZ ;  /* 0x0000003f3f3ff290 */ /* 0x000fe2000fffe03f */
[----:B------:R-:W-:Y:S01]  /*364e0*/  STL.64 [R1+0xe0], R48 ;  /* 0x0000e03001007387 */ /* 0x000fe20000100a00 */
[----:B------:R0:W-:Y:S02]  /*364f0*/  STL.64 [R1+0xe8], R50 ;  /* 0x0000e83201007387 */ /* 0x0001e40000100a00 */
[----:B0-----:R-:W-:Y:S11]  /*36500*/  HMMA.16816.F32 R48, R36, R8, R56 ;  /* 0x000000082430723c */ /* 0x001ff60000001838 */
[----:B------:R-:W-:Y:S11]  /*36510*/  @!UPT UIADD3 URZ, URZ, URZ, URZ ;  /* 0x0000003f3f3ff290 */ /* 0x000ff6000fffe03f */
[----:B------:R-:W-:Y:S01]  /*36520*/  @!UPT UIADD3 URZ, URZ, URZ, URZ ;  /* 0x0000003f3f3ff290 */ /* 0x000fe2000fffe03f */
[----:B------:R0:W-:Y:S01]  /*36530*/  STL.64 [R1+0xd0], R48 ;  /* 0x0000d03001007387 */ /* 0x0001e20000100a00 */
[----:B------:R-:W2:Y:S02]  /*36540*/  LDL.LU.64 R56, [R1+0x450] ;  /* 0x0004500001387983 */ /* 0x000ea40000300a00 */
[----:B------:R-:W2:Y:S02]  /*36550*/  LDL.LU.64 R58, [R1+0x458] ;  /* 0x00045800013a7983 */ /* 0x000ea40000300a00 */
[----:B------:R-:W-:Y:S02]  /*36560*/  IMAD.MOV.U32 R54, RZ, RZ, R50 ;  /* 0x000000ffff367224 */ /* 0x000fe400078e0032 */
[----:B------:R-:W-:Y:S01]  /*36570*/  IMAD.MOV.U32 R55, RZ, RZ, R51 ;  /* 0x000000ffff377224 */ /* 0x000fe200078e0033 */
[----:B0-----:R-:W4:Y:S01]  /*36580*/  LDL.LU.64 R48, [R1+0x440] ;  /* 0x0004400001307983 */ /* 0x001f220000300a00 */
[----:B------:R-:W4:Y:S02]  /*36590*/  LDL.LU.64 R50, [R1+0x448] ;  /* 0x0004480001327983 */ /* 0x000f240000300a00 */
[----:B------:R-:W-:-:S02]  /*365a0*/  IMAD.MOV.U32 R11, RZ, RZ, R42 ;  /* 0x000000ffff0b7224 */ /* 0x000fc400078e002a */
[----:B------:R-:W-:Y:S01]  /*365b0*/  IMAD.MOV.U32 R10, RZ, RZ, R43 ;  /* 0x000000ffff0a7224 */ /* 0x000fe200078e002b */
[C---:B---3--:R-:W-:Y:S01]  /*365c0*/  HMMA.16816.F32 R12, R36.reuse, R20, R12 ;  /* 0x00000014240c723c */ /* 0x048fe2000000180c */
[----:B------:R-:W0:Y:S04]  /*365d0*/  LDSM.16.MT88.4 R40, [R0] ;  /* 0x000000000028783b */ /* 0x000e280000004200 */
[----:B------:R-:W-:Y:S01]  /*365e0*/  STL.64 [R1+0x36c0], R10 ;  /* 0x0036c00a01007387 */ /* 0x000fe20000100a00 */
[----:B------:R1:W-:Y:S02]  /*365f0*/  STL.64 [R1+0x36b8], R8 ;  /* 0x0036b80801007387 */ /* 0x0003e40000100a00 */
[----:B-1----:R-:W-:Y:S01]  /*36600*/  HMMA.16816.F32 R8, R36, R4, R44 ;  /* 0x000000042408723c */ /* 0x002fe2000000182c */
[----:B------:R-:W-:Y:S01]  /*36610*/  STL [R1+0x3504], R55 ;  /* 0x0035043701007387 */ /* 0x000fe20000100800 */
[----:B------:R-:W-:Y:S11]  /*36620*/  STL [R1+0x3500], R54 ;  /* 0x0035003601007387 */ /* 0x000ff60000100800 */
[----:B------:R-:W-:Y:S02]  /*36630*/  @!UPT UIADD3 URZ, URZ, URZ, URZ ;  /* 0x0000003f3f3ff290 */ /* 0x000fe4000fffe03f */
[----:B------:R1:W-:Y:S01]  /*36640*/  STL.64 [R1+0xc0], R12 ;  /* 0x0000c00c01007387 */ /* 0x0003e20000100a00 */
[----:B------:R3:W-:Y:S07]  /*36650*/  STL.64 [R1+0xc8], R14 ;  /* 0x0000c80e01007387 */ /* 0x0007ee0000100a00 */
[----:B------:R0:W-:Y:S01]  /*36660*/  STL.64 [R1+0xb0], R8 ;  /* 0x0000b00801007387 */ /* 0x0001e20000100a00 */
[----:B-1----:R-:W4:Y:S02]  /*36670*/  LDL.LU.64 R12, [R1+0x780] ;  /* 0x00078000010c7983 */ /* 0x002f240000300a00 */
[----:B------:R-:W-:-:S02]  /*36680*/  IMAD.MOV.U32 R55, RZ, RZ, R10 ;  /* 0x000000ffff377224 */ /* 0x000fc400078e000a */
[----:B---3--:R-:W3:Y:S02]  /*36690*/  LDL.LU.64 R14, [R1+0x788] ;  /* 0x00078800010e7983 */ /* 0x008ee40000300a00 */
[----:B------:R-:W-:Y:S01]  /*366a0*/  IMAD.MOV.U32 R54, RZ, RZ, R11 ;  /* 0x000000ffff367224 */ /* 0x000fe200078e000b */
[----:B0-----:R-:W3:Y:S01]  /*366b0*/  LDL.LU.64 R8, [R1+0x770] ;  /* 0x0007700001087983 */ /* 0x001ee20000300a00 */
[----:B------:R-:W3:Y:S02]  /*366c0*/  LDL.LU.64 R10, [R1+0x778] ;  /* 0x00077800010a7983 */ /* 0x000ee40000300a00 */
[----:B------:R-:W3:Y:S02]  /*366d0*/  LDL.LU.64 R44, [R1+0x760] ;  /* 0x00076000012c7983 */ /* 0x000ee40000300a00 */
[----:B------:R-:W3:Y:S01]  /*366e0*/  LDL.LU.64 R46, [R1+0x768] ;  /* 0x00076800012e7983 */ /* 0x000ee20000300a00 */
[----:B------:R-:W-:Y:S01]  /*366f0*/  STL [R1+0x350c], R55 ;  /* 0x00350c3701007387 */ /* 0x000fe20000100800 */
[----:B------:R-:W-:Y:S01]  /*36700*/  STL [R1+0x3508], R54 ;  /* 0x0035083601007387 */ /* 0x000fe20000100800 */
[C---:B--2---:R-:W-:Y:S08]  /*36710*/  HMMA.16816.F32 R56, R36.reuse, R16, R56 ;  /* 0x000000102438723c */ /* 0x044ff00000001838 */
[----:B----4-:R-:W-:Y:S11]  /*36720*/  HMMA.16816.F32 R48, R36, R52, R48 ;  /* 0x000000342430723c */ /* 0x010ff60000001830 */
[----:B------:R-:W-:Y:S04]  /*36730*/  @!UPT UIADD3 URZ, URZ, URZ, URZ ;  /* 0x0000003f3f3ff290 */ /* 0x000fe8000fffe03f */
[----:B------:R0:W-:Y:S01]  /*36740*/  STL.64 [R1+0xa0], R56 ;  /* 0x0000a03801007387 */ /* 0x0001e20000100a00 */
[----:B------:R1:W-:Y:S07]  /*36750*/  STL.64 [R1+0xa8], R58 ;  /* 0x0000a83a01007387 */ /* 0x0003ee0000100a00 */
[----:B------:R2:W-:Y:S01]  /*36760*/  STL.64 [R1+0x38], R50 ;  /* 0x0000383201007387 */ /* 0x0005e20000100a00 */
[----:B------:R-:W4:Y:S02]  /*36770*/  LDL.LU.64 R36, [R1+0x790] ;  /* 0x0007900001247983 */ /* 0x000f240000300a00 */
[----:B------:R-:W4:Y:S02]  /*36780*/  LDL.LU.64 R38, [R1+0x798] ;  /* 0x0007980001267983 */ /* 0x000f240000300a00 */
[----:B0-----:R-:W4:Y:S02]  /*36790*/  LDL.LU.64 R56, [R1+0x520] ;  /* 0x0005200001387983 */ /* 0x001f240000300a00 */
[----:B------:R-:W-:-:S02]  /*367a0*/  IMAD.MOV.U32 R55, RZ, RZ, R48 ;  /* 0x000000ffff377224 */ /* 0x000fc400078e0030 */
[----:B------:R-:W-:Y:S01]  /*367b0*/  IMAD.MOV.U32 R54, RZ, RZ, R49 ;  /* 0x000000ffff367224 */ /* 0x000fe200078e0031 */
[----:B-1----:R-:W4:Y:S01]  /*367c0*/  LDL.LU.64 R58, [R1+0x528] ;  /* 0x00052800013a7983 */ /* 0x002f220000300a00 */
[----:B------:R-:W4:Y:S03]  /*367d0*/  LDL.LU.64 R48, [R1+0x510] ;  /* 0x0005100001307983 */ /* 0x000f260000300a00 */
[----:B--2---:R-:W2:Y:S01]  /*367e0*/  LDL.LU.64 R50, [R1+0x518] ;  /* 0x0005180001327983 */ /* 0x004ea20000300a00 */
[C---:B---3--:R-:W-:Y:S08]  /*367f0*/  HMMA.16816.F32 R12, R40.reuse, R28, R12 ;  /* 0x0000001c280c723c */ /* 0x048ff0000000180c */
[C---:B------:R-:W-:Y:S08]  /*36800*/  HMMA.16816.F32 R8, R40.reuse, R24, R8 ;  /* 0x000000182808723c */ /* 0x040ff00000001808 */
[C---:B----4-:R-:W-:Y:S11]  /*36810*/  HMMA.16816.F32 R36, R40.reuse, R32, R36 ;  /* 0x000000202824723c */ /* 0x050ff60000001824 */
[----:B------:R-:W-:Y:S11]  /*36820*/  @!UPT UIADD3 URZ, URZ, URZ, URZ ;  /* 0x0000003f3f3ff290 */ /* 0x000ff6000fffe03f */
[----:B------:R-:W-:Y:S01]  /*36830*/  @!UPT UIADD3 URZ, URZ, URZ, URZ ;  /* 0x0000003f3f3ff290 */ /* 0x000fe2000fffe03f */
[----:B------:R0:W-:Y:S01]  /*36840*/  STL.64 [R1+0x80], R36 ;  /* 0x0000802401007387 */ /* 0x0001e20000100a00 */
[----:B------:R1:W-:Y:S03]  /*36850*/  STL.64 [R1+0x88], R38 ;  /* 0x0000882601007387 */ /* 0x0003e60000100a00 */
[----:B0-----:R-:W3:Y:S01]  /*36860*/  LDL.LU.64 R36, [R1+0x4f0] ;  /* 0x0004f00001247983 */ /* 0x001ee20000300a00 */
[----:B-1----:R-:W3:Y:S02]  /*36870*/  LDL.LU.64 R38, [R1+0x4f8] ;  /* 0x0004f80001267983 */ /* 0x002ee40000300a00 */
[----:B------:R0:W-:Y:S02]  /*36880*/  STL.64 [R1+0x70], R12 ;  /* 0x0000700c01007387 */ /* 0x0001e40000100a00 */
[----:B------:R1:W-:Y:S01]  /*36890*/  STL.64 [R1+0x78], R14 ;  /* 0x0000780e01007387 */ /* 0x0003e20000100a00 */
[----:B0-----:R-:W4:Y:S01]  /*368a0*/  LDL.LU.64 R12, [R1+0x650] ;  /* 0x00065000010c7983 */ /* 0x001f220000300a00 */
[----:B-1----:R-:W4:Y:S02]  /*368b0*/  LDL.LU.64 R14, [R1+0x658] ;  /* 0x00065800010e7983 */ /* 0x002f240000300a00 */
[----:B------:R-:W-:Y:S02]  /*368c0*/  STL.64 [R1+0x60], R8 ;  /* 0x0000600801007387 */ /* 0x000fe40000100a00 */
[----:B------:R0:W-:Y:S02]  /*368d0*/  STL.64 [R1+0x68], R10 ;  /* 0x0000680a01007387 */ /* 0x0001e40000100a00 */
[----:B0-----:R-:W2:Y:S01]  /*368e0*/  LDL.LU.64 R10, [R1+0x36c0] ;  /* 0x0036c000010a7983 */ /* 0x001ea20000300a00 */
[----:B------:R-:W2:Y:S02]  /*368f0*/  LDL.LU.64 R8, [R1+0x36b8] ;  /* 0x0036b80001087983 */ /* 0x000ea40000300a00 */
[C---:B--2---:R-:W-:Y:S11]  /*36900*/  HMMA.16816.F32 R44, R40.reuse, R8, R44 ;  /* 0x00000008282c723c */ /* 0x044ff6000000182c */
[----:B------:R-:W-:Y:S11]  /*36910*/  @!UPT UIADD3 URZ, URZ, URZ, URZ ;  /* 0x0000003f3f3ff290 */ /* 0x000ff6000fffe03f */
[----:B------:R-:W-:Y:S01]  /*36920*/  @!UPT UIADD3 URZ, URZ, URZ, URZ ;  /* 0x0000003f3f3ff290 */ /* 0x000fe2000fffe03f */
[----:B------:R-:W-:Y:S01]  /*36930*/  STL.64 [R1+0x50], R44 ;  /* 0x0000502c01007387 */ /* 0x000fe20000100a00 */
[----:B------:R0:W-:Y:S03]  /*36940*/  STL.64 [R1+0x58], R46 ;  /* 0x0000582e01007387 */ /* 0x0001e60000100a00 */
[----:B0-----:R-:W4:Y:S01]  /*36950*/  LDL.LU.64 R46, [R1+0x36b0] ;  /* 0x0036b000012e7983 */ /* 0x001f220000300a00 */
[----:B------:R-:W4:Y:S02]  /*36960*/  LDL.LU.64 R44, [R1+0x36a8] ;  /* 0x0036a800012c7983 */ /* 0x000f240000300a00 */
[----:B------:R-:W-:Y:S02]  /*36970*/  STL.64 [R1+0x36a0], R10 ;  /* 0x0036a00a01007387 */ /* 0x000fe40000100a00 */
[----:B------:R0:W-:Y:S02]  /*36980*/  STL.64 [R1+0x3698], R8 ;  /* 0x0036980801007387 */ /* 0x0001e40000100a00 */
[----:B0-----:R-:W2:Y:S01]  /*36990*/  LDL.LU.64 R8, [R1+0x570] ;  /* 0x0005700001087983 */ /* 0x001ea20000300a00 */
[----:B------:R-:W2:Y:S02]  /*369a0*/  LDL.LU.64 R10, [R1+0x578] ;  /* 0x00057800010a7983 */ /* 0x000ea40000300a00 */
[----:B------:R-:W-:Y:S02]  /*369b0*/  STL.64 [R1+0x3690], R22 ;  /* 0x0036901601007387 */ /* 0x000fe40000100a00 */
[----:B------:R-:W-:Y:S01]  /*369c0*/  STL.64 [R1+0x3688], R20 ;  /* 0x0036881401007387 */ /* 0x000fe20000100a00 */
[C---:B--2---:R-:W-:Y:S11]  /*369d0*/  HMMA.16816.F32 R8, R40.reuse, R20, R8 ;  /* 0x000000142808723c */ /* 0x044ff60000001808 */
[----:B------:R-:W-:Y:S11]  /*369e0*/  @!UPT UIADD3 URZ, URZ, URZ, URZ ;  /* 0x0000003f3f3ff290 */ /* 0x000ff6000fffe03f */
[----:B------:R-:W-:Y:S01]  /*369f0*/  @!UPT UIADD3 URZ, URZ, URZ, URZ ;  /* 0x0000003f3f3ff290 */ /* 0x000fe2000fffe03f */
[----:B------:R-:W-:Y:S01]  /*36a00*/  STL.64 [R1+0x180], R8 ;  /* 0x0001800801007387 */ /* 0x000fe20000100a00 */
[----:B------:R0:W-:Y:S02]  /*36a10*/  STL.64 [R1+0x188], R10 ;  /* 0x0001880a01007387 */ /* 0x0001e40000100a00 */
[----:B------:R-:W-:Y:S02]  /*36a20*/  STL.64 [R1+0x3680], R6 ;  /* 0x0036800601007387 */ /* 0x000fe40000100a00 */
[----:B------:R1:W-:Y:S01]  /*36a30*/  STL.64 [R1+0x3678], R4 ;  /* 0x0036780401007387 */ /* 0x0003e20000100a00 */
[C---:B0-----:R-:W-:Y:S08]  /*36a40*/  HMMA.16816.F32 R8, R40.reuse, R4, R56 ;  /* 0x000000042808723c */ /* 0x041ff00000001838 */
[C---:B-1----:R-:W-:Y:S11]  /*36a50*/  HMMA.16816.F32 R4, R40.reuse, R16, R48 ;  /* 0x000000102804723c */ /* 0x042ff60000001830 */
[----:B------:R-:W-:Y:S04]  /*36a60*/  @!UPT UIADD3 URZ, URZ, URZ, URZ ;  /* 0x0000003f3f3ff290 */ /* 0x000fe8000fffe03f */
[----:B------:R-:W-:Y:S01]  /*36a70*/  STL.64 [R1+0x230], R8 ;  /* 0x0002300801007387 */ /* 0x000fe20000100a00 */
[----:B------:R-:W-:Y:S02]  /*36a80*/  STL.64 [R1+0x238], R10 ;  /* 0x0002380a01007387 */ /* 0x000fe40000100a00 */
[----:B------:R-:W-:Y:S02]  /*36a90*/  STL.64 [R1+0x3670], R18 ;  /* 0x0036701201007387 */ /* 0x000fe40000100a00 */
[----:B------:R-:W-:Y:S03]  /*36aa0*/  STL.64 [R1+0x3668], R16 ;  /* 0x0036681001007387 */ /* 0x000fe60000100a00 */
[----:B------:R-:W-:Y:S01]  /*36ab0*/  STL.64 [R1+0x350], R4 ;  /* 0x0003500401007387 */ /* 0x000fe20000100a00 */
[----:B------:R3:W-:Y:S02]  /*36ac0*/  STL.64 [R1+0x358], R6 ;  /* 0x0003580601007387 */ /* 0x0007e40000100a00 */
[----:B---3--:R-:W-:Y:S01]  /*36ad0*/  HMMA.16816.F32 R4, R40, R52, R36 ;  /* 0x000000342804723c */ /* 0x008fe20000001824 */
[----:B------:R-:W-:Y:S01]  /*36ae0*/  STL.64 [R1+0x3660], R54 ;  /* 0x0036603601007387 */ /* 0x000fe20000100a00 */
[----:B------:R-:W-:Y:S11]  /*36af0*/  STL.64 [R1+0x3658], R52 ;  /* 0x0036583401007387 */ /* 0x000ff60000100a00 */
[----:B------:R-:W-:Y:S10]  /*36b00*/  @!UPT UIADD3 URZ, URZ, URZ, URZ ;  /* 0x0000003f3f3ff290 */ /* 0x000ff4000fffe03f */
[----:B------:R-:W-:Y:S01]  /*36b10*/  STL.64 [R1+0x340], R4 ;  /* 0x0003400401007387 */ /* 0x000fe20000100a00 */
[----:B------:R4:W-:Y:S02]  /*36b20*/  STL.64 [R1+0x348], R6 ;  /* 0x0003480601007387 */ /* 0x0009e40000100a00 */
[----:B------:R-:W2:Y:S02]  /*36b30*/  LDL.LU.64 R36, [R1+0x640] ;  /* 0x0006400001247983 */ /* 0x000ea40000300a00 */
[----:B------:R-:W2:Y:S01]  /*36b40*/  LDL.LU.64 R38, [R1+0x648] ;  /* 0x0006480001267983 */ /* 0x000ea20000300a00 */
[C---:B----4-:R-:W-:Y:S11]  /*36b50*/  HMMA.16816.F32 R4, R44.reuse, R32, R12 ;  /* 0x000000202c04723c */ /* 0x050ff6000000180c */
[----:B------:R-:W-:Y:S11]  /*36b60*/  @!UPT UIADD3 URZ, URZ, URZ, URZ ;  /* 0x0000003f3f3ff290 */ /* 0x000ff6000fffe03f */
[----:B------:R-:W-:Y:S01]  /*36b70*/  @!UPT UIADD3 URZ, URZ, URZ, URZ ;  /* 0x0000003f3f3ff290 */ /* 0x000fe2000fffe03f */
[----:B------:R0:W-:Y:S01]  /*36b80*/  STL.64 [R1+0x3c0], R4 ;  /* 0x0003c00401007387 */ /* 0x0001e20000100a00 */
[----:B------:R1:W-:Y:S02]  /*36b90*/  STL.64 [R1+0x3c8], R6 ;  /* 0x0003c80601007387 */ /* 0x0003e40000100a00 */
[----:B------:R-:W3:Y:S02]  /*36ba0*/  LDL.LU.64 R8, [R1+0x630] ;  /* 0x0006300001087983 */ /* 0x000ee40000300a00 */
[----:B------:R-:W3:Y:S01]  /*36bb0*/  LDL.LU.64 R10, [R1+0x638] ;  /* 0x00063800010a7983 */ /* 0x000ee20000300a00 */
[----:B------:R-:W4:Y:S01]  /*36bc0*/  LDL.LU.64 R20, [R1+0x620] ;  /* 0x0006200001147983 */ /* 0x000f220000300a00 */
[----:B------:R-:W4:Y:S03]  /*36bd0*/  LDL.LU.64 R22, [R1+0x628] ;  /* 0x0006280001167983 */ /* 0x000f260000300a00 */
[----:B0-----:R-:W2:Y:S01]  /*36be0*/  LDL.LU.64 R4, [R1+0x370] ;  /* 0x0003700001047983 */ /* 0x001ea20000300a00 */
[----:B-1----:R-:W2:Y:S02]  /*36bf0*/  LDL.LU.64 R6, [R1+0x378] ;  /* 0x0003780001067983 */ /* 0x002ea40000300a00 */
[----:B------:R-:W2:Y:S02]  /*36c00*/  LDL.LU.64 R16, [R1+0x360] ;  /* 0x0003600001107983 */ /* 0x000ea40000300a00 */
[----:B------:R-:W2:Y:S01]  /*36c10*/  LDL.LU.64 R18, [R1+0x368] ;  /* 0x0003680001127983 */ /* 0x000ea20000300a00 */
[----:B------:R-:W2:Y:S01]  /*36c20*/  LDL.LU.64 R52, [R1+0x2d0] ;  /* 0x0002d00001347983 */ /* 0x000ea20000300a00 */
[----:B------:R-:W2:Y:S02]  /*36c30*/  LDL.LU.64 R54, [R1+0x2d8] ;  /* 0x0002d80001367983 */ /* 0x000ea40000300a00 */
[----:B------:R-:W2:Y:S02]  /*36c40*/  LDL.LU.64 R48, [R1+0x2c0] ;  /* 0x0002c00001307983 */ /* 0x000ea40000300a00 */
[----:B------:R-:W2:Y:S01]  /*36c50*/  LDL.LU.64 R50, [R1+0x2c8] ;  /* 0x0002c80001327983 */ /* 0x000ea20000300a00 */
[----:B------:R-:W2:Y:S01]  /*36c60*/  LDL.LU.64 R12, [R1+0x4d0] ;  /* 0x0004d000010c7983 */ /* 0x000ea20000300a00 */
[----:B------:R-:W2:Y:S03]  /*36c70*/  LDL.LU.64 R14, [R1+0x4d8] ;  /* 0x0004d800010e7983 */ /* 0x000ea60000300a00 */
[----:B--2---:R-:W-:Y:S01]  /*36c80*/  STL.64 [R1+0x3610], R14 ;  /* 0x0036100e01007387 */ /* 0x004fe20000100a00 */
[----:B------:R0:W-:Y:S03]  /*36c90*/  STL.64 [R1+0x3608], R12 ;  /* 0x0036080c01007387 */ /* 0x0001e60000100a00 */
[----:B0-----:R-:W2:Y:S01]  /*36ca0*/  LDL.LU.64 R12, [R1+0x6a0] ;  /* 0x0006a000010c7983 */ /* 0x001ea20000300a00 */
[----:B------:R-:W2:Y:S03]  /*36cb0*/  LDL.LU.64 R14, [R1+0x6a8] ;  /* 0x0006a800010e7983 */ /* 0x000ea60000300a00 */
[----:B--2---:R-:W-:Y:S01]  /*36cc0*/  STL.64 [R1+0x3620], R14 ;  /* 0x0036200e01007387 */ /* 0x004fe20000100a00 */
[----:B------:R0:W-:Y:S03]  /*36cd0*/  STL.64 [R1+0x3618], R12 ;  /* 0x0036180c01007387 */ /* 0x0001e60000100a00 */
[----:B0-----:R-:W2:Y:S01]  /*36ce0*/  LDL.LU.64 R12, [R1+0x6b0] ;  /* 0x0006b000010c7983 */ /* 0x001ea20000300a00 */
[----:B------:R-:W2:Y:S01]  /*36cf0*/  LDL.LU.64 R14, [R1+0x6b8] ;  /* 0x0006b800010e7983 */ /* 0x000ea20000300a00 */
[C---:B------:R-:W-:Y:S08]  /*36d00*/  HMMA.16816.F32 R36, R44.reuse, R28, R36 ;  /* 0x0000001c2c24723c */ /* 0x040ff00000001824 */
[C---:B---3--:R-:W-:Y:S01]  /*36d10*/  HMMA.16816.F32 R8, R44.reuse, R24, R8 ;  /* 0x000000182c08723c */ /* 0x048fe20000001808 */
[----:B--2---:R-:W-:Y:S01]  /*36d20*/  STL.64 [R1+0x3630], R14 ;  /* 0x0036300e01007387 */ /* 0x004fe20000100a00 */
[----:B------:R0:W-:Y:S03]  /*36d30*/  STL.64 [R1+0x3628], R12 ;  /* 0x0036280c01007387 */ /* 0x0001e60000100a00 */
[----:B0-----:R-:W2:Y:S01]  /*36d40*/  LDL.LU.64 R12, [R1+0x6c0] ;  /* 0x0006c000010c7983 */ /* 0x001ea20000300a00 */
[----:B------:R-:W3:Y:S03]  /*36d50*/  LDL.LU.64 R14, [R1+0x6c8] ;  /* 0x0006c800010e7983 */ /* 0x000ee60000300a00 */
[----:B---3--:R-:W-:Y:S01]  /*36d60*/  STL.64 [R1+0x3640], R14 ;  /* 0x0036400e01007387 */ /* 0x008fe20000100a00 */
[----:B--2---:R0:W-:Y:S03]  /*36d70*/  STL.64 [R1+0x3638], R12 ;  /* 0x0036380c01007387 */ /* 0x0041e60000100a00 */
[----:B0-----:R-:W2:Y:S01]  /*36d80*/  LDL.LU.64 R12, [R1+0x700] ;  /* 0x00070000010c7983 */ /* 0x001ea20000300a00 */
[----:B------:R-:W2:Y:S02]  /*36d90*/  LDL.LU.64 R14, [R1+0x708] ;  /* 0x00070800010e7983 */ /* 0x000ea40000300a00 */
[----:B------:R-:W3:Y:S02]  /*36da0*/  LDL.LU.64 R56, [R1+0x2e0] ;  /* 0x0002e00001387983 */ /* 0x000ee40000300a00 */
[----:B------:R-:W3:Y:S01]  /*36db0*/  LDL.LU.64 R58, [R1+0x2e8] ;  /* 0x0002e800013a7983 */ /* 0x000ee20000300a00 */
[----:B------:R-:W2:Y:S01]  /*36dc0*/  LDL.LU.64 R40, [R1+0x470] ;  /* 0x0004700001287983 */ /* 0x000ea20000300a00 */
[----:B------:R-:W2:Y:S02]  /*36dd0*/  LDL.LU.64 R42, [R1+0x478] ;  /* 0x00047800012a7983 */ /* 0x000ea40000300a00 */
[----:B------:R0:W-:Y:S02]  /*36de0*/  STL.64 [R1+0x3b0], R36 ;  /* 0x0003b02401007387 */ /* 0x0001e40000100a00 */
[----:B------:R1:W-:Y:S01]  /*36df0*/  STL.64 [R1+0x3b8], R38 ;  /* 0x0003b82601007387 */ /* 0x0003e20000100a00 */
[----:B0-----:R-:W2:Y:S01]  /*36e00*/  LDL.LU.64 R36, [R1+0x610] ;  /* 0x0006100001247983 */ /* 0x001ea20000300a00 */
[----:B-1----:R-:W2:Y:S02]  /*36e10*/  LDL.LU.64 R38, [R1+0x618] ;  /* 0x0006180001267983 */ /* 0x002ea40000300a00 */
[----:B------:R-:W-:Y:S02]  /*36e20*/  STL.64 [R1+0x3a0], R8 ;  /* 0x0003a00801007387 */ /* 0x000fe40000100a00 */
[----:B------:R0:W-:Y:S02]  /*36e30*/  STL.64 [R1+0x3a8], R10 ;  /* 0x0003a80a01007387 */ /* 0x0001e40000100a00 */
        /* <DEDUP_REMOVED lines=13> */
[----:B------:R0:W-:Y:S03]  /*36f10*/  STL.64 [R1+0x388], R6 ;  /* 0x0003880601007387 */ /* 0x0001e60000100a00 */
[----:B0-----:R-:W2:Y:S01]  /*36f20*/  LDL.LU.64 R6, [R1+0x3680] ;  /* 0x0036800001067983 */ /* 0x001ea20000300a00 */
        /* <DEDUP_REMOVED lines=15> */
[----:B--2---:R-:W-:Y:S01]  /*37020*/  HMMA.16816.F32 R44, R44, R52, R48 ;  /* 0x000000342c2c723c */ /* 0x004fe20000001830 */
[----:B------:R-:W2:Y:S01]  /*37030*/  LDL.LU.64 R50, [R1+0x3650] ;  /* 0x0036500001327983 */ /* 0x000ea20000300a00 */
[----:B------:R-:W2:Y:S11]  /*37040*/  LDL.LU.64 R48, [R1+0x3648] ;  /* 0x0036480001307983 */ /* 0x000eb60000300a00 */
[----:B------:R-:W-:Y:S10]  /*37050*/  @!UPT UIADD3 URZ, URZ, URZ, URZ ;  /* 0x0000003f3f3ff290 */ /* 0x000ff4000fffe03f */
[----:B------:R0:W-:Y:S01]  /*37060*/  STL.64 [R1+0x2c0], R44 ;  /* 0x0002c02c01007387 */ /* 0x0001e20000100a00 */
[----:B------:R1:W-:Y:S03]  /*37070*/  STL.64 [R1+0x2c8], R46 ;  /* 0x0002c82e01007387 */ /* 0x0003e60000100a00 */
[----:B0-----:R-:W3:Y:S01]  /*37080*/  LDL.LU.64 R44, [R1+0x4a0] ;  /* 0x0004a000012c7983 */ /* 0x001ee20000300a00 */
[----:B-1----:R-:W3:Y:S01]  /*37090*/  LDL.LU.64 R46, [R1+0x4a8] ;  /* 0x0004a800012e7983 */ /* 0x002ee20000300a00 */
        /* <DEDUP_REMOVED lines=27> */
[----:B------:R-:W2:Y:S01]  /*37250*/  LDL.LU.64 R12, [R1+0x3608] ;  /* 0x00360800010c7983 */ /* 0x000ea20000300a00 */
[C---:B---3--:R-:W-:Y:S08]  /*37260*/  HMMA.16816.F32 R56, R48.reuse, R4, R56 ;  /* 0x000000043038723c */ /* 0x048ff00000001838 */
[C---:B------:R-:W-:Y:S08]  /*37270*/  HMMA.16816.F32 R44, R48.reuse, R16, R44 ;  /* 0x00000010302c723c */ /* 0x040ff0000000182c */
[C---:B--2---:R-:W-:Y:S11]  /*37280*/  HMMA.16816.F32 R12, R48.reuse, R20, R12 ;  /* 0x00000014300c723c */ /* 0x044ff6000000180c */
[----:B------:R-:W-:Y:S11]  /*37290*/  @!UPT UIADD3 URZ, URZ, URZ, URZ ;  /* 0x0000003f3f3ff290 */ /* 0x000ff6000fffe03f */
[----:B------:R-:W-:Y:S01]  /*372a0*/  @!UPT UIADD3 URZ, URZ, URZ, URZ ;  /* 0x0000003f3f3ff290 */ /* 0x000fe2000fffe03f */
[----:B------:R-:W-:Y:S01]  /*372b0*/  STL.64 [R1+0x2f0], R12 ;  /* 0x0002f00c01007387 */ /* 0x000fe20000100a00 */
[----:B------:R0:W-:Y:S03]  /*372c0*/  STL.64 [R1+0x2f8], R14 ;  /* 0x0002f80e01007387 */ /* 0x0001e60000100a00 */
[----:B0-----:R-:W2:Y:S01]  /*372d0*/  LDL.LU.64 R14, [R1+0x3600] ;  /* 0x00360000010e7983 */ /* 0x001ea20000300a00 */
[----:B------:R-:W2:Y:S01]  /*372e0*/  LDL.LU.64 R12, [R1+0x35f8] ;  /* 0x0035f800010c7983 */ /* 0x000ea20000300a00 */
[----:B------:R-:W-:Y:S01]  /*372f0*/  HMMA.16816.F32 R40, R48, R52, R40 ;  /* 0x000000343028723c */ /* 0x000fe20000001828 */
[----:B------:R-:W-:Y:S01]  /*37300*/  STL.64 [R1+0x2e0], R56 ;  /* 0x0002e03801007387 */ /* 0x000fe20000100a00 */
[----:B------:R0:W-:Y:S04]  /*37310*/  STL.64 [R1+0x2e8], R58 ;  /* 0x0002e83a01007387 */ /* 0x0001e80000100a00 */
[----:B0-----:R-:W3:Y:S01]  /*37320*/  LDL.LU R59, [R1+0x35f0] ;  /* 0x0035f000013b7983 */ /* 0x001ee20000300800 */
[----:B------:R-:W3:Y:S02]  /*37330*/  LDL.LU.64 R48, [R1+0x5e0] ;  /* 0x0005e00001307983 */ /* 0x000ee40000300a00 */
[----:B------:R-:W-:Y:S02]  /*37340*/  STL.64 [R1+0x2d0], R44 ;  /* 0x0002d02c01007387 */ /* 0x000fe40000100a00 */
[----:B------:R-:W-:Y:S01]  /*37350*/  STL.64 [R1+0x2d8], R46 ;  /* 0x0002d82e01007387 */ /* 0x000fe20000100a00 */
[----:B------:R-:W3:Y:S11]  /*37360*/  LDL.LU.64 R50, [R1+0x5e8] ;  /* 0x0005e80001327983 */ /* 0x000ef60000300a00 */
[----:B------:R-:W-:Y:S01]  /*37370*/  STL.64 [R1+0x220], R40 ;  /* 0x0002202801007387 */ /* 0x000fe20000100a00 */
[----:B------:R2:W-:Y:S02]  /*37380*/  STL.64 [R1+0x228], R42 ;  /* 0x0002282a01007387 */ /* 0x0005e40000100a00 */
[----:B--2---:R-:W-:Y:S01]  /*37390*/  HMMA.16816.F32 R40, R12, R32, R36 ;  /* 0x000000200c28723c */ /* 0x004fe20000001824 */
[----:B------:R-:W2:Y:S01]  /*373a0*/  LDL.LU.64 R36, [R1+0x5d0] ;  /* 0x0005d00001247983 */ /* 0x000ea20000300a00 */
[----:B------:R-:W2:Y:S11]  /*373b0*/  LDL.LU.64 R38, [R1+0x5d8] ;  /* 0x0005d80001267983 */ /* 0x000eb60000300a00 */
[----:B------:R-:W-:Y:S10]  /*373c0*/  @!UPT UIADD3 URZ, URZ, URZ, URZ ;  /* 0x0000003f3f3ff290 */ /* 0x000ff4000fffe03f */
[----:B------:R0:W-:Y:S01]  /*373d0*/  STL.64 [R1+0x210], R40 ;  /* 0x0002102801007387 */ /* 0x0001e20000100a00 */
[----:B------:R1:W-:Y:S03]  /*373e0*/  STL.64 [R1+0x218], R42 ;  /* 0x0002182a01007387 */ /* 0x0003e60000100a00 */
[----:B0-----:R-:W2:Y:S01]  /*373f0*/  LDL.LU.64 R40, [R1+0x410] ;  /* 0x0004100001287983 */ /* 0x001ea20000300a00 */
[----:B-1----:R-:W2:Y:S02]  /*37400*/  LDL.LU.64 R42, [R1+0x418] ;  /* 0x00041800012a7983 */ /* 0x002ea40000300a00 */
[----:B------:R-:W2:Y:S02]  /*37410*/  LDL.LU.64 R44, [R1+0x400] ;  /* 0x00040000012c7983 */ /* 0x000ea40000300a00 */
[----:B------:R-:W2:Y:S01]  /*37420*/  LDL.LU.64 R46, [R1+0x408] ;  /* 0x00040800012e7983 */ /* 0x000ea20000300a00 */
[----:B------:R-:W-:Y:S01]  /*37430*/  STL.64 [R1+0x35e8], R34 ;  /* 0x0035e82201007387 */ /* 0x000fe20000100a00 */
[----:B------:R0:W-:Y:S03]  /*37440*/  STL.64 [R1+0x35e0], R32 ;  /* 0x0035e02001007387 */ /* 0x0001e60000100a00 */
[----:B0-----:R-:W2:Y:S01]  /*37450*/  LDL.LU.64 R32, [R1+0x5f0] ;  /* 0x0005f00001207983 */ /* 0x001ea20000300a00 */
[----:B------:R-:W2:Y:S01]  /*37460*/  LDL.LU.64 R34, [R1+0x5f8] ;  /* 0x0005f80001227983 */ /* 0x000ea20000300a00 */
[----:B---3--:R-:W-:-:S04]  /*37470*/  LOP3.LUT R2, R2, 0x10, R59, 0x78, !PT ;  /* 0x0000001002027812 */ /* 0x008fc800078e783b */
[----:B------:R-:W-:-:S04]  /*37480*/  LOP3.LUT R2, R2, 0x800, R3, 0xf8, !PT ;  /* 0x0000080002027812 */ /* 0x000fc800078ef803 */
[----:B------:R-:W-:Y:S01]  /*37490*/  LOP3.LUT R2, R2, 0x60, RZ, 0x3c, !PT ;  /* 0x0000006002027812 */ /* 0x000fe200078e3cff */
[C---:B--2---:R-:W-:Y:S11]  /*374a0*/  HMMA.16816.F32 R32, R12.reuse, R28, R32 ;  /* 0x0000001c0c20723c */ /* 0x044ff60000001820 */
[----:B------:R-:W-:Y:S11]  /*374b0*/  @!UPT UIADD3 URZ, URZ, URZ, URZ ;  /* 0x0000003f3f3ff290 */ /* 0x000ff6000fffe03f */
[----:B------:R-:W-:Y:S01]  /*374c0*/  @!UPT UIADD3 URZ, URZ, URZ, URZ ;  /* 0x0000003f3f3ff290 */ /* 0x000fe2000fffe03f */
[----:B------:R0:W-:Y:S01]  /*374d0*/  STL.64 [R1+0x200], R32 ;  /* 0x0002002001007387 */ /* 0x0001e20000100a00 */
[----:B------:R1:W-:Y:S03]  /*374e0*/  STL.64 [R1+0x208], R34 ;  /* 0x0002082201007387 */ /* 0x0003e60000100a00 */
[----:B0-----:R-:W2:Y:S01]  /*374f0*/  LDL.LU.64 R32, [R1+0x430] ;  /* 0x0004300001207983 */ /* 0x001ea20000300a00 */
[----:B-1----:R-:W2:Y:S02]  /*37500*/  LDL.LU.64 R34, [R1+0x438] ;  /* 0x0004380001227983 */ /* 0x002ea40000300a00 */
[----:B------:R-:W-:Y:S02]  /*37510*/  STL.64 [R1+0x35d8], R30 ;  /* 0x0035d81e01007387 */ /* 0x000fe40000100a00 */
[----:B------:R0:W-:Y:S02]  /*37520*/  STL.64 [R1+0x35d0], R28 ;  /* 0x0035d01c01007387 */ /* 0x0001e40000100a00 */
[C---:B0-----:R-:W-:Y:S01]  /*37530*/  HMMA.16816.F32 R28, R12.reuse, R24, R48 ;  /* 0x000000180c1c723c */ /* 0x041fe20000001830 */
[----:B------:R-:W-:Y:S11]  /*37540*/  LDSM.16.MT88.4 R48, [R60+0x1080] ;  /* 0x001080003c30783b */ /* 0x000ff60000004200 */
[----:B------:R-:W-:Y:S11]  /*37550*/  @!UPT UIADD3 URZ, URZ, URZ, URZ ;  /* 0x0000003f3f3ff290 */ /* 0x000ff6000fffe03f */
[----:B------:R-:W-:Y:S01]  /*37560*/  STL.64 [R1+0x1f0], R28 ;  /* 0x0001f01c01007387 */ /* 0x000fe20000100a00 */
[----:B------:R-:W-:Y:S02]  /*37570*/  STL.64 [R1+0x1f8], R30 ;  /* 0x0001f81e01007387 */ /* 0x000fe40000100a00 */
[----:B------:R-:W-:Y:S02]  /*37580*/  STL.64 [R1+0x35c8], R26 ;  /* 0x0035c81a01007387 */ /* 0x000fe40000100a00 */
[----:B------:R0:W-:Y:S02]  /*37590*/  STL.64 [R1+0x35c0], R24 ;  /* 0x0035c01801007387 */ /* 0x0001e40000100a00 */
[C---:B0-----:R-:W-:Y:S01]  /*375a0*/  HMMA.16816.F32 R24, R12.reuse, R20, R40 ;  /* 0x000000140c18723c */ /* 0x041fe20000001828 */
[----:B------:R-:W0:Y:S07]  /*375b0*/  LDSM.16.MT88.4 R40, [R2+0x80] ;  /* 0x000080000228783b */ /* 0x000e2e0000004200 */
[C---:B------:R-:W-:Y:S01]  /*375c0*/  HMMA.16816.F32 R28, R12.reuse, R8, R36 ;  /* 0x000000080c1c723c */ /* 0x040fe20000001824 */
[----:B------:R-:W-:Y:S11]  /*375d0*/  LDSM.16.MT88.4 R36, [R2] ;  /* 0x000000000224783b */ /* 0x000ff60000004200 */
[----:B------:R-:W-:Y:S11]  /*375e0*/  @!UPT UIADD3 URZ, URZ, URZ, URZ ;  /* 0x0000003f3f3ff290 */ /* 0x000ff6000fffe03f */
[----:B------:R-:W-:Y:S01]  /*375f0*/  STL.64 [R1+0x1e0], R28 ;  /* 0x0001e01c01007387 */ /* 0x000fe20000100a00 */
[----:B------:R-:W-:Y:S03]  /*37600*/  STL.64 [R1+0x1e8], R30 ;  /* 0x0001e81e01007387 */ /* 0x000fe60000100a00 */
[----:B0-----:R-:W-:Y:S01]  /*37610*/  STL.64 [R1+0x35a8], R42 ;  /* 0x0035a82a01007387 */ /* 0x001fe20000100a00 */
[----:B------:R-:W-:Y:S02]  /*37620*/  STL.64 [R1+0x1d0], R24 ;  /* 0x0001d01801007387 */ /* 0x000fe40000100a00 */
[----:B------:R0:W-:Y:S02]  /*37630*/  STL.64 [R1+0x1d8], R26 ;  /* 0x0001d81a01007387 */ /* 0x0001e40000100a00 */
[C---:B0-----:R-:W-:Y:S01]  /*37640*/  HMMA.16816.F32 R24, R12.reuse, R4, R44 ;  /* 0x000000040c18723c */ /* 0x041fe2000000182c */
[----:B------:R-:W0:Y:S04]  /*37650*/  LDSM.16.MT88.4 R44, [R60+0x1000] ;  /* 0x001000003c2c783b */ /* 0x000e280000004200 */
[----:B------:R-:W-:Y:S01]  /*37660*/  STL.64 [R1+0x35a0], R40 ;  /* 0x0035a02801007387 */ /* 0x000fe20000100a00 */
[----:B------:R-:W-:Y:S02]  /*37670*/  STL.64 [R1+0x35b8], R6 ;  /* 0x0035b80601007387 */ /* 0x000fe40000100a00 */
[----:B------:R2:W-:Y:S11]  /*37680*/  STL.64 [R1+0x35b0], R4 ;  /* 0x0035b00401007387 */ /* 0x0005f60000100a00 */
[----:B------:R-:W-:Y:S04]  /*37690*/  @!UPT UIADD3 URZ, URZ, URZ, URZ ;  /* 0x0000003f3f3ff290 */ /* 0x000fe8000fffe03f */
[----:B------:R1:W-:Y:S01]  /*376a0*/  STL.64 [R1+0x1c0], R24 ;  /* 0x0001c01801007387 */ /* 0x0003e20000100a00 */
[----:B------:R3:W-:Y:S03]  /*376b0*/  STL.64 [R1+0x1c8], R26 ;  /* 0x0001c81a01007387 */ /* 0x0007e60000100a00 */
[----:B0-----:R-:W-:Y:S01]  /*376c0*/  STL.64 [R1+0x3558], R46 ;  /* 0x0035582e01007387 */ /* 0x001fe20000100a00 */
[----:B------:R-:W-:Y:S01]  /*376d0*/  STL.64 [R1+0x3550], R44 ;  /* 0x0035502c01007387 */ /* 0x000fe20000100a00 */
[C---:B--2---:R-:W-:Y:S02]  /*376e0*/  HMMA.16816.F32 R4, R12.reuse, R16, R32 ;  /* 0x000000100c04723c */ /* 0x044fe40000001820 */
[----:B------:R-:W2:Y:S01]  /*376f0*/  LDL.LU.64 R32, [R1+0x420] ;  /* 0x0004200001207983 */ /* 0x000ea20000300a00 */
[----:B------:R-:W2:Y:S11]  /*37700*/  LDL.LU.64 R34, [R1+0x428] ;  /* 0x0004280001227983 */ /* 0x000eb60000300a00 */
[----:B------:R-:W-:Y:S09]  /*37710*/  @!UPT UIADD3 URZ, URZ, URZ, URZ ;  /* 0x0000003f3f3ff290 */ /* 0x000ff2000fffe03f */
[----:B------:R0:W-:Y:S01]  /*37720*/  STL.64 [R1+0x1b0], R4 ;  /* 0x0001b00401007387 */ /* 0x0001e20000100a00 */
[----:B------:R4:W-:Y:S02]  /*37730*/  STL.64 [R1+0x1b8], R6 ;  /* 0x0001b80601007387 */ /* 0x0009e40000100a00 */
[----:B------:R-:W2:Y:S02]  /*37740*/  LDL.LU.64 R28, [R1+0x710] ;  /* 0x00071000011c7983 */ /* 0x000ea40000300a00 */
[----:B------:R-:W2:Y:S01]  /*37750*/  LDL.LU.64 R30, [R1+0x718] ;  /* 0x00071800011e7983 */ /* 0x000ea20000300a00 */
[----:B-1----:R-:W2:Y:S01]  /*37760*/  LDL.LU.64 R24, [R1+0x6f0] ;  /* 0x0006f00001187983 */ /* 0x002ea20000300a00 */
[----:B---3--:R-:W3:Y:S02]  /*37770*/  LDL.LU.64 R26, [R1+0x6f8] ;  /* 0x0006f800011a7983 */ /* 0x008ee40000300a00 */
[----:B------:R-:W3:Y:S02]  /*37780*/  LDL.LU.64 R56, [R1+0x6d0] ;  /* 0x0006d00001387983 */ /* 0x000ee40000300a00 */
[----:B------:R-:W3:Y:S01]  /*37790*/  LDL.LU.64 R58, [R1+0x6d8] ;  /* 0x0006d800013a7983 */ /* 0x000ee20000300a00 */
[----:B0-----:R-:W3:Y:S01]  /*377a0*/  LDL.LU.64 R4, [R1+0x4e0] ;  /* 0x0004e00001047983 */ /* 0x001ee20000300a00 */
[----:B----4-:R-:W4:Y:S02]  /*377b0*/  LDL.LU.64 R6, [R1+0x4e8] ;  /* 0x0004e80001067983 */ /* 0x010f240000300a00 */
[----:B------:R-:W3:Y:S02]  /*377c0*/  LDL.LU.64 R40, [R1+0x4c0] ;  /* 0x0004c00001287983 */ /* 0x000ee40000300a00 */
[----:B------:R-:W3:Y:S01]  /*377d0*/  LDL.LU.64 R42, [R1+0x4c8] ;  /* 0x0004c800012a7983 */ /* 0x000ee20000300a00 */
[----:B------:R-:W3:Y:S01]  /*377e0*/  LDL.LU.64 R44, [R1+0x4b0] ;  /* 0x0004b000012c7983 */ /* 0x000ee20000300a00 */
[----:B------:R-:W3:Y:S02]  /*377f0*/  LDL.LU.64 R46, [R1+0x4b8] ;  /* 0x0004b800012e7983 */ /* 0x000ee40000300a00 */
[----:B------:R-:W-:Y:S02]  /*37800*/  STL.64 [R1+0x34f0], R50 ;  /* 0x0034f03201007387 */ /* 0x000fe40000100a00 */
[----:B------:R0:W-:Y:S02]  /*37810*/  STL.64 [R1+0x34e8], R48 ;  /* 0x0034e83001007387 */ /* 0x0001e40000100a00 */
[----:B0-----:R-:W3:Y:S01]  /*37820*/  LDL.LU.64 R48, [R1+0x6e0] ;  /* 0x0006e00001307983 */ /* 0x001ee20000300a00 */
[----:B------:R-:W3:Y:S02]  /*37830*/  LDL.LU.64 R50, [R1+0x6e8] ;  /* 0x0006e80001327983 */ /* 0x000ee40000300a00 */
[----:B------:R-:W-:Y:S01]  /*37840*/  STL [R1+0x32e0], R60 ;  /* 0x0032e03c01007387 */ /* 0x000fe20000100800 */
[----:B--2---:R-:W-:Y:S01]  /*37850*/  HMMA.16816.F32 R12, R12, R52, R32 ;  /* 0x000000340c0c723c */ /* 0x004fe20000001820 */
[----:B------:R-:W2:Y:S01]  /*37860*/  LDL.LU.64 R34, [R1+0x35e8] ;  /* 0x0035e80001227983 */ /* 0x000ea20000300a00 */
[----:B------:R-:W2:Y:S11]  /*37870*/  LDL.LU.64 R32, [R1+0x35e0] ;  /* 0x0035e00001207983 */ /* 0x000eb60000300a00 */
[----:B------:R-:W-:Y:S10]  /*37880*/  @!UPT UIADD3 URZ, URZ, URZ, URZ ;  /* 0x0000003f3f3ff290 */ /* 0x000ff4000fffe03f */
[----:B------:R-:W-:Y:S01]  /*37890*/  STL.64 [R1+0x90], R12 ;  /* 0x0000900c01007387 */ /* 0x000fe20000100a00 */
[----:B------:R-:W-:Y:S02]  /*378a0*/  STL.64 [R1+0x98], R14 ;  /* 0x0000980e01007387 */ /* 0x000fe40000100a00 */
[----:B------:R-:W0:Y:S02]  /*378b0*/  LDSM.16.MT88.4 R12, [R0+0x1000] ;  /* 0x00100000000c783b */ /* 0x000e240000004200 */
[----:B0-----:R-:W-:Y:S02]  /*378c0*/  STL.64 [R1+0x34a0], R14 ;  /* 0x0034a00e01007387 */ /* 0x001fe40000100a00 */
[----:B------:R0:W-:Y:S02]  /*378d0*/  STL.64 [R1+0x3498], R12 ;  /* 0x0034980c01007387 */ /* 0x0001e40000100a00 */
        /* <DEDUP_REMOVED lines=8> */
[----:B------:R-:W3:Y:S02]  /*37960*/  LDL.LU.64 R28, [R1+0x35d0] ;  /* 0x0035d000011c7983 */ /* 0x000ee40000300a00 */
[C---:B---3--:R-:W-:Y:S11]  /*37970*/  HMMA.16816.F32 R24, R36.reuse, R28, R24 ;  /* 0x0000001c2418723c */ /* 0x048ff60000001818 */
[----:B------:R-:W-:Y:S11]  /*37980*/  @!UPT UIADD3 URZ, URZ, URZ, URZ ;  /* 0x0000003f3f3ff290 */ /* 0x000ff6000fffe03f */
[----:B------:R-:W-:Y:S01]  /*37990*/  @!UPT UIADD3 URZ, URZ, URZ, URZ ;  /* 0x0000003f3f3ff290 */ /* 0x000fe2000fffe03f */
[----:B------:R-:W-:Y:S01]  /*379a0*/  STL.64 [R1+0x160], R24 ;  /* 0x0001601801007387 */ /* 0x000fe20000100a00 */
[----:B------:R0:W-:Y:S03]  /*379b0*/  STL.64 [R1+0x168], R26 ;  /* 0x0001681a01007387 */ /* 0x0001e60000100a00 */
[----:B0-----:R-:W3:Y:S01]  /*379c0*/  LDL.LU.64 R26, [R1+0x35c8] ;  /* 0x0035c800011a7983 */ /* 0x001ee20000300a00 */
[----:B------:R-:W2:Y:S01]  /*379d0*/  LDL.LU.64 R24, [R1+0x35c0] ;  /* 0x0035c00001187983 */ /* 0x000ea20000300a00 */
[C---:B----4-:R-:W-:Y:S08]  /*379e0*/  HMMA.16816.F32 R4, R36.reuse, R20, R4 ;  /* 0x000000142404723c */ /* 0x050ff00000001804 */
[C---:B--2---:R-:W-:Y:S11]  /*379f0*/  HMMA.16816.F32 R48, R36.reuse, R24, R48 ;  /* 0x000000182430723c */ /* 0x044ff60000001830 */
[----:B------:R-:W-:Y:S11]  /*37a00*/  @!UPT UIADD3 URZ, URZ, URZ, URZ ;  /* 0x0000003f3f3ff290 */ /* 0x000ff6000fffe03f */
[----:B------:R-:W-:Y:S01]  /*37a10*/  @!UPT UIADD3 URZ, URZ, URZ, URZ ;  /* 0x0000003f3f3ff290 */ /* 0x000fe2000fffe03f */
[----:B------:R-:W-:Y:S01]  /*37a20*/  STL.64 [R1+0x150], R48 ;  /* 0x0001503001007387 */ /* 0x000fe20000100a00 */
[----:B------:R0:W-:Y:S02]  /*37a30*/  STL.64 [R1+0x158], R50 ;  /* 0x0001583201007387 */ /* 0x0001e40000100a00 */
[C---:B0-----:R-:W-:Y:S01]  /*37a40*/  HMMA.16816.F32 R48, R36.reuse, R8, R56 ;  /* 0x000000082430723c */ /* 0x041fe20000001838 */
[----:B------:R-:W2:Y:S01]  /*37a50*/  LDL.LU.64 R56, [R1+0x560] ;  /* 0x0005600001387983 */ /* 0x000ea20000300a00 */
[----:B------:R-:W2:Y:S11]  /*37a60*/  LDL.LU.64 R58, [R1+0x568] ;  /* 0x00056800013a7983 */ /* 0x000eb60000300a00 */
[----:B------:R-:W-:Y:S10]  /*37a70*/  @!UPT UIADD3 URZ, URZ, URZ, URZ ;  /* 0x0000003f3f3ff290 */ /* 0x000ff4000fffe03f */
[----:B------:R0:W-:Y:S01]  /*37a80*/  STL.64 [R1+0x140], R48 ;  /* 0x0001403001007387 */ /* 0x0001e20000100a00 */
[----:B------:R1:W-:Y:S03]  /*37a90*/  STL.64 [R1+0x148], R50 ;  /* 0x0001483201007387 */ /* 0x0003e60000100a00 */
[----:B0-----:R-:W4:Y:S01]  /*37aa0*/  LDL.LU.64 R48, [R1+0x500] ;  /* 0x0005000001307983 */ /* 0x001f220000300a00 */
[----:B-1----:R-:W4:Y:S02]  /*37ab0*/  LDL.LU.64 R50, [R1+0x508] ;  /* 0x0005080001327983 */ /* 0x002f240000300a00 */
[----:B------:R-:W-:Y:S02]  /*37ac0*/  STL.64 [R1+0x130], R4 ;  /* 0x0001300401007387 */ /* 0x000fe40000100a00 */
[----:B------:R0:W-:Y:S02]  /*37ad0*/  STL.64 [R1+0x138], R6 ;  /* 0x0001380601007387 */ /* 0x0001e40000100a00 */
[----:B0-----:R-:W2:Y:S01]  /*37ae0*/  LDL.LU.64 R6, [R1+0x35b8] ;  /* 0x0035b80001067983 */ /* 0x001ea20000300a00 */
[----:B------:R-:W2:Y:S01]  /*37af0*/  LDL.LU.64 R4, [R1+0x35b0] ;  /* 0x0035b00001047983 */ /* 0x000ea20000300a00 */
[C---:B------:R-:W-:Y:S08]  /*37b00*/  HMMA.16816.F32 R44, R36.reuse, R16, R44 ;  /* 0x00000010242c723c */ /* 0x040ff0000000182c */
[C---:B------:R-:W-:Y:S08]  /*37b10*/  HMMA.16816.F32 R12, R36.reuse, R52, R12 ;  /* 0x00000034240c723c */ /* 0x040ff0000000180c */
[----:B--2---:R-:W-:Y:S11]  /*37b20*/  HMMA.16816.F32 R40, R36, R4, R40 ;  /* 0x000000042428723c */ /* 0x004ff60000001828 */
[----:B------:R-:W-:Y:S11]  /*37b30*/  @!UPT UIADD3 URZ, URZ, URZ, URZ ;  /* 0x0000003f3f3ff290 */ /* 0x000ff6000fffe03f */
[----:B------:R-:W-:Y:S01]  /*37b40*/  @!UPT UIADD3 URZ, URZ, URZ, URZ ;  /* 0x0000003f3f3ff290 */ /* 0x000fe2000fffe03f */
[----:B------:R-:W-:Y:S01]  /*37b50*/  STL.64 [R1+0x120], R40 ;  /* 0x0001202801007387 */ /* 0x000fe20000100a00 */
[----:B------:R0:W-:Y:S03]  /*37b60*/  STL.64 [R1+0x128], R42 ;  /* 0x0001282a01007387 */ /* 0x0001e60000100a00 */
[----:B0-----:R-:W2:Y:S01]  /*37b70*/  LDL.LU.64 R42, [R1+0x35a8] ;  /* 0x0035a800012a7983 */ /* 0x001ea20000300a00 */
[----:B------:R-:W2:Y:S02]  /*37b80*/  LDL.LU.64 R40, [R1+0x35a0] ;  /* 0x0035a00001287983 */ /* 0x000ea40000300a00 */
[----:B------:R0:W-:Y:S02]  /*37b90*/  STL.64 [R1+0x110], R44 ;  /* 0x0001102c01007387 */ /* 0x0001e40000100a00 */
[----:B------:R1:W-:Y:S01]  /*37ba0*/  STL.64 [R1+0x118], R46 ;  /* 0x0001182e01007387 */ /* 0x0003e20000100a00 */
[----:B0-----:R-:W2:Y:S01]  /*37bb0*/  LDL.LU.64 R44, [R1+0x3f0] ;  /* 0x0003f000012c7983 */ /* 0x001ea20000300a00 */
[----:B-1----:R-:W2:Y:S02]  /*37bc0*/  LDL.LU.64 R46, [R1+0x3f8] ;  /* 0x0003f800012e7983 */ /* 0x002ea40000300a00 */
[----:B------:R-:W2:Y:S02]  /*37bd0*/  LDL.LU.64 R36, [R1+0x5a0] ;  /* 0x0005a00001247983 */ /* 0x000ea40000300a00 */
[----:B------:R-:W2:Y:S01]  /*37be0*/  LDL.LU.64 R38, [R1+0x5a8] ;  /* 0x0005a80001267983 */ /* 0x000ea20000300a00 */
[----:B------:R0:W-:Y:S01]  /*37bf0*/  STL.64 [R1+0x40], R12 ;  /* 0x0000400c01007387 */ /* 0x0001e20000100a00 */
[----:B------:R1:W-:Y:S03]  /*37c00*/  STL.64 [R1+0x48], R14 ;  /* 0x0000480e01007387 */ /* 0x0003e60000100a00 */
[----:B0-----:R-:W3:Y:S01]  /*37c10*/  LDL.LU.64 R12, [R1+0x2b0] ;  /* 0x0002b000010c7983 */ /* 0x001ee20000300a00 */
[----:B-1----:R-:W3:Y:S02]  /*37c20*/  LDL.LU.64 R14, [R1+0x2b8] ;  /* 0x0002b800010e7983 */ /* 0x002ee40000300a00 */
[----:B------:R-:W-:Y:S02]  /*37c30*/  STL.64 [R1+0x3568], R54 ;  /* 0x0035683601007387 */ /* 0x000fe40000100a00 */
[----:B------:R0:W-:Y:S02]  /*37c40*/  STL.64 [R1+0x3560], R52 ;  /* 0x0035603401007387 */ /* 0x0001e40000100a00 */
[----:B0-----:R-:W3:Y:S01]  /*37c50*/  LDL.LU.64 R52, [R1+0x600] ;  /* 0x0006000001347983 */ /* 0x001ee20000300a00 */
[----:B------:R-:W3:Y:S01]  /*37c60*/  LDL.LU.64 R54, [R1+0x608] ;  /* 0x0006080001367983 */ /* 0x000ee20000300a00 */
[C---:B--2---:R-:W-:Y:S08]  /*37c70*/  HMMA.16816.F32 R36, R40.reuse, R28, R36 ;  /* 0x0000001c2824723c */ /* 0x044ff00000001824 */
[----:B---3--:R-:W-:Y:S11]  /*37c80*/  HMMA.16816.F32 R52, R40, R32, R52 ;  /* 0x000000202834723c */ /* 0x008ff60000001834 */
[----:B------:R-:W-:Y:S05]  /*37c90*/  @!UPT UIADD3 URZ, URZ, URZ, URZ ;  /* 0x0000003f3f3ff290 */ /* 0x000fea000fffe03f */
[----:B------:R-:W-:Y:S02]  /*37ca0*/  IMAD.MOV.U32 R61, RZ, RZ, R37 ;  /* 0x000000ffff3d7224 */ /* 0x000fe400078e0025 */
[----:B------:R-:W-:Y:S02]  /*37cb0*/  IMAD.MOV.U32 R3, RZ, RZ, R38 ;  /* 0x000000ffff037224 */ /* 0x000fe400078e0026 */
[----:B------:R-:W-:-:S03]  /*37cc0*/  IMAD.MOV.U32 R2, RZ, RZ, R39 ;  /* 0x000000ffff027224 */ /* 0x000fc600078e0027 */
[----:B------:R-:W-:Y:S01]  /*37cd0*/  STL.64 [R1+0x20], R52 ;  /* 0x0000203401007387 */ /* 0x000fe20000100a00 */
[----:B------:R-:W-:Y:S02]  /*37ce0*/  STL.64 [R1+0x28], R54 ;  /* 0x0000283601007387 */ /* 0x000fe40000100a00 */
[----:B------:R0:W-:Y:S02]  /*37cf0*/  STL [R1+0x10], R36 ;  /* 0x0000102401007387 */ /* 0x0001e40000100800 */
[C---:B0-----:R-:W-:Y:S08]  /*37d00*/  HMMA.16816.F32 R36, R40.reuse, R24, R56 ;  /* 0x000000182824723c */ /* 0x041ff00000001838 */
[C---:B----4-:R-:W-:Y:S11]  /*37d10*/  HMMA.16816.F32 R56, R40.reuse, R8, R48 ;  /* 0x000000082838723c */ /* 0x050ff60000001830 */
[----:B------:R-:W-:Y:S11]  /*37d20*/  @!UPT UIADD3 URZ, URZ, URZ, URZ ;  /* 0x0000003f3f3ff290 */ /* 0x000ff6000fffe03f */
[----:B------:R-:W-:Y:S01]  /*37d30*/  @!UPT UIADD3 URZ, URZ, URZ, URZ ;  /* 0x0000003f3f3ff290 */ /* 0x000fe2000fffe03f */
[----:B------:R-:W-:Y:S01]  /*37d40*/  STL [R1+0x32f0], R56 ;  /* 0x0032f03801007387 */ /* 0x000fe20000100800 */
[----:B------:R-:W-:Y:S02]  /*37d50*/  STL.64 [R1], R36 ;  /* 0x0000002401007387 */ /* 0x000fe40000100a00 */
[----:B------:R0:W-:Y:S02]  /*37d60*/  STL.64 [R1+0x8], R38 ;  /* 0x0000082601007387 */ /* 0x0001e40000100a00 */
[C---:B0-----:R-:W-:Y:S01]  /*37d70*/  HMMA.16816.F32 R36, R40.reuse, R20, R44 ;  /* 0x000000142824723c */ /* 0x041fe2000000182c */
[----:B------:R-:W-:Y:S01]  /*37d80*/  STL [R1+0x32ec], R57 ;  /* 0x0032ec3901007387 */ /* 0x000fe20000100800 */
[----:B------:R-:W-:Y:S02]  /*37d90*/  STL [R1+0x32e8], R58 ;  /* 0x0032e83a01007387 */ /* 0x000fe40000100800 */
[----:B------:R-:W-:Y:S11]  /*37da0*/  STL [R1+0x32e4], R59 ;  /* 0x0032e43b01007387 */ /* 0x000ff60000100800 */
[----:B------:R-:W-:Y:S09]  /*37db0*/  @!UPT UIADD3 URZ, URZ, URZ, URZ ;  /* 0x0000003f3f3ff290 */ /* 0x000ff2000fffe03f */
[----:B------:R-:W-:Y:S02]  /*37dc0*/  IMAD.MOV.U32 R28, RZ, RZ, R36 ;  /* 0x000000ffff1c7224 */ /* 0x000fe400078e0024 */
[----:B------:R-:W-:Y:S01]  /*37dd0*/  IMAD.MOV.U32 R29, RZ, RZ, R37 ;  /* 0x000000ffff1d7224 */ /* 0x000fe200078e0025 */
[----:B------:R0:W-:Y:S01]  /*37de0*/  STL.64 [R1+0x1a8], R38 ;  /* 0x0001a82601007387 */ /* 0x0001e20000100a00 */
[----:B------:R-:W-:Y:S03]  /*37df0*/  STL.64 [R1+0x3528], R30 ;  /* 0x0035281e01007387 */ /* 0x000fe60000100a00 */
[----:B------:R1:W-:Y:S01]  /*37e00*/  STL.64 [R1+0x3520], R28 ;  /* 0x0035201c01007387 */ /* 0x0003e20000100a00 */
[----:B------:R-:W2:Y:S02]  /*37e10*/  LDL.LU.64 R52, [R1+0x3d0] ;  /* 0x0003d00001347983 */ /* 0x000ea40000300a00 */
[----:B------:R-:W2:Y:S01]  /*37e20*/  LDL.LU.64 R54, [R1+0x3d8] ;  /* 0x0003d80001367983 */ /* 0x000ea20000300a00 */
[----:B------:R-:W-:Y:S01]  /*37e30*/  HMMA.16816.F32 R12, R40, R4, R12 ;  /* 0x00000004280c723c */ /* 0x000fe2000000180c */
[----:B------:R-:W-:-:S02]  /*37e40*/  IMAD.MOV.U32 R36, RZ, RZ, R27 ;  /* 0x000000ffff247224 */ /* 0x000fc400078e001b */
[----:B------:R-:W-:Y:S02]  /*37e50*/  IMAD.MOV.U32 R37, RZ, RZ, R26 ;  /* 0x000000ffff257224 */ /* 0x000fe400078e001a */
[----:B------:R-:W-:Y:S02]  /*37e60*/  IMAD.MOV.U32 R48, RZ, RZ, R18 ;  /* 0x000000ffff307224 */ /* 0x000fe400078e0012 */
[----:B0-----:R-:W-:Y:S11]  /*37e70*/  IMAD.MOV.U32 R38, RZ, RZ, R11 ;  /* 0x000000ffff267224 */ /* 0x001ff600078e000b */
[----:B------:R-:W-:Y:S06]  /*37e80*/  @!UPT UIADD3 URZ, URZ, URZ, URZ ;  /* 0x0000003f3f3ff290 */ /* 0x000fec000fffe03f */
[----:B------:R-:W-:Y:S02]  /*37e90*/  IMAD.MOV.U32 R56, RZ, RZ, R12 ;  /* 0x000000ffff387224 */ /* 0x000fe400078e000c */
[----:B------:R-:W-:Y:S02]  /*37ea0*/  IMAD.MOV.U32 R57, RZ, RZ, R13 ;  /* 0x000000ffff397224 */ /* 0x000fe400078e000d */
[----:B------:R-:W-:Y:S02]  /*37eb0*/  IMAD.MOV.U32 R12, RZ, RZ, R35 ;  /* 0x000000ffff0c7224 */ /* 0x000fe400078e0023 */
[----:B------:R-:W-:Y:S01]  /*37ec0*/  IMAD.MOV.U32 R58, RZ, RZ, R14 ;  /* 0x000000ffff3a7224 */ /* 0x000fe200078e000e */
[----:B------:R-:W3:Y:S01]  /*37ed0*/  LDL.LU R35, [R1+0x359c] ;  /* 0x00359c0001237983 */ /* 0x000ee20000300800 */
[----:B------:R-:W-:Y:S02]  /*37ee0*/  IMAD.MOV.U32 R13, RZ, RZ, R34 ;  /* 0x000000ffff0d7224 */ /* 0x000fe400078e0022 */
[----:B------:R-:W-:-:S02]  /*37ef0*/  IMAD.MOV.U32 R0, RZ, RZ, R15 ;  /* 0x000000ffff007224 */ /* 0x000fc400078e000f */
[----:B------:R-:W4:Y:S02]  /*37f00*/  LDL.LU R34, [R1+0x3598] ;  /* 0x0035980001227983 */ /* 0x000f240000300800 */
[----:B------:R-:W-:Y:S02]  /*37f10*/  IMAD.MOV.U32 R14, RZ, RZ, R23 ;  /* 0x000000ffff0e7224 */ /* 0x000fe400078e0017 */
[----:B------:R-:W-:Y:S01]  /*37f20*/  IMAD.MOV.U32 R15, RZ, RZ, R22 ;  /* 0x000000ffff0f7224 */ /* 0x000fe200078e0016 */
[----:B------:R-:W3:Y:S01]  /*37f30*/  LDL.LU R23, [R1+0x3594] ;  /* 0x0035940001177983 */ /* 0x000ee20000300800 */
[----:B------:R-:W3:Y:S02]  /*37f40*/  LDL.LU R22, [R1+0x3590] ;  /* 0x0035900001167983 */ /* 0x000ee40000300800 */
[----:B-1----:R-:W3:Y:S02]  /*37f50*/  LDL.LU R28, [R1+0x2a0] ;  /* 0x0002a000011c7983 */ /* 0x002ee40000300800 */
[----:B------:R-:W3:Y:S01]  /*37f60*/  LDL.LU R29, [R1+0x2a4] ;  /* 0x0002a400011d7983 */ /* 0x000ee20000300800 */
[----:B------:R-:W3:Y:S01]  /*37f70*/  LDL.LU R30, [R1+0x2a8] ;  /* 0x0002a800011e7983 */ /* 0x000ee20000300800 */
[----:B------:R-:W3:Y:S02]  /*37f80*/  LDL.LU R31, [R1+0x2ac] ;  /* 0x0002ac00011f7983 */ /* 0x000ee40000300800 */
[----:B------:R-:W3:Y:S02]  /*37f90*/  LDL.LU.64 R44, [R1+0x3e0] ;  /* 0x0003e000012c7983 */ /* 0x000ee40000300a00 */
[----:B------:R-:W3:Y:S01]  /*37fa0*/  LDL.LU.64 R46, [R1+0x3e8] ;  /* 0x0003e800012e7983 */ /* 0x000ee20000300a00 */
[----:B------:R-:W-:Y:S01]  /*37fb0*/  STL.64 [R1+0x3518], R14 ;  /* 0x0035180e01007387 */ /* 0x000fe20000100a00 */
[----:B------:R0:W-:Y:S02]  /*37fc0*/  STL.64 [R1+0x3510], R12 ;  /* 0x0035100c01007387 */ /* 0x0001e40000100a00 */
[----:B------:R-:W-:-:S02]  /*37fd0*/  IMAD.MOV.U32 R39, RZ, RZ, R10 ;  /* 0x000000ffff277224 */ /* 0x000fc400078e000a */
[----:B------:R-:W-:Y:S02]  /*37fe0*/  IMAD.MOV.U32 R49, RZ, RZ, R19 ;  /* 0x000000ffff317224 */ /* 0x000fe400078e0013 */
[----:B------:R-:W-:Y:S01]  /*37ff0*/  IMAD.MOV.U32 R50, RZ, RZ, R6 ;  /* 0x000000ffff327224 */ /* 0x000fe200078e0006 */
[----:B0-----:R-:W3:Y:S01]  /*38000*/  LDL.LU R12, [R1+0x290] ;  /* 0x00029000010c7983 */ /* 0x001ee20000300800 */
        /* <DEDUP_REMOVED lines=10> */
[----:B------:R-:W-:-:S02]  /*380b0*/  IMAD.MOV.U32 R51, RZ, RZ, R7 ;  /* 0x000000ffff337224 */ /* 0x000fc400078e0007 */
[----:B------:R-:W3:Y:S01]  /*380c0*/  LDL.LU R7, [R1+0x3570] ;  /* 0x0035700001077983 */ /* 0x000ee20000300800 */
[C---:B--2---:R-:W-:Y:S11]  /*380d0*/  HMMA.16816.F32 R52, R40.reuse, R16, R52 ;  /* 0x000000102834723c */ /* 0x044ff60000001834 */
[----:B------:R-:W-:Y:S11]  /*380e0*/  @!UPT UIADD3 URZ, URZ, URZ, URZ ;  /* 0x0000003f3f3ff290 */ /* 0x000ff6000fffe03f */
[----:B------:R-:W-:Y:S02]  /*380f0*/  @!UPT UIADD3 URZ, URZ, URZ, URZ ;  /* 0x0000003f3f3ff290 */ /* 0x000fe4000fffe03f */
[----:B------:R-:W-:Y:S02]  /*38100*/  IMAD.MOV.U32 R9, RZ, RZ, R54 ;  /* 0x000000ffff097224 */ /* 0x000fe400078e0036 */
[----:B------:R-:W-:Y:S02]  /*38110*/  IMAD.MOV.U32 R8, RZ, RZ, R55 ;  /* 0x000000ffff087224 */ /* 0x000fe400078e0037 */
[----:B------:R-:W-:Y:S02]  /*38120*/  IMAD.MOV.U32 R21, RZ, RZ, R52 ;  /* 0x000000ffff157224 */ /* 0x000fe400078e0034 */
[----:B------:R-:W-:Y:S01]  /*38130*/  IMAD.MOV.U32 R20, RZ, RZ, R53 ;  /* 0x000000ffff147224 */ /* 0x000fe200078e0035 */
[----:B------:R-:W2:Y:S01]  /*38140*/  LDL.LU.64 R54, [R1+0x3568] ;  /* 0x0035680001367983 */ /* 0x000ea20000300a00 */
[----:B------:R-:W3:Y:S02]  /*38150*/  LDL.LU.64 R52, [R1+0x3560] ;  /* 0x0035600001347983 */ /* 0x000ee40000300a00 */
[----:B---3--:R-:W-:Y:S01]  /*38160*/  HMMA.16816.F32 R40, R40, R52, R44 ;  /* 0x000000342828723c */ /* 0x008fe2000000182c */
[----:B------:R-:W3:Y:S01]  /*38170*/  LDL.LU.64 R46, [R1+0x3558] ;  /* 0x00355800012e7983 */ /* 0x000ee20000300a00 */
[----:B------:R-:W3:Y:S11]  /*38180*/  LDL.LU.64 R44, [R1+0x3550] ;  /* 0x00355000012c7983 */ /* 0x000ef60000300a00 */
[----:B------:R-:W-:Y:S10]  /*38190*/  @!UPT UIADD3 URZ, URZ, URZ, URZ ;  /* 0x0000003f3f3ff290 */ /* 0x000ff4000fffe03f */
[----:B------:R0:W-:Y:S01]  /*381a0*/  STL [R1+0x3e4], R41 ;  /* 0x0003e42901007387 */ /* 0x0001e20000100800 */
[----:B------:R-:W-:Y:S02]  /*381b0*/  IMAD.MOV.U32 R59, RZ, RZ, R40 ;  /* 0x000000ffff3b7224 */ /* 0x000fe400078e0028 */
[----:B------:R4:W-:Y:S02]  /*381c0*/  STL [R1+0x3e8], R42 ;  /* 0x0003e82a01007387 */ /* 0x0009e40000100800 */
[----:B------:R-:W-:Y:S02]  /*381d0*/  IMAD.MOV.U32 R40, RZ, RZ, R22 ;  /* 0x000000ffff287224 */ /* 0x000fe400078e0016 */
[----:B------:R-:W-:Y:S01]  /*381e0*/  IMAD.MOV.U32 R60, RZ, RZ, R43 ;  /* 0x000000ffff3c7224 */ /* 0x000fe200078e002b */
[----:B------:R-:W2:Y:S01]  /*381f0*/  LDL.LU R22, [R1+0x354c] ;  /* 0x00354c0001167983 */ /* 0x000ea20000300800 */
[----:B------:R-:W-:Y:S02]  /*38200*/  IMAD.MOV.U32 R43, RZ, RZ, R35 ;  /* 0x000000ffff2b7224 */ /* 0x000fe400078e0023 */
[----:B0-----:R-:W-:-:S02]  /*38210*/  IMAD.MOV.U32 R41, RZ, RZ, R23 ;  /* 0x000000ffff297224 */ /* 0x001fc400078e0017 */
[----:B------:R-:W2:Y:S01]  /*38220*/  LDL.LU R23, [R1+0x3548] ;  /* 0x0035480001177983 */ /* 0x000ea20000300800 */
[----:B----4-:R-:W-:Y:S02]  /*38230*/  IMAD.MOV.U32 R42, RZ, RZ, R34 ;  /* 0x000000ffff2a7224 */ /* 0x010fe400078e0022 */
[----:B------:R-:W3:Y:S02]  /*38240*/  LDL.LU R34, [R1+0x3544] ;  /* 0x0035440001227983 */ /* 0x000ee40000300800 */
[----:B------:R-:W3:Y:S01]  /*38250*/  LDL.LU R35, [R1+0x3540] ;  /* 0x0035400001237983 */ /* 0x000ee20000300800 */
[----:B------:R-:W-:Y:S01]  /*38260*/  STL.64 [R1+0x3300], R58 ;  /* 0x0033003a01007387 */ /* 0x000fe20000100a00 */
[----:B------:R0:W-:Y:S02]  /*38270*/  STL.64 [R1+0x32f8], R56 ;  /* 0x0032f83801007387 */ /* 0x0001e40000100a00 */
[----:B0-----:R-:W-:Y:S02]  /*38280*/  IMAD.MOV.U32 R56, RZ, RZ, R10 ;  /* 0x000000ffff387224 */ /* 0x001fe400078e000a */
[----:B------:R-:W-:Y:S01]  /*38290*/  IMAD.MOV.U32 R57, RZ, RZ, R11 ;  /* 0x000000ffff397224 */ /* 0x000fe200078e000b */
[----:B------:R-:W4:Y:S01]  /*382a0*/  LDL.LU R10, [R1+0x353c] ;  /* 0x00353c00010a7983 */ /* 0x000f220000300800 */
[----:B------:R-:W4:Y:S02]  /*382b0*/  LDL.LU R11, [R1+0x3538] ;  /* 0x00353800010b7983 */ /* 0x000f240000300800 */
[----:B------:R-:W-:-:S02]  /*382c0*/  IMAD.MOV.U32 R58, RZ, RZ, R26 ;  /* 0x000000ffff3a7224 */ /* 0x000fc400078e001a */
[----:B------:R-:W-:Y:S01]  /*382d0*/  IMAD.MOV.U32 R59, RZ, RZ, R27 ;  /* 0x000000ffff3b7224 */ /* 0x000fe200078e001b */
[----:B------:R-:W2:Y:S01]  /*382e0*/  LDL.LU R26, [R1+0x3534] ;  /* 0x00353400011a7983 */ /* 0x000ea20000300800 */
[----:B------:R-:W2:Y:S01]  /*382f0*/  LDL.LU R27, [R1+0x3530] ;  /* 0x00353000011b7983 */ /* 0x000ea20000300800 */
[C---:B---3--:R-:W-:Y:S11]  /*38300*/  HMMA.16816.F32 R28, R44.reuse, R34, R28 ;  /* 0x000000222c1c723c */ /* 0x048ff6000000181c */
[----:B------:R-:W-:Y:S11]  /*38310*/  @!UPT UIADD3 URZ, URZ, URZ, URZ ;  /* 0x0000003f3f3ff290 */ /* 0x000ff6000fffe03f */
[----:B------:R-:W-:Y:S02]  /*38320*/  @!UPT UIADD3 URZ, URZ, URZ, URZ ;  /* 0x0000003f3f3ff290 */ /* 0x000fe4000fffe03f */
[----:B------:R-:W-:Y:S02]  /*38330*/  IMAD.MOV.U32 R25, RZ, RZ, R30 ;  /* 0x000000ffff197224 */ /* 0x000fe400078e001e */
[----:B------:R-:W-:Y:S02]  /*38340*/  IMAD.MOV.U32 R24, RZ, RZ, R31 ;  /* 0x000000ffff187224 */ /* 0x000fe400078e001f */
[----:B------:R-:W3:Y:S01]  /*38350*/  LDL.LU.64 R30, [R1+0x3528] ;  /* 0x00352800011e7983 */ /* 0x000ee20000300a00 */
[----:B------:R-:W-:Y:S02]  /*38360*/  IMAD.MOV.U32 R33, RZ, RZ, R28 ;  /* 0x000000ffff217224 */ /* 0x000fe400078e001c */
[----:B------:R-:W-:Y:S02]  /*38370*/  IMAD.MOV.U32 R32, RZ, RZ, R29 ;  /* 0x000000ffff207224 */ /* 0x000fe400078e001d */
[----:B------:R-:W2:Y:S01]  /*38380*/  LDL.LU.64 R28, [R1+0x3520] ;  /* 0x00352000011c7983 */ /* 0x000ea20000300a00 */
[C---:B---3--:R-:W-:Y:S11]  /*38390*/  HMMA.16816.F32 R12, R44.reuse, R30, R12 ;  /* 0x0000001e2c0c723c */ /* 0x048ff6000000180c */
[----:B------:R-:W-:Y:S11]  /*383a0*/  @!UPT UIADD3 URZ, URZ, URZ, URZ ;  /* 0x0000003f3f3ff290 */ /* 0x000ff6000fffe03f */
[----:B------:R-:W-:Y:S02]  /*383b0*/  @!UPT UIADD3 URZ, URZ, URZ, URZ ;  /* 0x0000003f3f3ff290 */ /* 0x000fe4000fffe03f */
[----:B------:R-:W-:Y:S02]  /*383c0*/  IMAD.MOV.U32 R5, RZ, RZ, R14 ;  /* 0x000000ffff057224 */ /* 0x000fe400078e000e */
[----:B------:R-:W-:Y:S02]  /*383d0*/  IMAD.MOV.U32 R4, RZ, RZ, R15 ;  /* 0x000000ffff047224 */ /* 0x000fe400078e000f */
[----:B------:R-:W-:Y:S02]  /*383e0*/  IMAD.MOV.U32 R17, RZ, RZ, R12 ;  /* 0x000000ffff117224 */ /* 0x000fe400078e000c */
[----:B------:R-:W-:Y:S01]  /*383f0*/  IMAD.MOV.U32 R16, RZ, RZ, R13 ;  /* 0x000000ffff107224 */ /* 0x000fe200078e000d */
[----:B------:R-:W3:Y:S01]  /*38400*/  LDL.LU.64 R14, [R1+0x3518] ;  /* 0x00351800010e7983 */ /* 0x000ee20000300a00 */
[----:B------:R-:W3:Y:S01]  /*38410*/  LDL.LU.64 R12, [R1+0x3510] ;  /* 0x00351000010c7983 */ /* 0x000ee20000300a00 */
[C---:B--2---:R-:W-:Y:S08]  /*38420*/  HMMA.16816.F32 R56, R44.reuse, R26, R56 ;  /* 0x0000001a2c38723c */ /* 0x044ff00000001838 */
[C---:B----4-:R-:W-:Y:S08]  /*38430*/  HMMA.16816.F32 R40, R44.reuse, R10, R40 ;  /* 0x0000000a2c28723c */ /* 0x050ff00000001828 */
[----:B------:R-:W-:Y:S08]  /*38440*/  HMMA.16816.F32 R36, R44, R22, R36 ;  /* 0x000000162c24723c */ /* 0x000ff00000001824 */
[----:B------:R-:W-:-:S02]  /*38450*/  IMAD.MOV.U32 R52, RZ, RZ, R59 ;  /* 0x000000ffff347224 */ /* 0x000fc400078e003b */
[----:B------:R-:W-:Y:S01]  /*38460*/  IMAD.MOV.U32 R53, RZ, RZ, R58 ;  /* 0x000000ffff357224 */ /* 0x000fe200078e003a */
[----:B------:R-:W-:Y:S02]  /*38470*/  STL.64 [R1+0x280], R56 ;  /* 0x0002803801007387 */ /* 0x000fe40000100a00 */
[----:B------:R-:W-:Y:S02]  /*38480*/  STL [R1+0x32dc], R52 ;  /* 0x0032dc3401007387 */ /* 0x000fe40000100800 */
[----:B------:R-:W-:Y:S01]  /*38490*/  STL [R1+0x32d8], R53 ;  /* 0x0032d83501007387 */ /* 0x000fe20000100800 */
[----:B------:R-:W-:Y:S02]  /*384a0*/  STL.64 [R1+0x34e0], R22 ;  /* 0x0034e01601007387 */ /* 0x000fe40000100a00 */
[----:B------:R-:W-:Y:S02]  /*384b0*/  STL.64 [R1+0x270], R40 ;  /* 0x0002702801007387 */ /* 0x000fe40000100a00 */
[----:B------:R-:W-:Y:S01]  /*384c0*/  STL.64 [R1+0x278], R42 ;  /* 0x0002782a01007387 */ /* 0x000fe20000100a00 */
[----:B------:R-:W-:Y:S02]  /*384d0*/  STL.64 [R1+0x34d8], R20 ;  /* 0x0034d81401007387 */ /* 0x000fe40000100a00 */
[----:B------:R0:W-:Y:S02]  /*384e0*/  STL.64 [R1+0x260], R36 ;  /* 0x0002602401007387 */ /* 0x0001e40000100a00 */
[----:B------:R-:W-:Y:S01]  /*384f0*/  STL.64 [R1+0x268], R38 ;  /* 0x0002682601007387 */ /* 0x000fe20000100a00 */
[C---:B---3--:R-:W-:Y:S11]  /*38500*/  HMMA.16816.F32 R12, R44.reuse, R6, R12 ;  /* 0x000000062c0c723c */ /* 0x048ff6000000180c */
[----:B------:R-:W-:Y:S11]  /*38510*/  @!UPT UIADD3 URZ, URZ, URZ, URZ ;  /* 0x0000003f3f3ff290 */ /* 0x000ff6000fffe03f */
[----:B------:R-:W-:Y:S01]  /*38520*/  @!UPT UIADD3 URZ, URZ, URZ, URZ ;  /* 0x0000003f3f3ff290 */ /* 0x000fe2000fffe03f */
[----:B------:R-:W-:Y:S01]  /*38530*/  STL.64 [R1+0x258], R14 ;  /* 0x0002580e01007387 */ /* 0x000fe20000100a00 */
[----:B------:R-:W-:Y:S02]  /*38540*/  STL.64 [R1+0x34d0], R6 ;  /* 0x0034d00601007387 */ /* 0x000fe40000100a00 */
[----:B------:R1:W-:Y:S02]  /*38550*/  STL.64 [R1+0x34c8], R4 ;  /* 0x0034c80401007387 */ /* 0x0003e40000100a00 */
[----:B0-----:R-:W2:Y:S01]  /*38560*/  LDL.LU R36, [R1+0x100] ;  /* 0x0001000001247983 */ /* 0x001ea20000300800 */
[----:B-1----:R-:W-:Y:S01]  /*38570*/  HMMA.16816.F32 R4, R44, R18, R48 ;  /* 0x000000122c04723c */ /* 0x002fe20000001830 */
[----:B------:R-:W-:Y:S02]  /*38580*/  IMAD.MOV.U32 R52, RZ, RZ, R12 ;  /* 0x000000ffff347224 */ /* 0x000fe400078e000c */
[----:B------:R-:W-:Y:S02]  /*38590*/  IMAD.MOV.U32 R53, RZ, RZ, R13 ;  /* 0x000000ffff357224 */ /* 0x000fe400078e000d */
[----:B------:R-:W-:-:S02]  /*385a0*/  IMAD.MOV.U32 R12, RZ, RZ, R55 ;  /* 0x000000ffff0c7224 */ /* 0x000fc400078e0037 */
[----:B------:R-:W-:Y:S11]  /*385b0*/  IMAD.MOV.U32 R13, RZ, RZ, R54 ;  /* 0x000000ffff0d7224 */ /* 0x000ff600078e0036 */
[----:B------:R-:W-:Y:S05]  /*385c0*/  @!UPT UIADD3 URZ, URZ, URZ, URZ ;  /* 0x0000003f3f3ff290 */ /* 0x000fea000fffe03f */
[----:B------:R-:W-:Y:S01]  /*385d0*/  STL.64 [R1+0x240], R4 ;  /* 0x0002400401007387 */ /* 0x000fe20000100a00 */
[----:B------:R-:W-:Y:S02]  /*385e0*/  STL.64 [R1+0x248], R6 ;  /* 0x0002480601007387 */ /* 0x000fe40000100a00 */
[----:B------:R-:W2:Y:S02]  /*385f0*/  LDL.LU R37, [R1+0x104] ;  /* 0x0001040001257983 */ /* 0x000ea40000300800 */
[----:B------:R-:W2:Y:S01]  /*38600*/  LDL.LU R38, [R1+0x108] ;  /* 0x0001080001267983 */ /* 0x000ea20000300800 */
[----:B------:R-:W2:Y:S01]  /*38610*/  LDL.LU R39, [R1+0x10c] ;  /* 0x00010c0001277983 */ /* 0x000ea20000300800 */
[----:B------:R-:W3:Y:S02]  /*38620*/  LDL.LU R48, [R1+0x190] ;  /* 0x0001900001307983 */ /* 0x000ee40000300800 */
[----:B------:R-:W3:Y:S02]  /*38630*/  LDL.LU R49, [R1+0x194] ;  /* 0x0001940001317983 */ /* 0x000ee40000300800 */
[----:B------:R-:W3:Y:S01]  /*38640*/  LDL.LU R50, [R1+0x198] ;  /* 0x0001980001327983 */ /* 0x000ee20000300800 */
[----:B------:R-:W3:Y:S01]  /*38650*/  LDL.LU R51, [R1+0x19c] ;  /* 0x00019c0001337983 */ /* 0x000ee20000300800 */
[----:B------:R-:W-:Y:S02]  /*38660*/  STL.64 [R1+0x34c0], R18 ;  /* 0x0034c01201007387 */ /* 0x000fe40000100a00 */
[----:B------:R0:W-:Y:S02]  /*38670*/  STL.64 [R1+0x34b8], R16 ;  /* 0x0034b81001007387 */ /* 0x0001e40000100a00 */
[----:B------:R-:W4:Y:S01]  /*38680*/  LDL.LU R55, [R1+0x350c] ;  /* 0x00350c0001377983 */ /* 0x000f220000300800 */
[----:B------:R-:W2:Y:S01]  /*38690*/  LDL.LU R54, [R1+0x3508] ;  /* 0x0035080001367983 */ /* 0x000ea20000300800 */
[----:B------:R-:W3:Y:S02]  /*386a0*/  LDL.LU R14, [R1+0x38] ;  /* 0x00003800010e7983 */ /* 0x000ee40000300800 */
[----:B------:R-:W3:Y:S01]  /*386b0*/  LDL.LU R15, [R1+0x3c] ;  /* 0x00003c00010f7983 */ /* 0x000ee20000300800 */
[----:B0-----:R-:W3:Y:S01]  /*386c0*/  LDL.LU R16, [R1+0xb0] ;  /* 0x0000b00001107983 */ /* 0x001ee20000300800 */
[----:B------:R-:W3:Y:S02]  /*386d0*/  LDL.LU R17, [R1+0xb4] ;  /* 0x0000b40001117983 */ /* 0x000ee40000300800 */
[----:B----4-:R-:W-:-:S02]  /*386e0*/  IMAD.MOV.U32 R18, RZ, RZ, R55 ;  /* 0x000000ffff127224 */ /* 0x010fc400078e0037 */
[----:B--2---:R-:W-:Y:S01]  /*386f0*/  IMAD.MOV.U32 R19, RZ, RZ, R54 ;  /* 0x000000ffff137224 */ /* 0x004fe200078e0036 */
[----:B------:R-:W2:Y:S01]  /*38700*/  LDL.LU R55, [R1+0x3504] ;  /* 0x0035040001377983 */ /* 0x000ea20000300800 */
[----:B------:R-:W4:Y:S02]  /*38710*/  LDL.LU R54, [R1+0x3500] ;  /* 0x0035000001367983 */ /* 0x000f240000300800 */
        /* <DEDUP_REMOVED lines=13> */
[----:B------:R-:W3:Y:S02]  /*387f0*/  LDL.LU R21, [R1+0xd4] ;  /* 0x0000d40001157983 */ /* 0x000ee40000300800 */
[----:B--2---:R-:W-:-:S02]  /*38800*/  IMAD.MOV.U32 R23, RZ, RZ, R55 ;  /* 0x000000ffff177224 */ /* 0x004fc400078e0037 */
[----:B----4-:R-:W-:Y:S02]  /*38810*/  IMAD.MOV.U32 R22, RZ, RZ, R54 ;  /* 0x000000ffff167224 */ /* 0x010fe400078e0036 */
[----:B------:R-:W2:Y:S01]  /*38820*/  LDL.LU R54, [R1+0x34fc] ;  /* 0x0034fc0001367983 */ /* 0x000ea20000300800 */
[----:B------:R-:W2:Y:S02]  /*38830*/  LDL.LU R55, [R1+0x34f8] ;  /* 0x0034f80001377983 */ /* 0x000ea40000300800 */
[----:B---3--:R-:W-:Y:S01]  /*38840*/  STL.64 [R1+0x34b0], R14 ;  /* 0x0034b00e01007387 */ /* 0x008fe20000100a00 */
[----:B------:R0:W-:Y:S04]  /*38850*/  STL.64 [R1+0x34a8], R12 ;  /* 0x0034a80c01007387 */ /* 0x0001e80000100a00 */
[----:B0-----:R-:W3:Y:S01]  /*38860*/  LDL.LU R12, [R1+0xa0] ;  /* 0x0000a000010c7983 */ /* 0x001ee20000300800 */
[----:B------:R-:W3:Y:S02]  /*38870*/  LDL.LU R13, [R1+0xa4] ;  /* 0x0000a400010d7983 */ /* 0x000ee40000300800 */
[----:B------:R-:W3:Y:S02]  /*38880*/  LDL.LU R14, [R1+0xa8] ;  /* 0x0000a800010e7983 */ /* 0x000ee40000300800 */
[----:B------:R-:W3:Y:S01]  /*38890*/  LDL.LU R15, [R1+0xac] ;  /* 0x0000ac00010f7983 */ /* 0x000ee20000300800 */
[----:B--2---:R-:W-:Y:S01]  /*388a0*/  HMMA.16816.F32 R44, R44, R54, R48 ;  /* 0x000000362c2c723c */ /* 0x004fe20000001830 */
[----:B------:R-:W2:Y:S01]  /*388b0*/  LDL.LU.64 R50, [R1+0x34f0] ;  /* 0x0034f00001327983 */ /* 0x000ea20000300a00 */
[----:B------:R-:W2:Y:S11]  /*388c0*/  LDL.LU.64 R48, [R1+0x34e8] ;  /* 0x0034e80001307983 */ /* 0x000eb60000300a00 */
[----:B------:R-:W-:Y:S10]  /*388d0*/  @!UPT UIADD3 URZ, URZ, URZ, URZ ;  /* 0x0000003f3f3ff290 */ /* 0x000ff4000fffe03f */
[----:B------:R-:W-:Y:S01]  /*388e0*/  STL.64 [R1+0x190], R44 ;  /* 0x0001902c01007387 */ /* 0x000fe20000100a00 */
[----:B------:R2:W-:Y:S02]  /*388f0*/  STL.64 [R1+0x198], R46 ;  /* 0x0001982e01007387 */ /* 0x0005e40000100a00 */
[C---:B--2---:R-:W-:Y:S01]  /*38900*/  HMMA.16816.F32 R44, R48.reuse, R34, R36 ;  /* 0x00000022302c723c */ /* 0x044fe20000001824 */
[----:B------:R-:W2:Y:S11]  /*38910*/  LDL.LU R36, [R1+0x70] ;  /* 0x0000700001247983 */ /* 0x000eb60000300800 */
[----:B------:R-:W-:Y:S11]  /*38920*/  @!UPT UIADD3 URZ, URZ, URZ, URZ ;  /* 0x0000003f3f3ff290 */ /* 0x000ff6000fffe03f */
[----:B------:R-:W-:Y:S01]  /*38930*/  STL.64 [R1+0x100], R44 ;  /* 0x0001002c01007387 */ /* 0x000fe20000100a00 */
[----:B------:R-:W-:Y:S02]  /*38940*/  STL.64 [R1+0x108], R46 ;  /* 0x0001082e01007387 */ /* 0x000fe40000100a00 */
[----:B------:R-:W2:Y:S02]  /*38950*/  LDL.LU R37, [R1+0x74] ;  /* 0x0000740001257983 */ /* 0x000ea40000300800 */
[----:B------:R-:W4:Y:S01]  /*38960*/  LDL.LU R38, [R1+0x78] ;  /* 0x0000780001267983 */ /* 0x000f220000300800 */
[----:B------:R-:W4:Y:S01]  /*38970*/  LDL.LU R39, [R1+0x7c] ;  /* 0x00007c0001277983 */ /* 0x000f220000300800 */
[C---:B------:R-:W-:Y:S08]  /*38980*/  HMMA.16816.F32 R40, R48.reuse, R30, R40 ;  /* 0x0000001e3028723c */ /* 0x040ff00000001828 */
[C---:B------:R-:W-:Y:S08]  /*38990*/  HMMA.16816.F32 R56, R48.reuse, R26, R56 ;  /* 0x0000001a3038723c */ /* 0x040ff00000001838 */
[C---:B------:R-:W-:Y:S01]  /*389a0*/  HMMA.16816.F32 R20, R48.reuse, R10, R20 ;  /* 0x0000000a3014723c */ /* 0x040fe20000001814 */
[----:B----4-:R-:W-:Y:S01]  /*389b0*/  STL.64 [R1+0x3490], R38 ;  /* 0x0034902601007387 */ /* 0x010fe20000100a00 */
[----:B--2---:R0:W-:Y:S03]  /*389c0*/  STL.64 [R1+0x3488], R36 ;  /* 0x0034882401007387 */ /* 0x0041e60000100a00 */
[----:B0-----:R-:W2:Y:S01]  /*389d0*/  LDL.LU R36, [R1+0x80] ;  /* 0x0000800001247983 */ /* 0x001ea20000300800 */
[----:B------:R-:W2:Y:S02]  /*389e0*/  LDL.LU R37, [R1+0x84] ;  /* 0x0000840001257983 */ /* 0x000ea40000300800 */
[----:B------:R-:W2:Y:S02]  /*389f0*/  LDL.LU R38, [R1+0x88] ;  /* 0x0000880001267983 */ /* 0x000ea40000300800 */
[----:B------:R-:W2:Y:S01]  /*38a00*/  LDL.LU R39, [R1+0x8c] ;  /* 0x00008c0001277983 */ /* 0x000ea20000300800 */
[----:B------:R-:W4:Y:S01]  /*38a10*/  LDL.LU R44, [R1+0x50] ;  /* 0x00005000012c7983 */ /* 0x000f220000300800 */
[----:B------:R-:W4:Y:S02]  /*38a20*/  LDL.LU R45, [R1+0x54] ;  /* 0x00005400012d7983 */ /* 0x000f240000300800 */
[----:B------:R-:W4:Y:S02]  /*38a30*/  LDL.LU R46, [R1+0x58] ;  /* 0x00005800012e7983 */ /* 0x000f240000300800 */
[----:B------:R-:W4:Y:S01]  /*38a40*/  LDL.LU R47, [R1+0x5c] ;  /* 0x00005c00012f7983 */ /* 0x000f220000300800 */
[----:B------:R0:W-:Y:S01]  /*38a50*/  STL.64 [R1+0xf0], R40 ;  /* 0x0000f02801007387 */ /* 0x0001e20000100a00 */
[----:B------:R1:W-:Y:S03]  /*38a60*/  STL.64 [R1+0xf8], R42 ;  /* 0x0000f82a01007387 */ /* 0x0003e60000100a00 */
[----:B0-----:R-:W2:Y:S01]  /*38a70*/  LDL.LU R40, [R1+0x180] ;  /* 0x0001800001287983 */ /* 0x001ea20000300800 */
[----:B------:R-:W2:Y:S02]  /*38a80*/  LDL.LU R41, [R1+0x184] ;  /* 0x0001840001297983 */ /* 0x000ea40000300800 */
[----:B-1----:R-:W2:Y:S02]  /*38a90*/  LDL.LU R42, [R1+0x188] ;  /* 0x00018800012a7983 */ /* 0x002ea40000300800 */
[----:B------:R-:W2:Y:S01]  /*38aa0*/  LDL.LU R43, [R1+0x18c] ;  /* 0x00018c00012b7983 */ /* 0x000ea20000300800 */
[----:B------:R0:W-:Y:S01]  /*38ab0*/  STL.64 [R1+0xe0], R56 ;  /* 0x0000e03801007387 */ /* 0x0001e20000100a00 */
[----:B------:R1:W-:Y:S03]  /*38ac0*/  STL.64 [R1+0xe8], R58 ;  /* 0x0000e83a01007387 */ /* 0x0003e60000100a00 */
[----:B0-----:R-:W2:Y:S01]  /*38ad0*/  LDL.LU R56, [R1+0x350] ;  /* 0x0003500001387983 */ /* 0x001ea20000300800 */
[----:B------:R-:W2:Y:S02]  /*38ae0*/  LDL.LU R57, [R1+0x354] ;  /* 0x0003540001397983 */ /* 0x000ea40000300800 */
[----:B-1----:R-:W2:Y:S02]  /*38af0*/  LDL.LU R58, [R1+0x358] ;  /* 0x00035800013a7983 */ /* 0x002ea40000300800 */
[----:B------:R-:W2:Y:S01]  /*38b00*/  LDL.LU R59, [R1+0x35c] ;  /* 0x00035c00013b7983 */ /* 0x000ea20000300800 */
[----:B------:R-:W-:Y:S01]  /*38b10*/  STL.64 [R1+0xd0], R20 ;  /* 0x0000d01401007387 */ /* 0x000fe20000100a00 */
[----:B------:R0:W-:Y:S03]  /*38b20*/  STL.64 [R1+0xd8], R22 ;  /* 0x0000d81601007387 */ /* 0x0001e60000100a00 */
[----:B0-----:R-:W2:Y:S01]  /*38b30*/  LDL.LU.64 R22, [R1+0x34e0] ;  /* 0x0034e00001167983 */ /* 0x001ea20000300a00 */
[----:B------:R-:W3:Y:S01]  /*38b40*/  LDL.LU.64 R20, [R1+0x34d8] ;  /* 0x0034d80001147983 */ /* 0x000ee20000300a00 */
[C---:B--2---:R-:W-:Y:S11]  /*38b50*/  HMMA.16816.F32 R4, R48.reuse, R22, R4 ;  /* 0x000000163004723c */ /* 0x044ff60000001804 */
[----:B------:R-:W-:Y:S11]  /*38b60*/  @!UPT UIADD3 URZ, URZ, URZ, URZ ;  /* 0x0000003f3f3ff290 */ /* 0x000ff6000fffe03f */
[----:B------:R-:W-:Y:S01]  /*38b70*/  @!UPT UIADD3 URZ, URZ, URZ, URZ ;  /* 0x0000003f3f3ff290 */ /* 0x000fe2000fffe03f */
        /* <DEDUP_REMOVED lines=9> */
[----:B0-----:R-:W3:Y:S01]  /*38c10*/  LDL.LU.64 R18, [R1+0x34c0] ;  /* 0x0034c00001127983 */ /* 0x001ee20000300a00 */
[----:B------:R-:W2:Y:S01]  /*38c20*/  LDL.LU.64 R16, [R1+0x34b8] ;  /* 0x0034b80001107983 */ /* 0x000ea20000300a00 */
[C---:B---3--:R-:W-:Y:S11]  /*38c30*/  HMMA.16816.F32 R12, R48.reuse, R18, R12 ;  /* 0x00000012300c723c */ /* 0x048ff6000000180c */
[----:B------:R-:W-:Y:S11]  /*38c40*/  @!UPT UIADD3 URZ, URZ, URZ, URZ ;  /* 0x0000003f3f3ff290 */ /* 0x000ff6000fffe03f */
[----:B------:R-:W-:Y:S01]  /*38c50*/  @!UPT UIADD3 URZ, URZ, URZ, URZ ;  /* 0x0000003f3f3ff290 */ /* 0x000fe2000fffe03f */
[----:B------:R-:W-:Y:S01]  /*38c60*/  STL.64 [R1+0xa0], R12 ;  /* 0x0000a00c01007387 */ /* 0x000fe20000100a00 */
[----:B------:R0:W-:Y:S03]  /*38c70*/  STL.64 [R1+0xa8], R14 ;  /* 0x0000a80e01007387 */ /* 0x0001e60000100a00 */
[----:B0-----:R-:W3:Y:S01]  /*38c80*/  LDL.LU.64 R14, [R1+0x34b0] ;  /* 0x0034b000010e7983 */ /* 0x001ee20000300a00 */
[----:B------:R-:W3:Y:S02]  /*38c90*/  LDL.LU.64 R12, [R1+0x34a8] ;  /* 0x0034a800010c7983 */ /* 0x000ee40000300a00 */
[----:B---3--:R-:W-:Y:S01]  /*38ca0*/  HMMA.16816.F32 R48, R48, R54, R12 ;  /* 0x000000363030723c */ /* 0x008fe2000000180c */
[----:B------:R-:W3:Y:S01]  /*38cb0*/  LDL.LU.64 R14, [R1+0x34a0] ;  /* 0x0034a000010e7983 */ /* 0x000ee20000300a00 */
[----:B------:R-:W3:Y:S11]  /*38cc0*/  LDL.LU.64 R12, [R1+0x3498] ;  /* 0x00349800010c7983 */ /* 0x000ef60000300a00 */
[----:B------:R-:W-:Y:S10]  /*38cd0*/  @!UPT UIADD3 URZ, URZ, URZ, URZ ;  /* 0x0000003f3f3ff290 */ /* 0x000ff4000fffe03f */
[----:B------:R0:W-:Y:S01]  /*38ce0*/  STL.64 [R1+0x30], R48 ;  /* 0x0000303001007387 */ /* 0x0001e20000100a00 */
[----:B------:R1:W-:Y:S03]  /*38cf0*/  STL.64 [R1+0x38], R50 ;  /* 0x0000383201007387 */ /* 0x0003e60000100a00 */
[----:B0-----:R-:W2:Y:S01]  /*38d00*/  LDL.LU R48, [R1+0x230] ;  /* 0x0002300001307983 */ /* 0x001ea20000300800 */
[----:B------:R-:W2:Y:S02]  /*38d10*/  LDL.LU R49, [R1+0x234] ;  /* 0x0002340001317983 */ /* 0x000ea40000300800 */
[----:B-1----:R-:W2:Y:S02]  /*38d20*/  LDL.LU R50, [R1+0x238] ;  /* 0x0002380001327983 */ /* 0x002ea40000300800 */
[----:B------:R-:W2:Y:S01]  /*38d30*/  LDL.LU R51, [R1+0x23c] ;  /* 0x00023c0001337983 */ /* 0x000ea20000300800 */
[C---:B---3--:R-:W-:Y:S11]  /*38d40*/  HMMA.16816.F32 R36, R12.reuse, R34, R36 ;  /* 0x000000220c24723c */ /* 0x048ff60000001824 */
[----:B------:R-:W-:Y:S11]  /*38d50*/  @!UPT UIADD3 URZ, URZ, URZ, URZ ;  /* 0x0000003f3f3ff290 */ /* 0x000ff6000fffe03f */
[----:B------:R-:W-:Y:S01]  /*38d60*/  @!UPT UIADD3 URZ, URZ, URZ, URZ ;  /* 0x0000003f3f3ff290 */ /* 0x000fe2000fffe03f */
[----:B------:R-:W-:Y:S01]  /*38d70*/  STL.64 [R1+0x80], R36 ;  /* 0x0000802401007387 */ /* 0x000fe20000100a00 */
[----:B------:R0:W-:Y:S03]  /*38d80*/  STL.64 [R1+0x88], R38 ;  /* 0x0000882601007387 */ /* 0x0001e60000100a00 */
[----:B0-----:R-:W3:Y:S01]  /*38d90*/  LDL.LU.64 R38, [R1+0x3490] ;  /* 0x0034900001267983 */ /* 0x001ee20000300a00 */
[----:B------:R-:W3:Y:S02]  /*38da0*/  LDL.LU.64 R36, [R1+0x3488] ;  /* 0x0034880001247983 */ /* 0x000ee40000300a00 */
[----:B------:R-:W-:Y:S02]  /*38db0*/  STL.64 [R1+0x3480], R34 ;  /* 0x0034802201007387 */ /* 0x000fe40000100a00 */
[----:B------:R0:W-:Y:S02]  /*38dc0*/  STL.64 [R1+0x3478], R32 ;  /* 0x0034782001007387 */ /* 0x0001e40000100a00 */
[----:B0-----:R-:W2:Y:S01]  /*38dd0*/  LDL.LU R32, [R1+0x60] ;  /* 0x0000600001207983 */ /* 0x001ea20000300800 */
[----:B------:R-:W2:Y:S02]  /*38de0*/  LDL.LU R33, [R1+0x64] ;  /* 0x0000640001217983 */ /* 0x000ea40000300800 */
[----:B------:R-:W2:Y:S02]  /*38df0*/  LDL.LU R34, [R1+0x68] ;  /* 0x0000680001227983 */ /* 0x000ea40000300800 */
[----:B------:R-:W2:Y:S01]  /*38e00*/  LDL.LU R35, [R1+0x6c] ;  /* 0x00006c0001237983 */ /* 0x000ea20000300800 */
[----:B------:R-:W-:Y:S01]  /*38e10*/  STL.64 [R1+0x3470], R30 ;  /* 0x0034701e01007387 */ /* 0x000fe20000100a00 */
[C---:B---3--:R-:W-:Y:S11]  /*38e20*/  HMMA.16816.F32 R36, R12.reuse, R30, R36 ;  /* 0x0000001e0c24723c */ /* 0x048ff60000001824 */
[----:B------:R-:W-:Y:S11]  /*38e30*/  @!UPT UIADD3 URZ, URZ, URZ, URZ ;  /* 0x0000003f3f3ff290 */ /* 0x000ff6000fffe03f */
[----:B------:R-:W-:Y:S01]  /*38e40*/  @!UPT UIADD3 URZ, URZ, URZ, URZ ;  /* 0x0000003f3f3ff290 */ /* 0x000fe2000fffe03f */
[----:B------:R0:W-:Y:S01]  /*38e50*/  STL.64 [R1+0x70], R36 ;  /* 0x0000702401007387 */ /* 0x0001e20000100a00 */
[----:B------:R-:W-:Y:S02]  /*38e60*/  STL.64 [R1+0x78], R38 ;  /* 0x0000782601007387 */ /* 0x000fe40000100a00 */
[----:B------:R2:W-:Y:S01]  /*38e70*/  STL.64 [R1+0x3468], R28 ;  /* 0x0034681c01007387 */ /* 0x0005e20000100a00 */
[----:B0-----:R-:W0:Y:S01]  /*38e80*/  S2R R37, SR_TID.X ;  /* 0x0000000000257919 */ /* 0x001e220000002100 */
[C---:B--2---:R-:W-:Y:S01]  /*38e90*/  HMMA.16816.F32 R28, R12.reuse, R26, R32 ;  /* 0x0000001a0c1c723c */ /* 0x044fe20000001820 */
[----:B------:R-:W-:Y:S01]  /*38ea0*/  STL.64 [R1+0x3460], R26 ;  /* 0x0034601a01007387 */ /* 0x000fe20000100a00 */
[----:B0-----:R-:W-:Y:S11]  /*38eb0*/  LOP3.LUT R38, R37, 0x7, RZ, 0xc0, !PT ;  /* 0x0000000725267812 */ /* 0x001ff600078ec0ff */
[----:B------:R-:W-:Y:S10]  /*38ec0*/  @!UPT UIADD3 URZ, URZ, URZ, URZ ;  /* 0x0000003f3f3ff290 */ /* 0x000ff4000fffe03f */
[----:B------:R-:W-:Y:S01]  /*38ed0*/  STL.64 [R1+0x60], R28 ;  /* 0x0000601c01007387 */ /* 0x000fe20000100a00 */
[----:B------:R-:W-:Y:S02]  /*38ee0*/  STL.64 [R1+0x68], R30 ;  /* 0x0000681e01007387 */ /* 0x000fe40000100a00 */
[----:B------:R4:W-:Y:S02]  /*38ef0*/  STL.64 [R1+0x3458], R24 ;  /* 0x0034581801007387 */ /* 0x0009e40000100a00 */
[C---:B------:R-:W-:Y:S01]  /*38f00*/  IMAD R39, R38.reuse, 0x110, RZ ;  /* 0x0000011026277824 */ /* 0x040fe200078e02ff */
[----:B----4-:R-:W-:Y:S07]  /*38f10*/  HMMA.16816.F32 R24, R12, R10, R44 ;  /* 0x0000000a0c18723c */ /* 0x010fee000000182c */
[----:B------:R-:W-:-:S02]  /*38f20*/  IMAD R47, R38, 0x110, RZ ;  /* 0x00000110262f7824 */ /* 0x000fc400078e02ff */
[----:B------:R-:W0:Y:S04]  /*38f30*/  S2R R38, SR_TID.X ;  /* 0x0000000000267919 */ /* 0x000e280000002100 */
[----:B------:R-:W-:Y:S01]  /*38f40*/  STL.64 [R1+0x3450], R10 ;  /* 0x0034500a01007387 */ /* 0x000fe20000100a00 */
[C---:B0-----:R-:W-:Y:S02]  /*38f50*/  IMAD.SHL.U32 R45, R38.reuse, 0x2, RZ ;  /* 0x00000002262d7824 */ /* 0x041fe400078e00ff */
[----:B------:R-:W-:-:S03]  /*38f60*/  IMAD.SHL.U32 R46, R38, 0x80, RZ ;  /* 0x00000080262e7824 */ /* 0x000fc600078e00ff */
[----:B------:R-:W-:-:S04]  /*38f70*/  LOP3.LUT R47, R47, 0x10, R45, 0x78, !PT ;  /* 0x000000102f2f7812 */ /* 0x000fc800078e782d */
[----:B------:R-:W-:Y:S01]  /*38f80*/  LOP3.LUT R47, R47, 0x800, R46, 0xf8, !PT ;  /* 0x000008002f2f7812 */ /* 0x000fe200078ef82e */
[----:B------:R-:W-:Y:S01]  /*38f90*/  STL.64 [R1+0x50], R24 ;  /* 0x0000501801007387 */ /* 0x000fe20000100a00 */
[----:B------:R-:W-:Y:S02]  /*38fa0*/  STL.64 [R1+0x58], R26 ;  /* 0x0000581a01007387 */ /* 0x000fe40000100a00 */
[----:B------:R-:W-:Y:S01]  /*38fb0*/  LOP3.LUT R47, R47, 0x40, RZ, 0x3c, !PT ;  /* 0x000000402f2f7812 */ /* 0x000fe200078e3cff */
[----:B------:R0:W-:Y:S02]  /*38fc0*/  STL.64 [R1+0x3448], R8 ;  /* 0x0034480801007387 */ /* 0x0001e40000100a00 */
[C---:B0-----:R-:W-:Y:S02]  /*38fd0*/  HMMA.16816.F32 R8, R12.reuse, R22, R40 ;  /* 0x000000160c08723c */ /* 0x041fe40000001828 */
[----:B------:R-:W0:Y:S02]  /*38fe0*/  LDSM.16.MT88.4 R40, [R47+0x1000] ;  /* 0x001000002f28783b */ /* 0x000e240000004200 */
[----:B------:R-:W1:Y:S02]  /*38ff0*/  LDSM.16.MT88.4 R44, [R47+0x1080] ;  /* 0x001080002f2c783b */ /* 0x000e640000004200 */
[----:B------:R-:W-:Y:S02]  /*39000*/  STL.64 [R1+0x3440], R22 ;  /* 0x0034401601007387 */ /* 0x000fe40000100a00 */
[----:B------:R-:W-:Y:S11]  /*39010*/  STL.64 [R1+0x3438], R20 ;  /* 0x0034381401007387 */ /* 0x000ff60000100a00 */
[----:B------:R-:W-:Y:S04]  /*39020*/  @!UPT UIADD3 URZ, URZ, URZ, URZ ;  /* 0x0000003f3f3ff290 */ /* 0x000fe8000fffe03f */
[----:B------:R-:W-:Y:S01]  /*39030*/  STL.64 [R1+0x180], R8 ;  /* 0x0001800801007387 */ /* 0x000fe20000100a00 */
[----:B------:R2:W-:Y:S02]  /*39040*/  STL.64 [R1+0x188], R10 ;  /* 0x0001880a01007387 */ /* 0x0005e40000100a00 */
[C---:B--2---:R-:W-:Y:S01]  /*39050*/  HMMA.16816.F32 R8, R12.reuse, R6, R48 ;  /* 0x000000060c08723c */ /* 0x044fe20000001830 */
[----:B0-----:R-:W-:Y:S01]  /*39060*/  STL.64 [R1+0x3400], R42 ;  /* 0x0034002a01007387 */ /* 0x001fe20000100a00 */
[----:B------:R-:W-:Y:S02]  /*39070*/  STL.64 [R1+0x33f8], R40 ;  /* 0x0033f82801007387 */ /* 0x000fe40000100a00 */
[----:B------:R-:W-:Y:S02]  /*39080*/  STL.64 [R1+0x3430], R6 ;  /* 0x0034300601007387 */ /* 0x000fe40000100a00 */
[----:B------:R0:W-:Y:S02]  /*39090*/  STL.64 [R1+0x3428], R4 ;  /* 0x0034280401007387 */ /* 0x0001e40000100a00 */
[----:B0-----:R-:W-:Y:S11]  /*390a0*/  HMMA.16816.F32 R4, R12, R18, R56 ;  /* 0x000000120c04723c */ /* 0x001ff60000001838 */
[----:B------:R-:W-:Y:S04]  /*390b0*/  @!UPT UIADD3 URZ, URZ, URZ, URZ ;  /* 0x0000003f3f3ff290 */ /* 0x000fe8000fffe03f */
[----:B------:R-:W-:Y:S01]  /*390c0*/  STL.64 [R1+0x230], R8 ;  /* 0x0002300801007387 */ /* 0x000fe20000100a00 */
[----:B------:R-:W-:Y:S02]  /*390d0*/  STL.64 [R1+0x238], R10 ;  /* 0x0002380a01007387 */ /* 0x000fe40000100a00 */
[----:B-1----:R-:W-:Y:S02]  /*390e0*/  STL.64 [R1+0x33e0], R46 ;  /* 0x0033e02e01007387 */ /* 0x002fe40000100a00 */
[----:B------:R-:W-:Y:S01]  /*390f0*/  STL.64 [R1+0x33d8], R44 ;  /* 0x0033d82c01007387 */ /* 0x000fe20000100a00 */
[----:B------:R-:W-:Y:S01]  /*39100*/  STL.64 [R1+0x3420], R18 ;  /* 0x0034201201007387 */ /* 0x000fe20000100a00 */
[----:B------:R0:W-:Y:S03]  /*39110*/  STL.64 [R1+0x3418], R16 ;  /* 0x0034181001007387 */ /* 0x0001e60000100a00 */
[----:B------:R1:W-:Y:S01]  /*39120*/  STL.64 [R1+0x430], R4 ;  /* 0x0004300401007387 */ /* 0x0003e20000100a00 */
[----:B------:R2:W-:Y:S02]  /*39130*/  STL.64 [R1+0x438], R6 ;  /* 0x0004380601007387 */ /* 0x0005e40000100a00 */
[----:B------:R-:W3:Y:S02]  /*39140*/  LDL.LU R40, [R1+0x2c0] ;  /* 0x0002c00001287983 */ /* 0x000ee40000300800 */
[----:B------:R-:W3:Y:S01]  /*39150*/  LDL.LU R41, [R1+0x2c4] ;  /* 0x0002c40001297983 */ /* 0x000ee20000300800 */
[----:B------:R-:W4:Y:S01]  /*39160*/  LDL.LU R42, [R1+0x2c8] ;  /* 0x0002c800012a7983 */ /* 0x000f220000300800 */
[----:B------:R-:W4:Y:S02]  /*39170*/  LDL.LU R43, [R1+0x2cc] ;  /* 0x0002cc00012b7983 */ /* 0x000f240000300800 */
[----:B0-----:R-:W3:Y:S02]  /*39180*/  LDL.LU R16, [R1+0x370] ;  /* 0x0003700001107983 */ /* 0x001ee40000300800 */
[----:B------:R-:W3:Y:S01]  /*39190*/  LDL.LU R17, [R1+0x374] ;  /* 0x0003740001117983 */ /* 0x000ee20000300800 */
[----:B------:R-:W3:Y:S01]  /*391a0*/  LDL.LU R18, [R1+0x378] ;  /* 0x0003780001127983 */ /* 0x000ee20000300800 */
[----:B------:R-:W3:Y:S03]  /*391b0*/  LDL.LU R19, [R1+0x37c] ;  /* 0x00037c0001137983 */ /* 0x000ee60000300800 */
[----:B-1----:R-:W3:Y:S01]  /*391c0*/  LDL.LU R4, [R1+0x380] ;  /* 0x0003800001047983 */ /* 0x002ee20000300800 */
[----:B------:R-:W3:Y:S02]  /*391d0*/  LDL.LU R5, [R1+0x384] ;  /* 0x0003840001057983 */ /* 0x000ee40000300800 */
[----:B--2---:R-:W2:Y:S02]  /*391e0*/  LDL.LU R6, [R1+0x388] ;  /* 0x0003880001067983 */ /* 0x004ea40000300800 */
        /* <DEDUP_REMOVED lines=9> */
[----:B------:R-:W0:Y:S04]  /*39280*/  S2R R59, SR_TID.X ;  /* 0x00000000003b7919 */ /* 0x000e280000002100 */
        /* <DEDUP_REMOVED lines=12> */
[C---:B0-----:R-:W-:Y:S01]  /*39350*/  LOP3.LUT R58, R59.reuse, 0x7, RZ, 0xc0, !PT ;  /* 0x000000073b3a7812 */ /* 0x041fe200078ec0ff */
[----:B------:R-:W-:-:S04]  /*39360*/  IMAD.SHL.U32 R57, R59, 0x2, RZ ;  /* 0x000000023b397824 */ /* 0x000fc800078e00ff */
[----:B------:R-:W-:Y:S02]  /*39370*/  IMAD R58, R58, 0x110, RZ ;  /* 0x000001103a3a7824 */ /* 0x000fe400078e02ff */
[----:B------:R-:W-:-:S03]  /*39380*/  IMAD.SHL.U32 R59, R59, 0x80, RZ ;  /* 0x000000803b3b7824 */ /* 0x000fc600078e00ff */
[----:B------:R-:W-:-:S04]  /*39390*/  LOP3.LUT R51, R58, 0x10, R57, 0x78, !PT ;  /* 0x000000103a337812 */ /* 0x000fc800078e7839 */
[----:B------:R-:W-:-:S04]  /*393a0*/  LOP3.LUT R51, R51, 0x800, R59, 0xf8, !PT ;  /* 0x0000080033337812 */ /* 0x000fc800078ef83b */
[----:B------:R-:W-:-:S06]  /*393b0*/  LOP3.LUT R51, R51, 0x60, RZ, 0x3c, !PT ;  /* 0x0000006033337812 */ /* 0x000fcc00078e3cff */
[----:B------:R-:W0:Y:S04]  /*393c0*/  LDSM.16.MT88.4 R48, [R51+0x1000] ;  /* 0x001000003330783b */ /* 0x000e280000004200 */
[----:B----4-:R-:W-:Y:S01]  /*393d0*/  STL.64 [R1+0x3410], R42 ;  /* 0x0034102a01007387 */ /* 0x010fe20000100a00 */
[----:B---3--:R1:W-:Y:S03]  /*393e0*/  STL.64 [R1+0x3408], R40 ;  /* 0x0034082801007387 */ /* 0x0083e60000100a00 */
[----:B-1----:R-:W3:Y:S01]  /*393f0*/  LDL.LU R40, [R1+0x360] ;  /* 0x0003600001287983 */ /* 0x002ee20000300800 */
[----:B------:R-:W3:Y:S02]  /*39400*/  LDL.LU R41, [R1+0x364] ;  /* 0x0003640001297983 */ /* 0x000ee40000300800 */
[----:B------:R-:W3:Y:S02]  /*39410*/  LDL.LU R42, [R1+0x368] ;  /* 0x00036800012a7983 */ /* 0x000ee40000300800 */
[----:B------:R-:W3:Y:S01]  /*39420*/  LDL.LU R43, [R1+0x36c] ;  /* 0x00036c00012b7983 */ /* 0x000ee20000300800 */
[----:B------:R-:W4:Y:S01]  /*39430*/  LDL.LU R44, [R1+0x2f0] ;  /* 0x0002f000012c7983 */ /* 0x000f220000300800 */
[----:B------:R-:W4:Y:S02]  /*39440*/  LDL.LU R45, [R1+0x2f4] ;  /* 0x0002f400012d7983 */ /* 0x000f240000300800 */
[----:B------:R-:W4:Y:S02]  /*39450*/  LDL.LU R46, [R1+0x2f8] ;  /* 0x0002f800012e7983 */ /* 0x000f240000300800 */
[----:B------:R-:W4:Y:S01]  /*39460*/  LDL.LU R47, [R1+0x2fc] ;  /* 0x0002fc00012f7983 */ /* 0x000f220000300800 */
[----:B------:R-:W3:Y:S01]  /*39470*/  LDL.LU R56, [R1+0x2e0] ;  /* 0x0002e00001387983 */ /* 0x000ee20000300800 */
[----:B------:R-:W3:Y:S02]  /*39480*/  LDL.LU R57, [R1+0x2e4] ;  /* 0x0002e40001397983 */ /* 0x000ee40000300800 */
[----:B------:R-:W3:Y:S02]  /*39490*/  LDL.LU R58, [R1+0x2e8] ;  /* 0x0002e800013a7983 */ /* 0x000ee40000300800 */
[----:B------:R-:W3:Y:S01]  /*394a0*/  LDL.LU R59, [R1+0x2ec] ;  /* 0x0002ec00013b7983 */ /* 0x000ee20000300800 */
[----:B0-----:R-:W-:Y:S01]  /*394b0*/  STL.64 [R1+0x3370], R50 ;  /* 0x0033703201007387 */ /* 0x001fe20000100a00 */
[----:B------:R0:W-:Y:S01]  /*394c0*/  STL.64 [R1+0x3368], R48 ;  /* 0x0033683001007387 */ /* 0x0001e20000100a00 */
[----:B--2---:R-:W-:Y:S02]  /*394d0*/  HMMA.16816.F32 R12, R12, R54, R32 ;  /* 0x000000360c0c723c */ /* 0x004fe40000001820 */
[----:B0-----:R-:W2:Y:S01]  /*394e0*/  LDL.LU R48, [R1+0x300] ;  /* 0x0003000001307983 */ /* 0x001ea20000300800 */
[----:B------:R-:W2:Y:S02]  /*394f0*/  LDL.LU R49, [R1+0x304] ;  /* 0x0003040001317983 */ /* 0x000ea40000300800 */
[----:B------:R-:W2:Y:S02]  /*39500*/  LDL.LU R50, [R1+0x308] ;  /* 0x0003080001327983 */ /* 0x000ea40000300800 */
[----:B------:R-:W2:Y:S01]  /*39510*/  LDL.LU R51, [R1+0x30c] ;  /* 0x00030c0001337983 */ /* 0x000ea20000300800 */
[----:B------:R-:W2:Y:S01]  /*39520*/  LDL.LU.64 R34, [R1+0x3480] ;  /* 0x0034800001227983 */ /* 0x000ea20000300a00 */
[----:B------:R-:W3:Y:S11]  /*39530*/  LDL.LU.64 R32, [R1+0x3478] ;  /* 0x0034780001207983 */ /* 0x000ef60000300a00 */
[----:B------:R-:W-:Y:S03]  /*39540*/  @!UPT UIADD3 URZ, URZ, URZ, URZ ;  /* 0x0000003f3f3ff290 */ /* 0x000fe6000fffe03f */
[----:B------:R-:W-:Y:S01]  /*39550*/  STL.64 [R1+0x420], R12 ;  /* 0x0004200c01007387 */ /* 0x000fe20000100a00 */
[----:B------:R0:W-:Y:S03]  /*39560*/  STL.64 [R1+0x428], R14 ;  /* 0x0004280e01007387 */ /* 0x0001e60000100a00 */
[----:B0-----:R-:W0:Y:S04]  /*39570*/  S2R R15, SR_TID.X ;  /* 0x00000000000f7919 */ /* 0x001e280000002100 */
[----:B------:R-:W1:Y:S01]  /*39580*/  S2R R14, SR_TID.X ;  /* 0x00000000000e7919 */ /* 0x000e620000002100 */
[C---:B------:R-:W-:Y:S02]  /*39590*/  IMAD.SHL.U32 R36, R37.reuse, 0x2, RZ ;  /* 0x0000000225247824 */ /* 0x040fe400078e00ff */
[----:B------:R-:W-:-:S03]  /*395a0*/  IMAD.SHL.U32 R37, R37, 0x80, RZ ;  /* 0x0000008025257824 */ /* 0x000fc600078e00ff */
[----:B------:R-:W-:-:S04]  /*395b0*/  LOP3.LUT R39, R39, 0x10, R36, 0x78, !PT ;  /* 0x0000001027277812 */ /* 0x000fc800078e7824 */
[----:B------:R-:W-:-:S04]  /*395c0*/  LOP3.LUT R39, R39, 0x800, R37, 0xf8, !PT ;  /* 0x0000080027277812 */ /* 0x000fc800078ef825 */
[----:B------:R-:W-:-:S06]  /*395d0*/  LOP3.LUT R39, R39, 0x20, RZ, 0x3c, !PT ;  /* 0x0000002027277812 */ /* 0x000fcc00078e3cff */
[----:B------:R-:W-:Y:S01]  /*395e0*/  LDSM.16.MT88.4 R36, [R39+0x1080] ;  /* 0x001080002724783b */ /* 0x000fe20000004200 */
[----:B0-----:R-:W-:Y:S01]  /*395f0*/  LOP3.LUT R15, R15, 0x7, RZ, 0xc0, !PT ;  /* 0x000000070f0f7812 */ /* 0x001fe200078ec0ff */
[----:B-1----:R-:W-:-:S04]  /*39600*/  IMAD.SHL.U32 R13, R14, 0x2, RZ ;  /* 0x000000020e0d7824 */ /* 0x002fc800078e00ff */
[----:B------:R-:W-:Y:S02]  /*39610*/  IMAD R15, R15, 0x110, RZ ;  /* 0x000001100f0f7824 */ /* 0x000fe400078e02ff */
[----:B------:R-:W-:-:S03]  /*39620*/  IMAD.SHL.U32 R14, R14, 0x80, RZ ;  /* 0x000000800e0e7824 */ /* 0x000fc600078e00ff */
[----:B------:R-:W-:-:S04]  /*39630*/  LOP3.LUT R15, R15, 0x10, R13, 0x78, !PT ;  /* 0x000000100f0f7812 */ /* 0x000fc800078e780d */
[----:B------:R-:W-:-:S04]  /*39640*/  LOP3.LUT R15, R15, 0x800, R14, 0xf8, !PT ;  /* 0x000008000f0f7812 */ /* 0x000fc800078ef80e */
[----:B------:R-:W-:-:S06]  /*39650*/  LOP3.LUT R15, R15, 0x60, RZ, 0x3c, !PT ;  /* 0x000000600f0f7812 */ /* 0x000fcc00078e3cff */
[----:B------:R-:W0:Y:S04]  /*39660*/  LDSM.16.MT88.4 R12, [R15+0x1080] ;  /* 0x001080000f0c783b */ /* 0x000e280000004200 */
[----:B0-----:R-:W-:Y:S01]  /*39670*/  STL.64 [R1+0x3310], R14 ;  /* 0x0033100e01007387 */ /* 0x001fe20000100a00 */
[----:B------:R0:W-:Y:S03]  /*39680*/  STL.64 [R1+0x3308], R12 ;  /* 0x0033080c01007387 */ /* 0x0001e60000100a00 */
[----:B0-----:R-:W3:Y:S01]  /*39690*/  LDL.LU R12, [R1+0x310] ;  /* 0x00031000010c7983 */ /* 0x001ee20000300800 */
[----:B------:R-:W3:Y:S02]  /*396a0*/  LDL.LU R13, [R1+0x314] ;  /* 0x00031400010d7983 */ /* 0x000ee40000300800 */
[----:B------:R-:W3:Y:S02]  /*396b0*/  LDL.LU R14, [R1+0x318] ;  /* 0x00031800010e7983 */ /* 0x000ee40000300800 */
[----:B------:R-:W3:Y:S01]  /*396c0*/  LDL.LU R15, [R1+0x31c] ;  /* 0x00031c00010f7983 */ /* 0x000ee20000300800 */
        /* <DEDUP_REMOVED lines=61> */
[----:B0-----:R-:W4:Y:S01]  /*39aa0*/  LDL.LU R52, [R1+0x330] ;  /* 0x0003300001347983 */ /* 0x001f220000300800 */
[----:B------:R-:W4:Y:S02]  /*39ab0*/  LDL.LU R53, [R1+0x334] ;  /* 0x0003340001357983 */ /* 0x000f240000300800 */
[----:B------:R-:W4:Y:S02]  /*39ac0*/  LDL.LU R54, [R1+0x338] ;  /* 0x0003380001367983 */ /* 0x000f240000300800 */
[----:B------:R-:W4:Y:S01]  /*39ad0*/  LDL.LU R55, [R1+0x33c] ;  /* 0x00033c0001377983 */ /* 0x000f220000300800 */
[----:B------:R-:W-:Y:S01]  /*39ae0*/  STL.64 [R1+0x33d0], R30 ;  /* 0x0033d01e01007387 */ /* 0x000fe20000100a00 */
[C---:B---3--:R-:W-:Y:S08]  /*39af0*/  HMMA.16816.F32 R12, R40.reuse, R26, R12 ;  /* 0x0000001a280c723c */ /* 0x048ff0000000180c */
[C---:B--2---:R-:W-:Y:S08]  /*39b00*/  HMMA.16816.F32 R36, R40.reuse, R30, R36 ;  /* 0x0000001e2824723c */ /* 0x044ff00000001824 */
[C---:B----4-:R-:W-:Y:S11]  /*39b10*/  HMMA.16816.F32 R52, R40.reuse, R34, R52 ;  /* 0x000000222834723c */ /* 0x050ff60000001834 */
[----:B------:R-:W-:Y:S11]  /*39b20*/  @!UPT UIADD3 URZ, URZ, URZ, URZ ;  /* 0x0000003f3f3ff290 */ /* 0x000ff6000fffe03f */
[----:B------:R-:W-:Y:S01]  /*39b30*/  @!UPT UIADD3 URZ, URZ, URZ, URZ ;  /* 0x0000003f3f3ff290 */ /* 0x000fe2000fffe03f */
[----:B------:R-:W-:Y:S01]  /*39b40*/  STL.64 [R1+0x350], R52 ;  /* 0x0003503401007387 */ /* 0x000fe20000100a00 */
[----:B------:R-:W-:Y:S02]  /*39b50*/  STL.64 [R1+0x358], R54 ;  /* 0x0003583601007387 */ /* 0x000fe40000100a00 */
[----:B------:R-:W-:Y:S02]  /*39b60*/  STL.64 [R1+0x33c8], R28 ;  /* 0x0033c81c01007387 */ /* 0x000fe40000100a00 */
[----:B------:R-:W-:Y:S01]  /*39b70*/  STL.64 [R1+0x3f0], R36 ;  /* 0x0003f02401007387 */ /* 0x000fe20000100a00 */
[----:B------:R-:W-:Y:S01]  /*39b80*/  STL.64 [R1+0x3f8], R38 ;  /* 0x0003f82601007387 */ /* 0x000fe20000100a00 */
[----:B------:R-:W-:Y:S02]  /*39b90*/  STL.64 [R1+0x33c0], R26 ;  /* 0x0033c01a01007387 */ /* 0x000fe40000100a00 */
[----:B------:R-:W-:Y:S02]  /*39ba0*/  STL.64 [R1+0x33b8], R24 ;  /* 0x0033b81801007387 */ /* 0x000fe40000100a00 */
[----:B------:R-:W-:Y:S01]  /*39bb0*/  STL.64 [R1+0x330], R12 ;  /* 0x0003300c01007387 */ /* 0x000fe20000100a00 */
[----:B------:R0:W-:Y:S01]  /*39bc0*/  STL.64 [R1+0x338], R14 ;  /* 0x0003380e01007387 */ /* 0x0001e20000100a00 */
[----:B------:R-:W-:Y:S02]  /*39bd0*/  STL.64 [R1+0x33b0], R10 ;  /* 0x0033b00a01007387 */ /* 0x000fe40000100a00 */
[----:B------:R1:W-:Y:S01]  /*39be0*/  STL.64 [R1+0x33a8], R8 ;  /* 0x0033a80801007387 */ /* 0x0003e20000100a00 */
[C---:B0-----:R-:W-:Y:S08]  /*39bf0*/  HMMA.16816.F32 R12, R40.reuse, R10, R48 ;  /* 0x0000000a280c723c */ /* 0x041ff00000001830 */
[C---:B-1----:R-:W-:Y:S11]  /*39c00*/  HMMA.16816.F32 R8, R40.reuse, R22, R44 ;  /* 0x000000162808723c */ /* 0x042ff6000000182c */
[----:B------:R-:W-:Y:S04]  /*39c10*/  @!UPT UIADD3 URZ, URZ, URZ, URZ ;  /* 0x0000003f3f3ff290 */ /* 0x000fe8000fffe03f */
[----:B------:R0:W-:Y:S01]  /*39c20*/  STL.64 [R1+0x320], R12 ;  /* 0x0003200c01007387 */ /* 0x0001e20000100a00 */
[----:B------:R-:W-:Y:S02]  /*39c30*/  STL.64 [R1+0x328], R14 ;  /* 0x0003280e01007387 */ /* 0x000fe40000100a00 */
[----:B------:R-:W-:Y:S02]  /*39c40*/  STL.64 [R1+0x33a0], R22 ;  /* 0x0033a01601007387 */ /* 0x000fe40000100a00 */
[----:B------:R-:W-:Y:S03]  /*39c50*/  STL.64 [R1+0x3398], R20 ;  /* 0x0033981401007387 */ /* 0x000fe60000100a00 */
[----:B------:R-:W-:Y:S01]  /*39c60*/  STL.64 [R1+0x310], R8 ;  /* 0x0003100801007387 */ /* 0x000fe20000100a00 */
[----:B------:R1:W-:Y:S03]  /*39c70*/  STL.64 [R1+0x318], R10 ;  /* 0x0003180a01007387 */ /* 0x0003e60000100a00 */
[----:B0-----:R-:W2:Y:S01]  /*39c80*/  LDL.LU R12, [R1+0x110] ;  /* 0x00011000010c7983 */ /* 0x001ea20000300800 */
[C---:B-1----:R-:W-:Y:S11]  /*39c90*/  HMMA.16816.F32 R8, R40.reuse, R6, R56 ;  /* 0x000000062808723c */ /* 0x042ff60000001838 */
[----:B------:R-:W-:Y:S11]  /*39ca0*/  @!UPT UIADD3 URZ, URZ, URZ, URZ ;  /* 0x0000003f3f3ff290 */ /* 0x000ff6000fffe03f */
[----:B------:R-:W-:Y:S01]  /*39cb0*/  @!UPT UIADD3 URZ, URZ, URZ, URZ ;  /* 0x0000003f3f3ff290 */ /* 0x000fe2000fffe03f */
[----:B------:R-:W-:Y:S01]  /*39cc0*/  STL.64 [R1+0x300], R8 ;  /* 0x0003000801007387 */ /* 0x000fe20000100a00 */
[----:B------:R-:W-:Y:S02]  /*39cd0*/  STL.64 [R1+0x308], R10 ;  /* 0x0003080a01007387 */ /* 0x000fe40000100a00 */
[----:B------:R-:W2:Y:S02]  /*39ce0*/  LDL.LU R13, [R1+0x114] ;  /* 0x00011400010d7983 */ /* 0x000ea40000300800 */
[----:B------:R-:W3:Y:S01]  /*39cf0*/  LDL.LU R14, [R1+0x118] ;  /* 0x00011800010e7983 */ /* 0x000ee20000300800 */
[----:B------:R-:W3:Y:S04]  /*39d00*/  LDL.LU R15, [R1+0x11c] ;  /* 0x00011c00010f7983 */ /* 0x000ee80000300800 */
[----:B---3--:R-:W-:Y:S01]  /*39d10*/  STL.64 [R1+0x3320], R14 ;  /* 0x0033200e01007387 */ /* 0x008fe20000100a00 */
[----:B--2---:R0:W-:Y:S03]  /*39d20*/  STL.64 [R1+0x3318], R12 ;  /* 0x0033180c01007387 */ /* 0x0041e60000100a00 */
[----:B0-----:R-:W2:Y:S01]  /*39d30*/  LDL.LU R12, [R1+0x120] ;  /* 0x00012000010c7983 */ /* 0x001ea20000300800 */
[----:B------:R-:W2:Y:S02]  /*39d40*/  LDL.LU R13, [R1+0x124] ;  /* 0x00012400010d7983 */ /* 0x000ea40000300800 */
[----:B------:R-:W3:Y:S02]  /*39d50*/  LDL.LU R14, [R1+0x128] ;  /* 0x00012800010e7983 */ /* 0x000ee40000300800 */
[----:B------:R-:W3:Y:S02]  /*39d60*/  LDL.LU R15, [R1+0x12c] ;  /* 0x00012c00010f7983 */ /* 0x000ee40000300800 */
        /* <DEDUP_REMOVED lines=11> */
[----:B------:R-:W3:Y:S01]  /*39e20*/  LDL.LU R15, [R1+0x15c] ;  /* 0x00015c00010f7983 */ /* 0x000ee20000300800 */
[----:B------:R-:W4:Y:S01]  /*39e30*/  LDL.LU R48, [R1+0x90] ;  /* 0x0000900001307983 */ /* 0x000f220000300800 */
[----:B------:R-:W4:Y:S02]  /*39e40*/  LDL.LU R49, [R1+0x94] ;  /* 0x0000940001317983 */ /* 0x000f240000300800 */
[----:B------:R-:W2:Y:S02]  /*39e50*/  LDL.LU R50, [R1+0x98] ;  /* 0x0000980001327983 */ /* 0x000ea40000300800 */
[----:B------:R-:W2:Y:S02]  /*39e60*/  LDL.LU R51, [R1+0x9c] ;  /* 0x00009c0001337983 */ /* 0x000ea40000300800 */
[----:B--2---:R-:W-:Y:S01]  /*39e70*/  STL.64 [R1+0x3380], R50 ;  /* 0x0033803201007387 */ /* 0x004fe20000100a00 */
[----:B----4-:R0:W-:Y:S03]  /*39e80*/  STL.64 [R1+0x3378], R48 ;  /* 0x0033783001007387 */ /* 0x0101e60000100a00 */
[----:B0-----:R-:W2:Y:S01]  /*39e90*/  LDL.LU R48, [R1+0x1b0] ;  /* 0x0001b00001307983 */ /* 0x001ea20000300800 */
[----:B------:R-:W2:Y:S02]  /*39ea0*/  LDL.LU R49, [R1+0x1b4] ;  /* 0x0001b40001317983 */ /* 0x000ea40000300800 */
[----:B------:R-:W4:Y:S02]  /*39eb0*/  LDL.LU R50, [R1+0x1b8] ;  /* 0x0001b80001327983 */ /* 0x000f240000300800 */
[----:B------:R-:W4:Y:S01]  /*39ec0*/  LDL.LU R51, [R1+0x1bc] ;  /* 0x0001bc0001337983 */ /* 0x000f220000300800 */
[----:B------:R-:W2:Y:S01]  /*39ed0*/  LDL.LU R36, [R1+0x1d0] ;  /* 0x0001d00001247983 */ /* 0x000ea20000300800 */
        /* <DEDUP_REMOVED lines=27> */
[----:B----4-:R-:W-:Y:S01]  /*3a090*/  STL.64 [R1+0x3390], R50 ;  /* 0x0033903201007387 */ /* 0x010fe20000100a00 */
[----:B--2---:R0:W-:Y:S03]  /*3a0a0*/  STL.64 [R1+0x3388], R48 ;  /* 0x0033883001007387 */ /* 0x0041e60000100a00 */
[----:B0-----:R-:W2:Y:S01]  /*3a0b0*/  LDL.LU R48, [R1+0x1c0] ;  /* 0x0001c00001307983 */ /* 0x001ea20000300800 */
[----:B------:R-:W2:Y:S02]  /*3a0c0*/  LDL.LU R49, [R1+0x1c4] ;  /* 0x0001c40001317983 */ /* 0x000ea40000300800 */
[----:B------:R-:W2:Y:S02]  /*3a0d0*/  LDL.LU R50, [R1+0x1c8] ;  /* 0x0001c80001327983 */ /* 0x000ea40000300800 */
[----:B------:R-:W2:Y:S01]  /*3a0e0*/  LDL.LU R51, [R1+0x1cc] ;  /* 0x0001cc0001337983 */ /* 0x000ea20000300800 */
[----:B---3--:R-:W-:Y:S01]  /*3a0f0*/  STL.64 [R1+0x3350], R14 ;  /* 0x0033500e01007387 */ /* 0x008fe20000100a00 */
[----:B------:R0:W-:Y:S03]  /*3a100*/  STL.64 [R1+0x3348], R12 ;  /* 0x0033480c01007387 */ /* 0x0001e60000100a00 */
[----:B0-----:R-:W3:Y:S01]  /*3a110*/  LDL.LU R12, [R1+0x160] ;  /* 0x00016000010c7983 */ /* 0x001ee20000300800 */
[----:B------:R-:W3:Y:S02]  /*3a120*/  LDL.LU R13, [R1+0x164] ;  /* 0x00016400010d7983 */ /* 0x000ee40000300800 */
[----:B------:R-:W4:Y:S02]  /*3a130*/  LDL.LU R14, [R1+0x168] ;  /* 0x00016800010e7983 */ /* 0x000f240000300800 */
[----:B------:R-:W4:Y:S01]  /*3a140*/  LDL.LU R15, [R1+0x16c] ;  /* 0x00016c00010f7983 */ /* 0x000f220000300800 */
[C---:B------:R-:W-:Y:S01]  /*3a150*/  HMMA.16816.F32 R52, R40.reuse, R18, R52 ;  /* 0x000000122834723c */ /* 0x040fe20000001834 */
[----:B----4-:R-:W-:Y:S01]  /*3a160*/  STL.64 [R1+0x3360], R14 ;  /* 0x0033600e01007387 */ /* 0x010fe20000100a00 */
[----:B---3--:R0:W-:Y:S03]  /*3a170*/  STL.64 [R1+0x3358], R12 ;  /* 0x0033580c01007387 */ /* 0x0081e60000100a00 */
[----:B0-----:R-:W3:Y:S01]  /*3a180*/  LDL.LU R12, [R1+0x170] ;  /* 0x00017000010c7983 */ /* 0x001ee20000300800 */
[----:B------:R-:W3:Y:S02]  /*3a190*/  LDL.LU R13, [R1+0x174] ;  /* 0x00017400010d7983 */ /* 0x000ee40000300800 */
[----:B------:R-:W3:Y:S02]  /*3a1a0*/  LDL.LU R14, [R1+0x178] ;  /* 0x00017800010e7983 */ /* 0x000ee40000300800 */
[----:B------:R-:W3:Y:S01]  /*3a1b0*/  LDL.LU R15, [R1+0x17c] ;  /* 0x00017c00010f7983 */ /* 0x000ee20000300800 */
[----:B------:R-:W4:Y:S01]  /*3a1c0*/  LDL.LU R56, [R1+0x40] ;  /* 0x0000400001387983 */ /* 0x000f220000300800 */
[----:B------:R-:W4:Y:S02]  /*3a1d0*/  LDL.LU R57, [R1+0x44] ;  /* 0x0000440001397983 */ /* 0x000f240000300800 */
[----:B------:R-:W4:Y:S02]  /*3a1e0*/  LDL.LU R58, [R1+0x48] ;  /* 0x00004800013a7983 */ /* 0x000f240000300800 */
[----:B------:R-:W4:Y:S07]  /*3a1f0*/  LDL.LU R59, [R1+0x4c] ;  /* 0x00004c00013b7983 */ /* 0x000f2e0000300800 */
[----:B------:R-:W-:Y:S01]  /*3a200*/  STL.64 [R1+0x2f0], R52 ;  /* 0x0002f03401007387 */ /* 0x000fe20000100a00 */
[----:B------:R0:W-:Y:S03]  /*3a210*/  STL.64 [R1+0x2f8], R54 ;  /* 0x0002f83601007387 */ /* 0x0001e60000100a00 */
[----:B0-----:R-:W2:Y:S01]  /*3a220*/  LDL.LU.64 R54, [R1+0x33f0] ;  /* 0x0033f00001367983 */ /* 0x001ea20000300a00 */
[----:B------:R-:W3:Y:S01]  /*3a230*/  LDL.LU.64 R52, [R1+0x33e8] ;  /* 0x0033e80001347983 */ /* 0x000ee20000300a00 */
[----:B--2---:R-:W-:Y:S02]  /*3a240*/  HMMA.16816.F32 R40, R40, R54, R44 ;  /* 0x000000362828723c */ /* 0x004fe4000000182c */
[----:B------:R-:W2:Y:S01]  /*3a250*/  LDL.LU.64 R46, [R1+0x33e0] ;  /* 0x0033e000012e7983 */ /* 0x000ea20000300a00 */
[----:B------:R-:W2:Y:S11]  /*3a260*/  LDL.LU.64 R44, [R1+0x33d8] ;  /* 0x0033d800012c7983 */ /* 0x000eb60000300a00 */
[----:B------:R-:W-:Y:S09]  /*3a270*/  @!UPT UIADD3 URZ, URZ, URZ, URZ ;  /* 0x0000003f3f3ff290 */ /* 0x000ff2000fffe03f */
[----:B------:R0:W-:Y:S01]  /*3a280*/  STL.64 [R1+0x220], R40 ;  /* 0x0002202801007387 */ /* 0x0001e20000100a00 */
[----:B------:R1:W-:Y:S03]  /*3a290*/  STL.64 [R1+0x228], R42 ;  /* 0x0002282a01007387 */ /* 0x0003e60000100a00 */
[----:B0-----:R-:W3:Y:S01]  /*3a2a0*/  LDL.LU R40, [R1+0x130] ;  /* 0x0001300001287983 */ /* 0x001ee20000300800 */
[----:B------:R-:W3:Y:S02]  /*3a2b0*/  LDL.LU R41, [R1+0x134] ;  /* 0x0001340001297983 */ /* 0x000ee40000300800 */
[----:B-1----:R-:W3:Y:S02]  /*3a2c0*/  LDL.LU R42, [R1+0x138] ;  /* 0x00013800012a7983 */ /* 0x002ee40000300800 */
        /* <DEDUP_REMOVED lines=28> */
[C---:B------:R-:W-:Y:S01]  /*3a490*/  HMMA.16816.F32 R48, R44.reuse, R6, R48 ;  /* 0x000000062c30723c */ /* 0x040fe20000001830 */
[----:B------:R-:W3:Y:S07]  /*3a4a0*/  LDL.LU.64 R20, [R1+0x3398] ;  /* 0x0033980001147983 */ /* 0x000eee0000300a00 */
[C---:B--2---:R-:W-:Y:S11]  /*3a4b0*/  HMMA.16816.F32 R36, R44.reuse, R22, R36 ;  /* 0x000000162c24723c */ /* 0x044ff60000001824 */
[----:B------:R-:W-:Y:S11]  /*3a4c0*/  @!UPT UIADD3 URZ, URZ, URZ, URZ ;  /* 0x0000003f3f3ff290 */ /* 0x000ff6000fffe03f */
[----:B------:R-:W-:Y:S01]  /*3a4d0*/  @!UPT UIADD3 URZ, URZ, URZ, URZ ;  /* 0x0000003f3f3ff290 */ /* 0x000fe2000fffe03f */
[----:B------:R0:W-:Y:S01]  /*3a4e0*/  STL.64 [R1+0x1d0], R36 ;  /* 0x0001d02401007387 */ /* 0x0001e20000100a00 */
[----:B------:R1:W-:Y:S03]  /*3a4f0*/  STL.64 [R1+0x1d8], R38 ;  /* 0x0001d82601007387 */ /* 0x0003e60000100a00 */
[----:B0-----:R-:W2:Y:S01]  /*3a500*/  LDL.LU R36, [R1] ;  /* 0x0000000001247983 */ /* 0x001ea20000300800 */
[----:B------:R-:W2:Y:S02]  /*3a510*/  LDL.LU R37, [R1+0x4] ;  /* 0x0000040001257983 */ /* 0x000ea40000300800 */
[----:B-1----:R-:W2:Y:S02]  /*3a520*/  LDL.LU R38, [R1+0x8] ;  /* 0x0000080001267983 */ /* 0x002ea40000300800 */
[----:B------:R-:W2:Y:S01]  /*3a530*/  LDL.LU R39, [R1+0xc] ;  /* 0x00000c0001277983 */ /* 0x000ea20000300800 */
        /* <DEDUP_REMOVED lines=12> */
[----:B------:R-:W3:Y:S01]  /*3a600*/  LDL.LU.64 R50, [R1+0x3370] ;  /* 0x0033700001327983 */ /* 0x000ee20000300a00 */
[----:B------:R-:W3:Y:S11]  /*3a610*/  LDL.LU.64 R48, [R1+0x3368] ;  /* 0x0033680001307983 */ /* 0x000ef60000300a00 */
[----:B------:R-:W-:Y:S10]  /*3a620*/  @!UPT UIADD3 URZ, URZ, URZ, URZ ;  /* 0x0000003f3f3ff290 */ /* 0x000ff4000fffe03f */
[----:B------:R0:W-:Y:S01]  /*3a630*/  STL.64 [R1+0x90], R44 ;  /* 0x0000902c01007387 */ /* 0x0001e20000100a00 */
[----:B------:R-:W-:Y:S03]  /*3a640*/  STL.64 [R1+0x98], R46 ;  /* 0x0000982e01007387 */ /* 0x000fe60000100a00 */
[----:B0-----:R-:W2:Y:S01]  /*3a650*/  LDL.LU R44, [R1+0x10] ;  /* 0x00001000012c7983 */ /* 0x001ea20000300800 */
[C---:B---3--:R-:W-:Y:S11]  /*3a660*/  HMMA.16816.F32 R12, R48.reuse, R34, R12 ;  /* 0x00000022300c723c */ /* 0x048ff6000000180c */
[----:B------:R-:W-:Y:S11]  /*3a670*/  @!UPT UIADD3 URZ, URZ, URZ, URZ ;  /* 0x0000003f3f3ff290 */ /* 0x000ff6000fffe03f */
[----:B------:R-:W-:Y:S01]  /*3a680*/  @!UPT UIADD3 URZ, URZ, URZ, URZ ;  /* 0x0000003f3f3ff290 */ /* 0x000fe2000fffe03f */
[----:B------:R-:W-:Y:S01]  /*3a690*/  STL.64 [R1+0x170], R12 ;  /* 0x0001700c01007387 */ /* 0x000fe20000100a00 */
[----:B------:R0:W-:Y:S03]  /*3a6a0*/  STL.64 [R1+0x178], R14 ;  /* 0x0001780e01007387 */ /* 0x0001e60000100a00 */
[----:B0-----:R-:W3:Y:S01]  /*3a6b0*/  LDL.LU.64 R14, [R1+0x3360] ;  /* 0x00336000010e7983 */ /* 0x001ee20000300a00 */
[----:B------:R-:W3:Y:S02]  /*3a6c0*/  LDL.LU.64 R12, [R1+0x3358] ;  /* 0x00335800010c7983 */ /* 0x000ee40000300a00 */
        /* <DEDUP_REMOVED lines=20> */
[----:B------:R-:W3:Y:S01]  /*3a810*/  LDL.LU.64 R12, [R1+0x3328] ;  /* 0x00332800010c7983 */ /* 0x000ee20000300a00 */
[C---:B------:R-:W-:Y:S11]  /*3a820*/  HMMA.16816.F32 R40, R48.reuse, R22, R40 ;  /* 0x000000163028723c */ /* 0x040ff60000001828 */
[----:B------:R-:W-:Y:S11]  /*3a830*/  @!UPT UIADD3 URZ, URZ, URZ, URZ ;  /* 0x0000003f3f3ff290 */ /* 0x000ff6000fffe03f */
[----:B------:R-:W-:Y:S01]  /*3a840*/  @!UPT UIADD3 URZ, URZ, URZ, URZ ;  /* 0x0000003f3f3ff290 */ /* 0x000fe2000fffe03f */
[----:B------:R-:W-:Y:S01]  /*3a850*/  STL.64 [R1+0x130], R40 ;  /* 0x0001302801007387 */ /* 0x000fe20000100a00 */
[----:B------:R-:W-:Y:S01]  /*3a860*/  STL.64 [R1+0x138], R42 ;  /* 0x0001382a01007387 */ /* 0x000fe20000100a00 */
[C---:B---3--:R-:W-:Y:S11]  /*3a870*/  HMMA.16816.F32 R12, R48.reuse, R6, R12 ;  /* 0x00000006300c723c */ /* 0x048ff6000000180c */
[----:B------:R-:W-:Y:S11]  /*3a880*/  @!UPT UIADD3 URZ, URZ, URZ, URZ ;  /* 0x0000003f3f3ff290 */ /* 0x000ff6000fffe03f */
[----:B------:R-:W-:Y:S01]  /*3a890*/  @!UPT UIADD3 URZ, URZ, URZ, URZ ;  /* 0x0000003f3f3ff290 */ /* 0x000fe2000fffe03f */
[----:B------:R-:W-:Y:S01]  /*3a8a0*/  STL.64 [R1+0x120], R12 ;  /* 0x0001200c01007387 */ /* 0x000fe20000100a00 */
[----:B------:R0:W-:Y:S03]  /*3a8b0*/  STL.64 [R1+0x128], R14 ;  /* 0x0001280e01007387 */ /* 0x0001e60000100a00 */
[----:B0-----:R-:W3:Y:S01]  /*3a8c0*/  LDL.LU.64 R14, [R1+0x3320] ;  /* 0x00332000010e7983 */ /* 0x001ee20000300a00 */
[----:B------:R-:W3:Y:S02]  /*3a8d0*/  LDL.LU.64 R12, [R1+0x3318] ;  /* 0x00331800010c7983 */ /* 0x000ee40000300a00 */
[----:B------:R-:W-:Y:S02]  /*3a8e0*/  IMAD.MOV.U32 R47, RZ, RZ, R2 ;  /* 0x000000ffff2f7224 */ /* 0x000fe400078e0002 */
[----:B------:R-:W0:Y:S01]  /*3a8f0*/  S2R R2, SR_TID.X ;  /* 0x0000000000027919 */ /* 0x000e220000002100 */
[C---:B---3--:R-:W-:Y:S08]  /*3a900*/  HMMA.16816.F32 R12, R48.reuse, R18, R12 ;  /* 0x00000012300c723c */ /* 0x048ff0000000180c */
[----:B----4-:R-:W-:Y:S11]  /*3a910*/  HMMA.16816.F32 R48, R48, R54, R56 ;  /* 0x000000363030723c */ /* 0x010ff60000001838 */
[----:B------:R-:W-:Y:S04]  /*3a920*/  @!UPT UIADD3 URZ, URZ, URZ, URZ ;  /* 0x0000003f3f3ff290 */ /* 0x000fe8000fffe03f */
[----:B------:R-:W-:Y:S01]  /*3a930*/  STL.64 [R1+0x110], R12 ;  /* 0x0001100c01007387 */ /* 0x000fe20000100a00 */
[----:B------:R1:W-:Y:S03]  /*3a940*/  STL.64 [R1+0x118], R14 ;  /* 0x0001180e01007387 */ /* 0x0003e60000100a00 */
[----:B-1----:R-:W2:Y:S01]  /*3a950*/  LDL.LU.64 R14, [R1+0x3310] ;  /* 0x00331000010e7983 */ /* 0x002ea20000300a00 */
[----:B------:R-:W2:Y:S02]  /*3a960*/  LDL.LU.64 R12, [R1+0x3308] ;  /* 0x00330800010c7983 */ /* 0x000ea40000300a00 */
[----:B0-----:R-:W-:Y:S02]  /*3a970*/  STL [R1+0x2dec], R2 ;  /* 0x002dec0201007387 */ /* 0x001fe40000100800 */
[----:B------:R-:W3:Y:S01]  /*3a980*/  LDL.LU.64 R58, [R1+0x3300] ;  /* 0x00330000013a7983 */ /* 0x000ee20000300a00 */
[----:B------:R-:W4:Y:S01]  /*3a990*/  LDL.LU.64 R56, [R1+0x32f8] ;  /* 0x0032f80001387983 */ /* 0x000f220000300a00 */
[----:B------:R0:W-:Y:S02]  /*3a9a0*/  STL.64 [R1+0x40], R48 ;  /* 0x0000403001007387 */ /* 0x0001e40000100a00 */
[----:B------:R1:W-:Y:S01]  /*3a9b0*/  STL.64 [R1+0x48], R50 ;  /* 0x0000483201007387 */ /* 0x0003e20000100a00 */
[----:B0-----:R-:W3:Y:S01]  /*3a9c0*/  LDL.LU R48, [R1+0x20] ;  /* 0x0000200001307983 */ /* 0x001ee20000300800 */
[----:B------:R-:W3:Y:S02]  /*3a9d0*/  LDL.LU R49, [R1+0x24] ;  /* 0x0000240001317983 */ /* 0x000ee40000300800 */
[----:B-1----:R-:W3:Y:S02]  /*3a9e0*/  LDL.LU R50, [R1+0x28] ;  /* 0x0000280001327983 */ /* 0x002ee40000300800 */
[----:B------:R-:W3:Y:S02]  /*3a9f0*/  LDL.LU R51, [R1+0x2c] ;  /* 0x00002c0001337983 */ /* 0x000ee40000300800 */
[----:B------:R-:W-:-:S02]  /*3aa00*/  IMAD.MOV.U32 R45, RZ, RZ, R61 ;  /* 0x000000ffff2d7224 */ /* 0x000fc400078e003d */
[----:B------:R-:W-:Y:S01]  /*3aa10*/  IMAD.MOV.U32 R46, RZ, RZ, R3 ;  /* 0x000000ffff2e7224 */ /* 0x000fe200078e0003 */
[C---:B------:R-:W-:Y:S01]  /*3aa20*/  LOP3.LUT R42, R2.reuse, 0x7, RZ, 0xc0, !PT ;  /* 0x00000007022a7812 */ /* 0x040fe200078ec0ff */
[----:B------:R-:W-:-:S04]  /*3aa30*/  IMAD.SHL.U32 R61, R2, 0x2, RZ ;  /* 0x00000002023d7824 */ /* 0x000fc800078e00ff */
[----:B------:R-:W-:Y:S01]  /*3aa40*/  IMAD R3, R42, 0x110, RZ ;  /* 0x000001102a037824 */ /* 0x000fe200078e02ff */
[C---:B--2---:R-:W-:Y:S08]  /*3aa50*/  HMMA.16816.F32 R44, R12.reuse, R30, R44 ;  /* 0x0000001e0c2c723c */ /* 0x044ff0000000182c */
[----:B---3--:R-:W-:Y:S11]  /*3aa60*/  HMMA.16816.F32 R48, R12, R34, R48 ;  /* 0x000000220c30723c */ /* 0x008ff60000001830 */
[----:B------:R-:W-:Y:S11]  /*3aa70*/  @!UPT UIADD3 URZ, URZ, URZ, URZ ;  /* 0x0000003f3f3ff290 */ /* 0x000ff6000fffe03f */
[----:B------:R-:W-:Y:S01]  /*3aa80*/  @!UPT UIADD3 URZ, URZ, URZ, URZ ;  /* 0x0000003f3f3ff290 */ /* 0x000fe2000fffe03f */
[----:B------:R4:W-:Y:S01]  /*3aa90*/  STL.64 [R1+0x20], R48 ;  /* 0x0000203001007387 */ /* 0x0009e20000100a00 */
[----:B------:R0:W-:Y:S02]  /*3aaa0*/  STL.64 [R1+0x28], R50 ;  /* 0x0000283201007387 */ /* 0x0001e40000100a00 */
[----:B------:R1:W-:Y:S02]  /*3aab0*/  STL.64 [R1+0x10], R44 ;  /* 0x0000102c01007387 */ /* 0x0003e40000100a00 */
[----:B------:R2:W-:Y:S01]  /*3aac0*/  STL.64 [R1+0x18], R46 ;  /* 0x0000182e01007387 */ /* 0x0005e20000100a00 */
[----:B------:R-:W3:Y:S01]  /*3aad0*/  LDL.LU R30, [R1+0x1a8] ;  /* 0x0001a800011e7983 */ /* 0x000ee20000300800 */
[----:B------:R-:W3:Y:S02]  /*3aae0*/  LDL.LU R31, [R1+0x1ac] ;  /* 0x0001ac00011f7983 */ /* 0x000ee40000300800 */
[----:B----4-:R-:W-:Y:S02]  /*3aaf0*/  IMAD.MOV.U32 R48, RZ, RZ, R56 ;  /* 0x000000ffff307224 */ /* 0x010fe400078e0038 */
[----:B------:R-:W-:Y:S01]  /*3ab00*/  IMAD.MOV.U32 R49, RZ, RZ, R57 ;  /* 0x000000ffff317224 */ /* 0x000fe200078e0039 */
[----:B------:R-:W4:Y:S01]  /*3ab10*/  LDL.LU R56, [R1+0x32f0] ;  /* 0x0032f00001387983 */ /* 0x000f220000300800 */
[----:B------:R-:W4:Y:S02]  /*3ab20*/  LDL.LU R57, [R1+0x32ec] ;  /* 0x0032ec0001397983 */ /* 0x000f240000300800 */
[----:B0-----:R-:W-:-:S02]  /*3ab30*/  IMAD.MOV.U32 R50, RZ, RZ, R58 ;  /* 0x000000ffff327224 */ /* 0x001fc400078e003a */
[----:B------:R-:W4:Y:S01]  /*3ab40*/  LDL.LU R58, [R1+0x32e8] ;  /* 0x0032e800013a7983 */ /* 0x000f220000300800 */
[----:B------:R-:W-:Y:S02]  /*3ab50*/  STL [R1+0x2df0], R3 ;  /* 0x002df00301007387 */ /* 0x000fe40000100800 */
[----:B------:R-:W-:Y:S02]  /*3ab60*/  STL [R1+0x2de8], R61 ;  /* 0x002de83d01007387 */ /* 0x000fe40000100800 */
[----:B-1----:R-:W-:Y:S02]  /*3ab70*/  IMAD.MOV.U32 R44, RZ, RZ, R59 ;  /* 0x000000ffff2c7224 */ /* 0x002fe400078e003b */
[----:B------:R-:W4:Y:S01]  /*3ab80*/  LDL.LU R59, [R1+0x32e4] ;  /* 0x0032e400013b7983 */ /* 0x000f220000300800 */
[----:B------:R-:W-:Y:S01]  /*3ab90*/  HMMA.16816.F32 R36, R12, R26, R36 ;  /* 0x0000001a0c24723c */ /* 0x000fe20000001824 */
[----:B--2---:R-:W-:Y:S11]  /*3aba0*/  IMAD.MOV.U32 R47, RZ, RZ, R60 ;  /* 0x000000ffff2f7224 */ /* 0x004ff600078e003c */
[----:B------:R-:W-:Y:S11]  /*3abb0*/  @!UPT UIADD3 URZ, URZ, URZ, URZ ;  /* 0x0000003f3f3ff290 */ /* 0x000ff6000fffe03f */
[----:B------:R0:W-:Y:S01]  /*3abc0*/  STL.64 [R1], R36 ;  /* 0x0000002401007387 */ /* 0x0001e20000100a00 */
[----:B------:R1:W-:Y:S02]  /*3abd0*/  STL.64 [R1+0x8], R38 ;  /* 0x0000082601007387 */ /* 0x0003e40000100a00 */
[----:B------:R-:W2:Y:S02]  /*3abe0*/  LDL.LU R45, [R1+0x3e4] ;  /* 0x0003e400012d7983 */ /* 0x000ea40000300800 */
[----:B------:R-:W2:Y:S01]  /*3abf0*/  LDL.LU R46, [R1+0x3e8] ;  /* 0x0003e800012e7983 */ /* 0x000ea20000300800 */
[----:B------:R-:W2:Y:S01]  /*3ac00*/  LDL.LU R60, [R1+0x32e0] ;  /* 0x0032e000013c7983 */ /* 0x000ea20000300800 */
[----:B------:R-:W-:Y:S01]  /*3ac10*/  IMAD.MOV.U32 R51, RZ, RZ, R0 ;  /* 0x000000ffff337224 */ /* 0x000fe200078e0000 */
[----:B------:R-:W-:-:S04]  /*3ac20*/  LOP3.LUT R0, R3, 0x30, R61, 0x78, !PT ;  /* 0x0000003003007812 */ /* 0x000fc800078e783d */
[----:B------:R-:W-:Y:S01]  /*3ac30*/  LOP3.LUT R0, R0, 0x40, RZ, 0x3c, !PT ;  /* 0x0000004000007812 */ /* 0x000fe200078e3cff */
[----:B0-----:R-:W-:Y:S02]  /*3ac40*/  IMAD.MOV.U32 R36, RZ, RZ, R33 ;  /* 0x000000ffff247224 */ /* 0x001fe400078e0021 */
[----:B------:R-:W-:Y:S02]  /*3ac50*/  IMAD.MOV.U32 R37, RZ, RZ, R32 ;  /* 0x000000ffff257224 */ /* 0x000fe400078e0020 */
[----:B------:R-:W0:Y:S01]  /*3ac60*/  LDSM.16.M88.4 R32, [R0+0x8000] ;  /* 0x008000000020783b */ /* 0x000e220000000200 */
[----:B-1----:R-:W-:Y:S02]  /*3ac70*/  IMAD.MOV.U32 R38, RZ, RZ, R25 ;  /* 0x000000ffff267224 */ /* 0x002fe400078e0019 */
[----:B------:R-:W-:Y:S02]  /*3ac80*/  IMAD.MOV.U32 R39, RZ, RZ, R24 ;  /* 0x000000ffff277224 */ /* 0x000fe400078e0018 */
[----:B------:R-:W-:Y:S01]  /*3ac90*/  LDSM.16.M88.4 R24, [R0+0x9000] ;  /* 0x009000000018783b */ /* 0x000fe20000000200 */
[C---:B----4-:R-:W-:Y:S11]  /*3aca0*/  HMMA.16816.F32 R56, R12.reuse, R10, R56 ;  /* 0x0000000a0c38723c */ /* 0x050ff60000001838 */
[----:B------:R-:W-:Y:S11]  /*3acb0*/  @!UPT UIADD3 URZ, URZ, URZ, URZ ;  /* 0x0000003f3f3ff290 */ /* 0x000ff6000fffe03f */
[----:B------:R-:W-:Y:S01]  /*3acc0*/  @!UPT UIADD3 URZ, URZ, URZ, URZ ;  /* 0x0000003f3f3ff290 */ /* 0x000fe2000fffe03f */
[----:B------:R1:W-:Y:S01]  /*3acd0*/  STL [R1+0x30d8], R56 ;  /* 0x0030d83801007387 */ /* 0x0003e20000100800 */
[----:B------:R4:W-:Y:S02]  /*3ace0*/  STL [R1+0x30d4], R57 ;  /* 0x0030d43901007387 */ /* 0x0009e40000100800 */
[----:B-1----:R-:W-:Y:S02]  /*3acf0*/  IMAD.MOV.U32 R56, RZ, RZ, R21 ;  /* 0x000000ffff387224 */ /* 0x002fe400078e0015 */
[----:B----4-:R-:W-:Y:S02]  /*3ad00*/  IMAD.MOV.U32 R57, RZ, RZ, R20 ;  /* 0x000000ffff397224 */ /* 0x010fe400078e0014 */
[----:B---3--:R-:W-:Y:S01]  /*3ad10*/  HMMA.16816.F32 R20, R12, R22, R28 ;  /* 0x000000160c14723c */ /* 0x008fe2000000181c */
[----:B------:R-:W1:Y:S04]  /*3ad20*/  LDSM.16.M88.4 R28, [R0+0x8800] ;  /* 0x00880000001c783b */ /* 0x000e680000000200 */
[----:B------:R3:W-:Y:S01]  /*3ad30*/  STL [R1+0x30d0], R58 ;  /* 0x0030d03a01007387 */ /* 0x0007e20000100800 */
[----:B------:R4:W-:Y:S02]  /*3ad40*/  STL [R1+0x30cc], R59 ;  /* 0x0030cc3b01007387 */ /* 0x0009e40000100800 */
[----:B0-----:R-:W-:Y:S02]  /*3ad50*/  STL [R1+0x30a4], R34 ;  /* 0x0030a42201007387 */ /* 0x001fe40000100800 */
[----:B------:R-:W-:Y:S02]  /*3ad60*/  STL [R1+0x30a0], R35 ;  /* 0x0030a02301007387 */ /* 0x000fe40000100800 */
[----:B---3--:R-:W-:-:S02]  /*3ad70*/  IMAD.MOV.U32 R58, RZ, RZ, R9 ;  /* 0x000000ffff3a7224 */ /* 0x008fc400078e0009 */
[----:B----4-:R-:W-:Y:S02]  /*3ad80*/  IMAD.MOV.U32 R59, RZ, RZ, R8 ;  /* 0x000000ffff3b7224 */ /* 0x010fe400078e0008 */
[----:B--2---:R-:W0:Y:S04]  /*3ad90*/  LDSM.16.MT88.4 R8, [R60+0x2000] ;  /* 0x002000003c08783b */ /* 0x004e280000004200 */
[----:B-1----:R-:W-:Y:S03]  /*3ada0*/  STL [R1+0x30ac], R30 ;  /* 0x0030ac1e01007387 */ /* 0x002fe60000100800 */
[----:B------:R-:W-:Y:S02]  /*3adb0*/  STL.64 [R1+0x1a0], R20 ;  /* 0x0001a01401007387 */ /* 0x000fe40000100a00 */
[----:B------:R1:W-:Y:S02]  /*3adc0*/  STL.64 [R1+0x1a8], R22 ;  /* 0x0001a81601007387 */ /* 0x0003e40000100a00 */
[----:B-1----:R-:W-:Y:S01]  /*3add0*/  HMMA.16816.F32 R20, R12, R6, R48 ;  /* 0x000000060c14723c */ /* 0x002fe20000001830 */
[----:B------:R-:W-:Y:S06]  /*3ade0*/  STL [R1+0x30a8], R31 ;  /* 0x0030a81f01007387 */ /* 0x000fec0000100800 */
[----:B------:R-:W-:-:S02]  /*3adf0*/  IMAD.MOV.U32 R50, RZ, RZ, R5 ;  /* 0x000000ffff327224 */ /* 0x000fc400078e0005 */
[----:B------:R-:W-:Y:S02]  /*3ae00*/  IMAD.MOV.U32 R51, RZ, RZ, R4 ;  /* 0x000000ffff337224 */ /* 0x000fe400078e0004 */
[----:B------:R-:W1:Y:S11]  /*3ae10*/  LDSM.16.M88.4 R4, [R0+0x9800] ;  /* 0x009800000004783b */ /* 0x000e760000000200 */
[----:B------:R-:W-:Y:S01]  /*3ae20*/  @!UPT UIADD3 URZ, URZ, URZ, URZ ;  /* 0x0000003f3f3ff290 */ /* 0x000fe2000fffe03f */
[----:B------:R-:W-:Y:S01]  /*3ae30*/  STL.64 [R1+0x2c0], R20 ;  /* 0x0002c01401007387 */ /* 0x000fe20000100a00 */
[----:B------:R-:W-:Y:S02]  /*3ae40*/  STL.64 [R1+0x2c8], R22 ;  /* 0x0002c81601007387 */ /* 0x000fe40000100a00 */
[----:B------:R-:W2:Y:S04]  /*3ae50*/  LDSM.16.M88.4 R20, [R0+0xa000] ;  /* 0x00a000000014783b */ /* 0x000ea80000000200 */
[----:B------:R-:W-:Y:S02]  /*3ae60*/  IMAD.MOV.U32 R48, RZ, RZ, R17 ;  /* 0x000000ffff307224 */ /* 0x000fe400078e0011 */
[----:B------:R-:W-:Y:S02]  /*3ae70*/  IMAD.MOV.U32 R49, RZ, RZ, R16 ;  /* 0x000000ffff317224 */ /* 0x000fe400078e0010 */
[C---:B------:R-:W-:Y:S08]  /*3ae80*/  HMMA.16816.F32 R16, R12.reuse, R18, R56 ;  /* 0x000000120c10723c */ /* 0x040ff00000001838 */
[----:B------:R-:W-:Y:S08]  /*3ae90*/  HMMA.16816.F32 R44, R12, R54, R44 ;  /* 0x000000360c2c723c */ /* 0x000ff0000000182c */
[----:B0-----:R-:W-:Y:S01]  /*3aea0*/  HMMA.16816.F32 R12, R8, R32, R36 ;  /* 0x00000020080c723c */ /* 0x001fe20000001824 */
[----:B------:R-:W-:Y:S01]  /*3aeb0*/  STL [R1+0x30b4], R26 ;  /* 0x0030b41a01007387 */ /* 0x000fe20000100800 */
[----:B------:R-:W-:Y:S03]  /*3aec0*/  STL [R1+0x30b0], R27 ;  /* 0x0030b01b01007387 */ /* 0x000fe60000100800 */
[----:B-1----:R0:W-:Y:S01]  /*3aed0*/  STL [R1+0x30bc], R6 ;  /* 0x0030bc0601007387 */ /* 0x0021e20000100800 */
[----:B------:R1:W-:Y:S03]  /*3aee0*/  STL [R1+0x30b8], R7 ;  /* 0x0030b80701007387 */ /* 0x0003e60000100800 */
[----:B--2---:R-:W-:Y:S01]  /*3aef0*/  STL [R1+0x305c], R22 ;  /* 0x00305c1601007387 */ /* 0x004fe20000100800 */
[----:B------:R-:W-:Y:S02]  /*3af00*/  STL.64 [R1+0x2d0], R16 ;  /* 0x0002d01001007387 */ /* 0x000fe40000100a00 */
[----:B------:R-:W-:Y:S02]  /*3af10*/  STL.64 [R1+0x2d8], R18 ;  /* 0x0002d81201007387 */ /* 0x000fe40000100a00 */
[----:B------:R-:W2:Y:S10]  /*3af20*/  LDSM.16.M88.4 R16, [R0+0xa800] ;  /* 0x00a800000010783b */ /* 0x000eb40000000200 */
[----:B0-----:R-:W-:-:S02]  /*3af30*/  IMAD.MOV.U32 R6, RZ, RZ, R12 ;  /* 0x000000ffff067224 */ /* 0x001fc400078e000c */
[----:B-1----:R-:W-:Y:S02]  /*3af40*/  IMAD.MOV.U32 R7, RZ, RZ, R13 ;  /* 0x000000ffff077224 */ /* 0x002fe400078e000d */
[----:B------:R-:W-:Y:S02]  /*3af50*/  IMAD.MOV.U32 R26, RZ, RZ, R14 ;  /* 0x000000ffff1a7224 */ /* 0x000fe400078e000e */
[----:B------:R-:W-:Y:S02]  /*3af60*/  IMAD.MOV.U32 R27, RZ, RZ, R15 ;  /* 0x000000ffff1b7224 */ /* 0x000fe400078e000f */
[----:B------:R-:W0:Y:S01]  /*3af70*/  LDSM.16.M88.4 R12, [R0+0xb000] ;  /* 0x00b00000000c783b */ /* 0x000e220000000200 */
[----:B------:R-:W-:Y:S03]  /*3af80*/  HMMA.16816.F32 R48, R8, R28, R48 ;  /* 0x0000001c0830723c */ /* 0x000fe60000001830 */
[----:B------:R-:W-:Y:S01]  /*3af90*/  STL [R1+0x3058], R23 ;  /* 0x0030581701007387 */ /* 0x000fe20000100800 */
[----:B------:R1:W-:Y:S02]  /*3afa0*/  STL.64 [R1+0x2b0], R44 ;  /* 0x0002b02c01007387 */ /* 0x0003e40000100a00 */
[----:B------:R3:W-:Y:S02]  /*3afb0*/  STL [R1+0x2b8], R46 ;  /* 0x0002b82e01007387 */ /* 0x0007e40000100800 */
[----:B------:R-:W-:Y:S01]  /*3afc0*/  IMAD.MOV.U32 R56, RZ, RZ, R47 ;  /* 0x000000ffff387224 */ /* 0x000fe200078e002f */
[----:B--2---:R-:W-:Y:S01]  /*3afd0*/  STL [R1+0x3054], R18 ;  /* 0x0030541201007387 */ /* 0x004fe20000100800 */
[----:B------:R-:W-:Y:S02]  /*3afe0*/  STL [R1+0x3050], R19 ;  /* 0x0030501301007387 */ /* 0x000fe40000100800 */
[----:B-1----:R-:W2:Y:S02]  /*3aff0*/  LDL.LU R44, [R1+0x260] ;  /* 0x00026000012c7983 */ /* 0x002ea40000300800 */
[----:B------:R-:W2:Y:S01]  /*3b000*/  LDL.LU R45, [R1+0x264] ;  /* 0x00026400012d7983 */ /* 0x000ea20000300800 */
[----:B---3--:R-:W2:Y:S01]  /*3b010*/  LDL.LU R46, [R1+0x268] ;  /* 0x00026800012e7983 */ /* 0x008ea20000300800 */
[----:B------:R-:W2:Y:S02]  /*3b020*/  LDL.LU R47, [R1+0x26c] ;  /* 0x00026c00012f7983 */ /* 0x000ea40000300800 */
[----:B------:R-:W3:Y:S02]  /*3b030*/  LDL.LU R36, [R1+0x270] ;  /* 0x0002700001247983 */ /* 0x000ee40000300800 */
[----:B------:R-:W3:Y:S01]  /*3b040*/  LDL.LU R37, [R1+0x274] ;  /* 0x0002740001257983 */ /* 0x000ee20000300800 */
[----:B------:R-:W3:Y:S01]  /*3b050*/  LDL.LU R38, [R1+0x278] ;  /* 0x0002780001267983 */ /* 0x000ee20000300800 */
[----:B------:R-:W3:Y:S02]  /*3b060*/  LDL.LU R39, [R1+0x27c] ;  /* 0x00027c0001277983 */ /* 0x000ee40000300800 */
[----:B------:R-:W-:Y:S02]  /*3b070*/  STL [R1+0x30c8], R7 ;  /* 0x0030c80701007387 */ /* 0x000fe40000100800 */
[----:B------:R-:W-:Y:S01]  /*3b080*/  STL [R1+0x30c4], R26 ;  /* 0x0030c41a01007387 */ /* 0x000fe20000100800 */
[----:B------:R-:W-:Y:S01]  /*3b090*/  STL [R1+0x30c0], R27 ;  /* 0x0030c01b01007387 */ /* 0x000fe20000100800 */
[----:B0-----:R-:W-:Y:S02]  /*3b0a0*/  STL [R1+0x304c], R14 ;  /* 0x00304c0e01007387 */ /* 0x001fe40000100800 */
[----:B------:R-:W-:Y:S02]  /*3b0b0*/  STL [R1+0x3048], R15 ;  /* 0x0030480f01007387 */ /* 0x000fe40000100800 */
[----:B------:R-:W-:-:S02]  /*3b0c0*/  IMAD.MOV.U32 R57, RZ, RZ, R48 ;  /* 0x000000ffff397224 */ /* 0x000fc400078e0030 */
[----:B------:R-:W-:Y:S01]  /*3b0d0*/  IMAD.MOV.U32 R58, RZ, RZ, R49 ;  /* 0x000000ffff3a7224 */ /* 0x000fe200078e0031 */
[----:B------:R0:W-:Y:S01]  /*3b0e0*/  STL [R1+0x29c], R51 ;  /* 0x00029c3301007387 */ /* 0x0001e20000100800 */
[----:B------:R-:W-:Y:S02]  /*3b0f0*/  IMAD.MOV.U32 R48, RZ, RZ, R52 ;  /* 0x000000ffff307224 */ /* 0x000fe400078e0034 */
[----:B------:R-:W4:Y:S02]  /*3b100*/  LDL.LU R52, [R1+0x32dc] ;  /* 0x0032dc0001347983 */ /* 0x000f240000300800 */
[----:B------:R-:W-:Y:S02]  /*3b110*/  IMAD.MOV.U32 R49, RZ, RZ, R53 ;  /* 0x000000ffff317224 */ /* 0x000fe400078e0035 */
[----:B------:R-:W2:Y:S01]  /*3b120*/  LDL.LU R53, [R1+0x32d8] ;  /* 0x0032d80001357983 */ /* 0x000ea20000300800 */
[----:B------:R-:W-:Y:S02]  /*3b130*/  IMAD.MOV.U32 R59, RZ, RZ, R50 ;  /* 0x000000ffff3b7224 */ /* 0x000fe400078e0032 */
[----:B------:R-:W3:Y:S01]  /*3b140*/  LDL.LU R50, [R1+0x258] ;  /* 0x0002580001327983 */ /* 0x000ee20000300800 */
[----:B0-----:R-:W3:Y:S02]  /*3b150*/  LDL.LU R51, [R1+0x25c] ;  /* 0x00025c0001337983 */ /* 0x001ee40000300800 */
[----:B------:R-:W-:Y:S02]  /*3b160*/  STL.64 [R1+0x30e8], R58 ;  /* 0x0030e83a01007387 */ /* 0x000fe40000100a00 */
[----:B------:R0:W-:Y:S02]  /*3b170*/  STL.64 [R1+0x30e0], R56 ;  /* 0x0030e03801007387 */ /* 0x0001e40000100a00 */
[----:B0-----:R-:W3:Y:S01]  /*3b180*/  LDL.LU R56, [R1+0x280] ;  /* 0x0002800001387983 */ /* 0x001ee20000300800 */
[----:B------:R-:W3:Y:S03]  /*3b190*/  LDL.LU R57, [R1+0x284] ;  /* 0x0002840001397983 */ /* 0x000ee60000300800 */
[----:B------:R-:W0:Y:S01]  /*3b1a0*/  S2R R43, SR_TID.X ;  /* 0x00000000002b7919 */ /* 0x000e220000002100 */
[----:B------:R-:W-:-:S02]  /*3b1b0*/  IMAD R42, R42, 0x110, RZ ;  /* 0x000001102a2a7824 */ /* 0x000fc400078e02ff */
[C---:B0-----:R-:W-:Y:S02]  /*3b1c0*/  IMAD.SHL.U32 R41, R43.reuse, 0x2, RZ ;  /* 0x000000022b297824 */ /* 0x041fe400078e00ff */
[----:B------:R-:W-:Y:S02]  /*3b1d0*/  IMAD.SHL.U32 R43, R43, 0x80, RZ ;  /* 0x000000802b2b7824 */ /* 0x000fe400078e00ff */
[----:B----4-:R-:W-:Y:S02]  /*3b1e0*/  IMAD.MOV.U32 R59, RZ, RZ, R52 ;  /* 0x000000ffff3b7224 */ /* 0x010fe400078e0034 */
[----:B--2---:R-:W-:Y:S02]  /*3b1f0*/  IMAD.MOV.U32 R58, RZ, RZ, R53 ;  /* 0x000000ffff3a7224 */ /* 0x004fe400078e0035 */
[----:B------:R-:W0:Y:S01]  /*3b200*/  LDSM.16.M88.4 R52, [R0+0xb800] ;  /* 0x00b800000034783b */ /* 0x000e220000000200 */
[C---:B------:R-:W-:Y:S08]  /*3b210*/  HMMA.16816.F32 R44, R8.reuse, R20, R44 ;  /* 0x00000014082c723c */ /* 0x040ff0000000182c */
[----:B---3--:R-:W-:Y:S01]  /*3b220*/  HMMA.16816.F32 R56, R8, R24, R56 ;  /* 0x000000180838723c */ /* 0x008fe20000001838 */
[----:B0-----:R-:W-:Y:S01]  /*3b230*/  STL [R1+0x3164], R54 ;  /* 0x0031643601007387 */ /* 0x001fe20000100800 */
[----:B------:R-:W-:Y:S02]  /*3b240*/  STL [R1+0x3160], R55 ;  /* 0x0031603701007387 */ /* 0x000fe40000100800 */
[----:B------:R-:W-:Y:S11]  /*3b250*/  STL [R1+0x28f8], R0 ;  /* 0x0028f80001007387 */ /* 0x000ff60000100800 */
[----:B------:R-:W-:Y:S09]  /*3b260*/  @!UPT UIADD3 URZ, URZ, URZ, URZ ;  /* 0x0000003f3f3ff290 */ /* 0x000ff2000fffe03f */
[----:B------:R-:W-:Y:S01]  /*3b270*/  IMAD.MOV.U32 R7, RZ, RZ, R56 ;  /* 0x000000ffff077224 */ /* 0x000fe200078e0038 */
[----:B------:R0:W-:Y:S01]  /*3b280*/  STL [R1+0x28c], R59 ;  /* 0x00028c3b01007387 */ /* 0x0001e20000100800 */
[----:B------:R-:W-:Y:S02]  /*3b290*/  IMAD.MOV.U32 R26, RZ, RZ, R57 ;  /* 0x000000ffff1a7224 */ /* 0x000fe400078e0039 */
[----:B------:R-:W2:Y:S02]  /*3b2a0*/  LDL.LU R56, [R1+0x240] ;  /* 0x0002400001387983 */ /* 0x000ea40000300800 */
[----:B------:R-:W-:Y:S01]  /*3b2b0*/  IMAD.MOV.U32 R27, RZ, RZ, R58 ;  /* 0x000000ffff1b7224 */ /* 0x000fe200078e003a */
[----:B------:R-:W2:Y:S01]  /*3b2c0*/  LDL.LU R57, [R1+0x244] ;  /* 0x0002440001397983 */ /* 0x000ea20000300800 */
[----:B------:R-:W2:Y:S03]  /*3b2d0*/  LDL.LU R58, [R1+0x248] ;  /* 0x00024800013a7983 */ /* 0x000ea60000300800 */
[----:B0-----:R-:W2:Y:S01]  /*3b2e0*/  LDL.LU R59, [R1+0x24c] ;  /* 0x00024c00013b7983 */ /* 0x001ea20000300800 */
[----:B------:R-:W-:Y:S02]  /*3b2f0*/  STL.64 [R1+0x32d0], R26 ;  /* 0x0032d01a01007387 */ /* 0x000fe40000100a00 */
[----:B------:R0:W-:Y:S02]  /*3b300*/  STL.64 [R1+0x32c8], R24 ;  /* 0x0032c81801007387 */ /* 0x0001e40000100a00 */
[----:B0-----:R-:W3:Y:S01]  /*3b310*/  LDL.LU R24, [R1+0x190] ;  /* 0x0001900001187983 */ /* 0x001ee20000300800 */
[----:B------:R-:W-:Y:S02]  /*3b320*/  STL.64 [R1+0x260], R44 ;  /* 0x0002602c01007387 */ /* 0x000fe40000100a00 */
[----:B------:R0:W-:Y:S02]  /*3b330*/  STL.64 [R1+0x268], R46 ;  /* 0x0002682e01007387 */ /* 0x0001e40000100a00 */
[----:B------:R-:W3:Y:S01]  /*3b340*/  LDL.LU R25, [R1+0x194] ;  /* 0x0001940001197983 */ /* 0x000ee20000300800 */
[----:B------:R-:W3:Y:S01]  /*3b350*/  LDL.LU R26, [R1+0x198] ;  /* 0x00019800011a7983 */ /* 0x000ee20000300800 */
[----:B------:R-:W3:Y:S01]  /*3b360*/  LDL.LU R27, [R1+0x19c] ;  /* 0x00019c00011b7983 */ /* 0x000ee20000300800 */
[----:B0-----:R-:W-:-:S04]  /*3b370*/  LOP3.LUT R47, R42, 0x10, R41, 0x78, !PT ;  /* 0x000000102a2f7812 */ /* 0x001fc800078e7829 */
[----:B------:R-:W-:-:S04]  /*3b380*/  LOP3.LUT R47, R47, 0x800, R43, 0xf8, !PT ;  /* 0x000008002f2f7812 */ /* 0x000fc800078ef82b */
[----:B------:R-:W-:-:S05]  /*3b390*/  LOP3.LUT R47, R47, 0x20, RZ, 0x3c, !PT ;  /* 0x000000202f2f7812 */ /* 0x000fca00078e3cff */
[----:B------:R-:W0:Y:S01]  /*3b3a0*/  LDSM.16.MT88.4 R40, [R47+0x2000] ;  /* 0x002000002f28783b */ /* 0x000e220000004200 */
[C---:B------:R-:W-:Y:S01]  /*3b3b0*/  HMMA.16816.F32 R48, R8.reuse, R16, R48 ;  /* 0x000000100830723c */ /* 0x040fe20000001830 */
[----:B------:R-:W-:Y:S01]  /*3b3c0*/  LOP3.LUT R2, R2, 0x7, RZ, 0xc0, !PT ;  /* 0x0000000702027812 */ /* 0x000fe200078ec0ff */
[----:B------:R-:W1:Y:S04]  /*3b3d0*/  LDSM.16.MT88.4 R44, [R47+0x2080] ;  /* 0x002080002f2c783b */ /* 0x000e680000004200 */
[----:B------:R-:W-:Y:S01]  /*3b3e0*/  IMAD R2, R2, 0x110, RZ ;  /* 0x0000011002027824 */ /* 0x000fe200078e02ff */
[----:B0-----:R-:W-:Y:S01]  /*3b3f0*/  STL.64 [R1+0x32a8], R42 ;  /* 0x0032a82a01007387 */ /* 0x001fe20000100a00 */
[----:B------:R0:W-:Y:S03]  /*3b400*/  STL.64 [R1+0x32a0], R40 ;  /* 0x0032a02801007387 */ /* 0x0001e60000100a00 */
[----:B0-----:R-:W4:Y:S11]  /*3b410*/  LDL.LU R40, [R1+0xd0] ;  /* 0x0000d00001287983 */ /* 0x001f360000300800 */
[----:B------:R-:W-:Y:S01]  /*3b420*/  @!UPT UIADD3 URZ, URZ, URZ, URZ ;  /* 0x0000003f3f3ff290 */ /* 0x000fe2000fffe03f */
[----:B------:R-:W-:Y:S02]  /*3b430*/  STL.64 [R1+0x250], R48 ;  /* 0x0002503001007387 */ /* 0x000fe40000100a00 */
[----:B------:R0:W-:Y:S02]  /*3b440*/  STL.64 [R1+0x258], R50 ;  /* 0x0002583201007387 */ /* 0x0001e40000100a00 */
[----:B------:R-:W4:Y:S01]  /*3b450*/  LDL.LU R41, [R1+0xd4] ;  /* 0x0000d40001297983 */ /* 0x000f220000300800 */
[----:B------:R-:W-:Y:S01]  /*3b460*/  HMMA.16816.F32 R36, R8, R4, R36 ;  /* 0x000000040824723c */ /* 0x000fe20000001824 */
[----:B------:R-:W4:Y:S01]  /*3b470*/  LDL.LU R42, [R1+0xd8] ;  /* 0x0000d800012a7983 */ /* 0x000f220000300800 */
[----:B------:R-:W4:Y:S03]  /*3b480*/  LDL.LU R43, [R1+0xdc] ;  /* 0x0000dc00012b7983 */ /* 0x000f260000300800 */
[----:B0-----:R-:W0:Y:S02]  /*3b490*/  S2R R51, SR_TID.X ;  /* 0x0000000000337919 */ /* 0x001e240000002100 */
[----:B0-----:R-:W-:-:S02]  /*3b4a0*/  IMAD.SHL.U32 R50, R51, 0x2, RZ ;  /* 0x0000000233327824 */ /* 0x001fc400078e00ff */
[----:B------:R-:W-:-:S03]  /*3b4b0*/  IMAD.SHL.U32 R51, R51, 0x80, RZ ;  /* 0x0000008033337824 */ /* 0x000fc600078e00ff */
[----:B------:R-:W-:-:S04]  /*3b4c0*/  LOP3.LUT R2, R2, 0x10, R50, 0x78, !PT ;  /* 0x0000001002027812 */ /* 0x000fc800078e7832 */
[----:B------:R-:W-:-:S04]  /*3b4d0*/  LOP3.LUT R2, R2, 0x800, R51, 0xf8, !PT ;  /* 0x0000080002027812 */ /* 0x000fc800078ef833 */
[----:B------:R-:W-:-:S05]  /*3b4e0*/  LOP3.LUT R2, R2, 0x40, RZ, 0x3c, !PT ;  /* 0x0000004002027812 */ /* 0x000fca00078e3cff */
[----:B------:R-:W0:Y:S04]  /*3b4f0*/  LDSM.16.MT88.4 R48, [R2+0x2000] ;  /* 0x002000000230783b */ /* 0x000e280000004200 */
[----:B-1----:R-:W-:Y:S01]  /*3b500*/  STL.64 [R1+0x3228], R46 ;  /* 0x0032282e01007387 */ /* 0x002fe20000100a00 */
[----:B------:R1:W-:Y:S03]  /*3b510*/  STL.64 [R1+0x3220], R44 ;  /* 0x0032202c01007387 */ /* 0x0003e60000100a00 */
[----:B-1----:R-:W4:Y:S01]  /*3b520*/  LDL.LU R44, [R1+0xe0] ;  /* 0x0000e000012c7983 */ /* 0x002f220000300800 */
[----:B------:R-:W4:Y:S02]  /*3b530*/  LDL.LU R45, [R1+0xe4] ;  /* 0x0000e400012d7983 */ /* 0x000f240000300800 */
[----:B------:R-:W4:Y:S02]  /*3b540*/  LDL.LU R46, [R1+0xe8] ;  /* 0x0000e800012e7983 */ /* 0x000f240000300800 */
[----:B------:R-:W4:Y:S01]  /*3b550*/  LDL.LU R47, [R1+0xec] ;  /* 0x0000ec00012f7983 */ /* 0x000f220000300800 */
[C---:B--2---:R-:W-:Y:S08]  /*3b560*/  HMMA.16816.F32 R56, R8.reuse, R12, R56 ;  /* 0x0000000c0838723c */ /* 0x044ff00000001838 */
[----:B---3--:R-:W-:Y:S11]  /*3b570*/  HMMA.16816.F32 R8, R8, R52, R24 ;  /* 0x000000340808723c */ /* 0x008ff60000001818 */
[----:B------:R-:W-:Y:S04]  /*3b580*/  @!UPT UIADD3 URZ, URZ, URZ, URZ ;  /* 0x0000003f3f3ff290 */ /* 0x000fe8000fffe03f */
[----:B------:R1:W-:Y:S01]  /*3b590*/  STL.64 [R1+0x240], R56 ;  /* 0x0002403801007387 */ /* 0x0003e20000100a00 */
[----:B------:R2:W-:Y:S03]  /*3b5a0*/  STL.64 [R1+0x248], R58 ;  /* 0x0002483a01007387 */ /* 0x0005e60000100a00 */
[----:B-1----:R-:W3:Y:S01]  /*3b5b0*/  LDL.LU R56, [R1+0xc0] ;  /* 0x0000c00001387983 */ /* 0x002ee20000300800 */
[----:B------:R-:W3:Y:S02]  /*3b5c0*/  LDL.LU R57, [R1+0xc4] ;  /* 0x0000c40001397983 */ /* 0x000ee40000300800 */
[----:B--2---:R-:W3:Y:S02]  /*3b5d0*/  LDL.LU R58, [R1+0xc8] ;  /* 0x0000c800013a7983 */ /* 0x004ee40000300800 */
[----:B------:R-:W3:Y:S01]  /*3b5e0*/  LDL.LU R59, [R1+0xcc] ;  /* 0x0000cc00013b7983 */ /* 0x000ee20000300800 */
[----:B0-----:R-:W-:Y:S01]  /*3b5f0*/  STL.64 [R1+0x3200], R50 ;  /* 0x0032003201007387 */ /* 0x001fe20000100a00 */
[----:B------:R0:W-:Y:S03]  /*3b600*/  STL.64 [R1+0x31f8], R48 ;  /* 0x0031f83001007387 */ /* 0x0001e60000100a00 */
[----:B0-----:R-:W2:Y:S01]  /*3b610*/  LDL.LU R48, [R1+0xf0] ;  /* 0x0000f00001307983 */ /* 0x001ea20000300800 */
[----:B------:R-:W2:Y:S02]  /*3b620*/  LDL.LU R49, [R1+0xf4] ;  /* 0x0000f40001317983 */ /* 0x000ea40000300800 */
[----:B------:R-:W2:Y:S02]  /*3b630*/  LDL.LU R50, [R1+0xf8] ;  /* 0x0000f80001327983 */ /* 0x000ea40000300800 */
[----:B------:R-:W2:Y:S01]  /*3b640*/  LDL.LU R51, [R1+0xfc] ;  /* 0x0000fc0001337983 */ /* 0x000ea20000300800 */
[----:B------:R-:W3:Y:S01]  /*3b650*/  LDL.LU.64 R26, [R1+0x32d0] ;  /* 0x0032d000011a7983 */ /* 0x000ee20000300a00 */
[----:B------:R-:W4:Y:S02]  /*3b660*/  LDL.LU.64 R24, [R1+0x32c8] ;  /* 0x0032c80001187983 */ /* 0x000f240000300a00 */
[----:B------:R0:W-:Y:S02]  /*3b670*/  STL.64 [R1+0x32b0], R52 ;  /* 0x0032b03401007387 */ /* 0x0001e40000100a00 */
[----:B0-----:R-:W3:Y:S01]  /*3b680*/  LDL.LU R52, [R1+0x100] ;  /* 0x0001000001347983 */ /* 0x001ee20000300800 */
[----:B------:R-:W-:Y:S02]  /*3b690*/  STL.64 [R1+0x190], R8 ;  /* 0x0001900801007387 */ /* 0x000fe40000100a00 */
[----:B------:R-:W-:Y:S02]  /*3b6a0*/  STL.64 [R1+0x198], R10 ;  /* 0x0001980a01007387 */ /* 0x000fe40000100a00 */
[----:B------:R-:W3:Y:S01]  /*3b6b0*/  LDL.LU R53, [R1+0x104] ;  /* 0x0001040001357983 */ /* 0x000ee20000300800 */
[----:B------:R-:W3:Y:S01]  /*3b6c0*/  LDL.LU R54, [R1+0x108] ;  /* 0x0001080001367983 */ /* 0x000ee20000300800 */
[----:B------:R-:W3:Y:S02]  /*3b6d0*/  LDL.LU R55, [R1+0x10c] ;  /* 0x00010c0001377983 */ /* 0x000ee40000300800 */
[----:B------:R-:W-:-:S02]  /*3b6e0*/  IMAD.MOV.U32 R30, RZ, RZ, R36 ;  /* 0x000000ffff1e7224 */ /* 0x000fc400078e0024 */
[----:B------:R-:W-:Y:S02]  /*3b6f0*/  IMAD.MOV.U32 R31, RZ, RZ, R37 ;  /* 0x000000ffff1f7224 */ /* 0x000fe400078e0025 */
[----:B------:R-:W-:Y:S02]  /*3b700*/  IMAD.MOV.U32 R34, RZ, RZ, R38 ;  /* 0x000000ffff227224 */ /* 0x000fe400078e0026 */
[----:B------:R-:W-:Y:S01]  /*3b710*/  IMAD.MOV.U32 R35, RZ, RZ, R39 ;  /* 0x000000ffff237224 */ /* 0x000fe200078e0027 */
[----:B------:R-:W0:Y:S04]  /*3b720*/  LDSM.16.MT88.4 R8, [R2+0x2080] ;  /* 0x002080000208783b */ /* 0x000e280000004200 */
[----:B------:R-:W2:Y:S04]  /*3b730*/  LDSM.16.MT88.4 R36, [R60+0x2080] ;  /* 0x002080003c24783b */ /* 0x000ea80000004200 */
[----:B0-----:R-:W-:Y:S01]  /*3b740*/  STL.64 [R1+0x3180], R10 ;  /* 0x0031800a01007387 */ /* 0x001fe20000100a00 */
[----:B------:R2:W-:Y:S02]  /*3b750*/  STL.64 [R1+0x3178], R8 ;  /* 0x0031780801007387 */ /* 0x0005e40000100a00 */
[C---:B--2---:R-:W-:Y:S08]  /*3b760*/  HMMA.16816.F32 R8, R36.reuse, R28, R48 ;  /* 0x0000001c2408723c */ /* 0x044ff00000001830 */
[C---:B---3--:R-:W-:Y:S11]  /*3b770*/  HMMA.16816.F32 R52, R36.reuse, R32, R52 ;  /* 0x000000202434723c */ /* 0x048ff60000001834 */
[----:B------:R-:W-:Y:S11]  /*3b780*/  @!UPT UIADD3 URZ, URZ, URZ, URZ ;  /* 0x0000003f3f3ff290 */ /* 0x000ff6000fffe03f */
[----:B------:R-:W-:Y:S02]  /*3b790*/  @!UPT UIADD3 URZ, URZ, URZ, URZ ;  /* 0x0000003f3f3ff290 */ /* 0x000fe4000fffe03f */
[----:B------:R-:W-:Y:S02]  /*3b7a0*/  IMAD.MOV.U32 R23, RZ, RZ, R55 ;  /* 0x000000ffff177224 */ /* 0x000fe400078e0037 */
[----:B------:R-:W-:Y:S01]  /*3b7b0*/  IMAD.MOV.U32 R22, RZ, RZ, R54 ;  /* 0x000000ffff167224 */ /* 0x000fe200078e0036 */
[----:B------:R-:W-:Y:S01]  /*3b7c0*/  STL.64 [R1+0x100], R52 ;  /* 0x0001003401007387 */ /* 0x000fe20000100a00 */
[----:B------:R-:W-:Y:S02]  /*3b7d0*/  STL.64 [R1+0x32c0], R34 ;  /* 0x0032c02201007387 */ /* 0x000fe40000100a00 */
[----:B------:R-:W-:Y:S02]  /*3b7e0*/  STL.64 [R1+0x32b8], R32 ;  /* 0x0032b82001007387 */ /* 0x000fe40000100a00 */
[----:B------:R-:W-:Y:S01]  /*3b7f0*/  STL [R1+0x3064], R23 ;  /* 0x0030641701007387 */ /* 0x000fe20000100800 */
[----:B------:R-:W-:Y:S01]  /*3b800*/  STL [R1+0x3060], R22 ;  /* 0x0030601601007387 */ /* 0x000fe20000100800 */
[----:B------:R-:W-:Y:S02]  /*3b810*/  STL.64 [R1+0x3298], R30 ;  /* 0x0032981e01007387 */ /* 0x000fe40000100a00 */
[----:B------:R-:W-:Y:S02]  /*3b820*/  STL.64 [R1+0x3290], R28 ;  /* 0x0032901c01007387 */ /* 0x000fe40000100a00 */
[----:B------:R-:W-:Y:S01]  /*3b830*/  STL.64 [R1+0xf0], R8 ;  /* 0x0000f00801007387 */ /* 0x000fe20000100a00 */
[----:B------:R4:W-:Y:S02]  /*3b840*/  STL.64 [R1+0xf8], R10 ;  /* 0x0000f80a01007387 */ /* 0x0009e40000100a00 */
[C---:B----4-:R-:W-:Y:S11]  /*3b850*/  HMMA.16816.F32 R8, R36.reuse, R24, R44 ;  /* 0x000000182408723c */ /* 0x050ff6000000182c */
[----:B------:R-:W-:Y:S11]  /*3b860*/  @!UPT UIADD3 URZ, URZ, URZ, URZ ;  /* 0x0000003f3f3ff290 */ /* 0x000ff6000fffe03f */
[----:B------:R-:W-:Y:S01]  /*3b870*/  @!UPT UIADD3 URZ, URZ, URZ, URZ ;  /* 0x0000003f3f3ff290 */ /* 0x000fe2000fffe03f */
[----:B------:R-:W-:Y:S01]  /*3b880*/  STL.64 [R1+0xe0], R8 ;  /* 0x0000e00801007387 */ /* 0x000fe20000100a00 */
[----:B------:R0:W-:Y:S02]  /*3b890*/  STL [R1+0xe8], R10 ;  /* 0x0000e80a01007387 */ /* 0x0001e40000100800 */
[----:B------:R-:W-:Y:S02]  /*3b8a0*/  IMAD.MOV.U32 R18, RZ, RZ, R11 ;  /* 0x000000ffff127224 */ /* 0x000fe400078e000b */
[C---:B0-----:R-:W-:Y:S01]  /*3b8b0*/  HMMA.16816.F32 R8, R36.reuse, R4, R40 ;  /* 0x000000042408723c */ /* 0x041fe20000001828 */
[----:B------:R-:W-:Y:S01]  /*3b8c0*/  STL.64 [R1+0x3288], R26 ;  /* 0x0032881a01007387 */ /* 0x000fe20000100a00 */
[----:B------:R-:W-:Y:S02]  /*3b8d0*/  STL.64 [R1+0x3280], R24 ;  /* 0x0032801801007387 */ /* 0x000fe40000100a00 */
[----:B------:R-:W-:Y:S11]  /*3b8e0*/  STL [R1+0x3068], R18 ;  /* 0x0030681201007387 */ /* 0x000ff60000100800 */
[----:B------:R-:W-:Y:S08]  /*3b8f0*/  @!UPT UIADD3 URZ, URZ, URZ, URZ ;  /* 0x0000003f3f3ff290 */ /* 0x000ff0000fffe03f */
[----:B------:R-:W-:Y:S01]  /*3b900*/  STL [R1+0xdc], R11 ;  /* 0x0000dc0b01007387 */ /* 0x000fe20000100800 */
[----:B------:R-:W-:Y:S02]  /*3b910*/  STL.64 [R1+0x3278], R6 ;  /* 0x0032780601007387 */ /* 0x000fe40000100a00 */
[----:B------:R0:W-:Y:S02]  /*3b920*/  STL.64 [R1+0x3270], R4 ;  /* 0x0032700401007387 */ /* 0x0001e40000100a00 */
[----:B0-----:R-:W-:Y:S01]  /*3b930*/  HMMA.16816.F32 R4, R36, R20, R56 ;  /* 0x000000142404723c */ /* 0x001fe20000001838 */
[----:B------:R-:W-:-:S05]  /*3b940*/  IMAD.MOV.U32 R19, RZ, RZ, R8 ;  /* 0x000000ffff137224 */ /* 0x000fca00078e0008 */
[----:B------:R-:W-:Y:S01]  /*3b950*/  STL [R1+0x306c], R19 ;  /* 0x00306c1301007387 */ /* 0x000fe20000100800 */
[----:B------:R-:W2:Y:S11]  /*3b960*/  LDL.LU R56, [R1+0x3a0] ;  /* 0x0003a00001387983 */ /* 0x000eb60000300800 */
[----:B------:R-:W-:Y:S05]  /*3b970*/  @!UPT UIADD3 URZ, URZ, URZ, URZ ;  /* 0x0000003f3f3ff290 */ /* 0x000fea000fffe03f */
[----:B------:R-:W-:Y:S01]  /*3b980*/  STL.64 [R1+0xc0], R4 ;  /* 0x0000c00401007387 */ /* 0x000fe20000100a00 */
[----:B------:R-:W-:Y:S02]  /*3b990*/  STL.64 [R1+0xc8], R6 ;  /* 0x0000c80601007387 */ /* 0x000fe40000100a00 */
[----:B------:R-:W2:Y:S02]  /*3b9a0*/  LDL.LU R57, [R1+0x3a4] ;  /* 0x0003a40001397983 */ /* 0x000ea40000300800 */
[----:B------:R-:W3:Y:S01]  /*3b9b0*/  LDL.LU R58, [R1+0x3a8] ;  /* 0x0003a800013a7983 */ /* 0x000ee20000300800 */
[----:B------:R-:W3:Y:S01]  /*3b9c0*/  LDL.LU R59, [R1+0x3ac] ;  /* 0x0003ac00013b7983 */ /* 0x000ee20000300800 */
[----:B------:R-:W-:Y:S02]  /*3b9d0*/  IMAD.MOV.U32 R14, RZ, RZ, R9 ;  /* 0x000000ffff0e7224 */ /* 0x000fe400078e0009 */
[----:B------:R-:W-:Y:S01]  /*3b9e0*/  IMAD.MOV.U32 R15, RZ, RZ, R10 ;  /* 0x000000ffff0f7224 */ /* 0x000fe200078e000a */
[----:B---3--:R-:W-:Y:S01]  /*3b9f0*/  STL.64 [R1+0x3238], R58 ;  /* 0x0032383a01007387 */ /* 0x008fe20000100a00 */
[----:B--2---:R-:W-:Y:S02]  /*3ba00*/  STL.64 [R1+0x3230], R56 ;  /* 0x0032303801007387 */ /* 0x004fe40000100a00 */
[----:B------:R-:W2:Y:S02]  /*3ba10*/  LDL.LU R8, [R1+0x3c0] ;  /* 0x0003c00001087983 */ /* 0x000ea40000300800 */
[----:B------:R-:W2:Y:S01]  /*3ba20*/  LDL.LU R9, [R1+0x3c4] ;  /* 0x0003c40001097983 */ /* 0x000ea20000300800 */
[----:B------:R-:W3:Y:S01]  /*3ba30*/  LDL.LU R10, [R1+0x3c8] ;  /* 0x0003c800010a7983 */ /* 0x000ee20000300800 */
[----:B------:R-:W3:Y:S03]  /*3ba40*/  LDL.LU R11, [R1+0x3cc] ;  /* 0x0003cc00010b7983 */ /* 0x000ee60000300800 */
        /* <DEDUP_REMOVED lines=36> */
[----:B---3--:R-:W-:Y:S01]  /*3bc90*/  STL.64 [R1+0x3268], R10 ;  /* 0x0032680a01007387 */ /* 0x008fe20000100a00 */
[----:B--2---:R0:W-:Y:S01]  /*3bca0*/  STL.64 [R1+0x3260], R8 ;  /* 0x0032600801007387 */ /* 0x0041e20000100a00 */
[C---:B----4-:R-:W-:Y:S08]  /*3bcb0*/  HMMA.16816.F32 R32, R36.reuse, R16, R32 ;  /* 0x000000102420723c */ /* 0x050ff00000001820 */
[----:B------:R-:W-:Y:S01]  /*3bcc0*/  HMMA.16816.F32 R52, R36, R12, R52 ;  /* 0x0000000c2434723c */ /* 0x000fe20000001834 */
[----:B0-----:R-:W2:Y:S01]  /*3bcd0*/  LDL.LU R8, [R1+0x50] ;  /* 0x0000500001087983 */ /* 0x001ea20000300800 */
[----:B------:R-:W2:Y:S02]  /*3bce0*/  LDL.LU R9, [R1+0x54] ;  /* 0x0000540001097983 */ /* 0x000ea40000300800 */
[----:B------:R-:W2:Y:S02]  /*3bcf0*/  LDL.LU R10, [R1+0x58] ;  /* 0x00005800010a7983 */ /* 0x000ea40000300800 */
[----:B------:R-:W2:Y:S01]  /*3bd00*/  LDL.LU R11, [R1+0x5c] ;  /* 0x00005c00010b7983 */ /* 0x000ea20000300800 */
[----:B------:R-:W3:Y:S01]  /*3bd10*/  LDL.LU R56, [R1+0x430] ;  /* 0x0004300001387983 */ /* 0x000ee20000300800 */
[----:B------:R-:W3:Y:S02]  /*3bd20*/  LDL.LU R57, [R1+0x434] ;  /* 0x0004340001397983 */ /* 0x000ee40000300800 */
[----:B------:R-:W3:Y:S02]  /*3bd30*/  LDL.LU R58, [R1+0x438] ;  /* 0x00043800013a7983 */ /* 0x000ee40000300800 */
[----:B------:R-:W3:Y:S01]  /*3bd40*/  LDL.LU R59, [R1+0x43c] ;  /* 0x00043c00013b7983 */ /* 0x000ee20000300800 */
[----:B------:R-:W4:Y:S01]  /*3bd50*/  LDL.LU R48, [R1+0x3b0] ;  /* 0x0003b00001307983 */ /* 0x000f220000300800 */
[----:B------:R-:W4:Y:S02]  /*3bd60*/  LDL.LU R49, [R1+0x3b4] ;  /* 0x0003b40001317983 */ /* 0x000f240000300800 */
[----:B------:R-:W4:Y:S02]  /*3bd70*/  LDL.LU R50, [R1+0x3b8] ;  /* 0x0003b80001327983 */ /* 0x000f240000300800 */
[----:B------:R-:W4:Y:S01]  /*3bd80*/  LDL.LU R51, [R1+0x3bc] ;  /* 0x0003bc0001337983 */ /* 0x000f220000300800 */
[----:B------:R-:W2:Y:S01]  /*3bd90*/  LDL.LU R44, [R1+0x420] ;  /* 0x00042000012c7983 */ /* 0x000ea20000300800 */
[----:B------:R-:W2:Y:S02]  /*3bda0*/  LDL.LU R45, [R1+0x424] ;  /* 0x00042400012d7983 */ /* 0x000ea40000300800 */
[----:B------:R-:W2:Y:S02]  /*3bdb0*/  LDL.LU R46, [R1+0x428] ;  /* 0x00042800012e7983 */ /* 0x000ea40000300800 */
[----:B------:R-:W2:Y:S02]  /*3bdc0*/  LDL.LU R47, [R1+0x42c] ;  /* 0x00042c00012f7983 */ /* 0x000ea40000300800 */
[----:B------:R-:W-:-:S02]  /*3bdd0*/  IMAD.MOV.U32 R23, RZ, RZ, R34 ;  /* 0x000000ffff177224 */ /* 0x000fc400078e0022 */
[----:B------:R-:W-:Y:S02]  /*3bde0*/  IMAD.MOV.U32 R22, RZ, RZ, R35 ;  /* 0x000000ffff167224 */ /* 0x000fe400078e0023 */
[----:B------:R-:W-:Y:S02]  /*3bdf0*/  IMAD.MOV.U32 R19, RZ, RZ, R32 ;  /* 0x000000ffff137224 */ /* 0x000fe400078e0020 */
[----:B------:R-:W-:Y:S01]  /*3be00*/  IMAD.MOV.U32 R18, RZ, RZ, R33 ;  /* 0x000000ffff127224 */ /* 0x000fe200078e0021 */
[----:B------:R-:W2:Y:S01]  /*3be10*/  LDL.LU.64 R34, [R1+0x32c0] ;  /* 0x0032c00001227983 */ /* 0x000ea20000300a00 */
[----:B------:R-:W2:Y:S02]  /*3be20*/  LDL.LU.64 R32, [R1+0x32b8] ;  /* 0x0032b80001207983 */ /* 0x000ea40000300a00 */
[----:B------:R-:W-:Y:S02]  /*3be30*/  IMAD.MOV.U32 R61, RZ, RZ, R53 ;  /* 0x000000ffff3d7224 */ /* 0x000fe400078e0035 */
[----:B------:R0:W-:Y:S02]  /*3be40*/  STL [R1+0xa0], R52 ;  /* 0x0000a03401007387 */ /* 0x0001e40000100800 */
[----:B0-----:R-:W2:Y:S02]  /*3be50*/  LDL.LU.64 R52, [R1+0x32b0] ;  /* 0x0032b00001347983 */ /* 0x001ea40000300a00 */
        /* <DEDUP_REMOVED lines=35> */
[----:B------:R0:W-:Y:S02]  /*3c090*/  STL [R1+0x58], R10 ;  /* 0x0000580a01007387 */ /* 0x0001e40000100800 */
[----:B------:R-:W-:Y:S02]  /*3c0a0*/  IMAD.MOV.U32 R0, RZ, RZ, R11 ;  /* 0x000000ffff007224 */ /* 0x000fe400078e000b */
[----:B0-----:R-:W2:Y:S01]  /*3c0b0*/  LDL.LU.64 R10, [R1+0x3268] ;  /* 0x00326800010a7983 */ /* 0x001ea20000300a00 */
[----:B------:R-:W2:Y:S02]  /*3c0c0*/  LDL.LU.64 R8, [R1+0x3260] ;  /* 0x0032600001087983 */ /* 0x000ea40000300a00 */
[----:B------:R-:W-:Y:S01]  /*3c0d0*/  STL [R1+0x2ff8], R0 ;  /* 0x002ff80001007387 */ /* 0x000fe20000100800 */
[C---:B--2---:R-:W-:Y:S11]  /*3c0e0*/  HMMA.16816.F32 R8, R40.reuse, R20, R8 ;  /* 0x000000142808723c */ /* 0x044ff60000001808 */
[----:B------:R-:W-:Y:S11]  /*3c0f0*/  @!UPT UIADD3 URZ, URZ, URZ, URZ ;  /* 0x0000003f3f3ff290 */ /* 0x000ff6000fffe03f */
[----:B------:R-:W-:Y:S01]  /*3c100*/  @!UPT UIADD3 URZ, URZ, URZ, URZ ;  /* 0x0000003f3f3ff290 */ /* 0x000fe2000fffe03f */
[----:B------:R-:W-:Y:S01]  /*3c110*/  STL.64 [R1+0x180], R8 ;  /* 0x0001800801007387 */ /* 0x000fe20000100a00 */
[----:B------:R0:W-:Y:S03]  /*3c120*/  STL.64 [R1+0x188], R10 ;  /* 0x0001880a01007387 */ /* 0x0001e60000100a00 */
[----:B0-----:R-:W2:Y:S01]  /*3c130*/  LDL.LU.64 R10, [R1+0x3258] ;  /* 0x00325800010a7983 */ /* 0x001ea20000300a00 */
[----:B------:R-:W2:Y:S01]  /*3c140*/  LDL.LU.64 R8, [R1+0x3250] ;  /* 0x0032500001087983 */ /* 0x000ea20000300a00 */
[C---:B---3--:R-:W-:Y:S11]  /*3c150*/  HMMA.16816.F32 R56, R40.reuse, R12, R56 ;  /* 0x0000000c2838723c */ /* 0x048ff60000001838 */
[----:B------:R-:W-:Y:S11]  /*3c160*/  @!UPT UIADD3 URZ, URZ, URZ, URZ ;  /* 0x0000003f3f3ff290 */ /* 0x000ff6000fffe03f */
[----:B------:R-:W-:Y:S02]  /*3c170*/  @!UPT UIADD3 URZ, URZ, URZ, URZ ;  /* 0x0000003f3f3ff290 */ /* 0x000fe4000fffe03f */
[----:B------:R-:W-:Y:S01]  /*3c180*/  IMAD.MOV.U32 R0, RZ, RZ, R59 ;  /* 0x000000ffff007224 */ /* 0x000fe200078e003b */
[C---:B--2---:R-:W-:Y:S08]  /*3c190*/  HMMA.16816.F32 R8, R40.reuse, R16, R8 ;  /* 0x000000102808723c */ /* 0x044ff00000001808 */
[----:B------:R-:W-:Y:S11]  /*3c1a0*/  HMMA.16816.F32 R40, R40, R52, R44 ;  /* 0x000000342828723c */ /* 0x000ff6000000182c */
[----:B------:R-:W-:Y:S04]  /*3c1b0*/  @!UPT UIADD3 URZ, URZ, URZ, URZ ;  /* 0x0000003f3f3ff290 */ /* 0x000fe8000fffe03f */
[----:B------:R-:W-:Y:S01]  /*3c1c0*/  STL.64 [R1+0x230], R8 ;  /* 0x0002300801007387 */ /* 0x000fe20000100a00 */
[----:B------:R0:W-:Y:S03]  /*3c1d0*/  STL.64 [R1+0x238], R10 ;  /* 0x0002380a01007387 */ /* 0x0001e60000100a00 */
[----:B0-----:R-:W2:Y:S01]  /*3c1e0*/  LDL.LU.64 R10, [R1+0x3248] ;  /* 0x00324800010a7983 */ /* 0x001ea20000300a00 */
[----:B------:R-:W2:Y:S02]  /*3c1f0*/  LDL.LU.64 R8, [R1+0x3240] ;  /* 0x0032400001087983 */ /* 0x000ea40000300a00 */
[----:B------:R-:W-:Y:S02]  /*3c200*/  STL.64 [R1+0x370], R56 ;  /* 0x0003703801007387 */ /* 0x000fe40000100a00 */
[----:B------:R0:W-:Y:S02]  /*3c210*/  STL [R1+0x378], R58 ;  /* 0x0003783a01007387 */ /* 0x0001e40000100800 */
        /* <DEDUP_REMOVED lines=8> */
[----:B------:R-:W2:Y:S01]  /*3c2a0*/  LDL.LU.64 R46, [R1+0x3228] ;  /* 0x00322800012e7983 */ /* 0x000ea20000300a00 */
[----:B------:R-:W2:Y:S02]  /*3c2b0*/  LDL.LU.64 R44, [R1+0x3220] ;  /* 0x00322000012c7983 */ /* 0x000ea40000300a00 */
[----:B------:R-:W-:Y:S02]  /*3c2c0*/  STL.64 [R1+0x3208], R52 ;  /* 0x0032083401007387 */ /* 0x000fe40000100a00 */
[----:B------:R-:W-:Y:S01]  /*3c2d0*/  STL.64 [R1+0x360], R40 ;  /* 0x0003602801007387 */ /* 0x000fe20000100a00 */
[----:B------:R2:W-:Y:S01]  /*3c2e0*/  STL.64 [R1+0x368], R42 ;  /* 0x0003682a01007387 */ /* 0x0005e20000100a00 */
[----:B------:R-:W-:Y:S01]  /*3c2f0*/  STL.64 [R1+0x31f0], R30 ;  /* 0x0031f01e01007387 */ /* 0x000fe20000100a00 */
[C---:B--2---:R-:W-:Y:S08]  /*3c300*/  HMMA.16816.F32 R40, R44.reuse, R32, R12 ;  /* 0x000000202c28723c */ /* 0x044ff0000000180c */
[C---:B------:R-:W-:Y:S08]  /*3c310*/  HMMA.16816.F32 R12, R44.reuse, R28, R36 ;  /* 0x0000001c2c0c723c */ /* 0x040ff00000001824 */
[C---:B------:R-:W-:Y:S07]  /*3c320*/  HMMA.16816.F32 R8, R44.reuse, R24, R8 ;  /* 0x000000182c08723c */ /* 0x040fee0000001808 */
[----:B------:R-:W-:Y:S01]  /*3c330*/  STL.64 [R1+0x3e0], R40 ;  /* 0x0003e02801007387 */ /* 0x000fe20000100a00 */
[----:B------:R-:W-:Y:S02]  /*3c340*/  STL.64 [R1+0x3e8], R42 ;  /* 0x0003e82a01007387 */ /* 0x000fe40000100a00 */
[----:B------:R-:W-:Y:S05]  /*3c350*/  STL.64 [R1+0x31e8], R28 ;  /* 0x0031e81c01007387 */ /* 0x000fea0000100a00 */
[----:B------:R-:W-:Y:S01]  /*3c360*/  STL.64 [R1+0x3d0], R12 ;  /* 0x0003d00c01007387 */ /* 0x000fe20000100a00 */
[----:B------:R-:W-:Y:S01]  /*3c370*/  STL.64 [R1+0x3d8], R14 ;  /* 0x0003d80e01007387 */ /* 0x000fe20000100a00 */
[----:B------:R-:W-:Y:S02]  /*3c380*/  STL.64 [R1+0x31e0], R26 ;  /* 0x0031e01a01007387 */ /* 0x000fe40000100a00 */
[----:B------:R-:W-:Y:S04]  /*3c390*/  STL.64 [R1+0x31d8], R24 ;  /* 0x0031d81801007387 */ /* 0x000fe80000100a00 */
[----:B------:R-:W-:Y:S01]  /*3c3a0*/  STL.64 [R1+0x3c0], R8 ;  /* 0x0003c00801007387 */ /* 0x000fe20000100a00 */
[----:B------:R4:W-:Y:S01]  /*3c3b0*/  STL.64 [R1+0x3c8], R10 ;  /* 0x0003c80a01007387 */ /* 0x0009e20000100a00 */
[----:B------:R-:W-:Y:S02]  /*3c3c0*/  STL.64 [R1+0x31d0], R6 ;  /* 0x0031d00601007387 */ /* 0x000fe40000100a00 */
[----:B------:R3:W-:Y:S01]  /*3c3d0*/  STL.64 [R1+0x31c8], R4 ;  /* 0x0031c80401007387 */ /* 0x0007e20000100a00 */
[C---:B----4-:R-:W-:Y:S08]  /*3c3e0*/  HMMA.16816.F32 R8, R44.reuse, R4, R48 ;  /* 0x000000042c08723c */ /* 0x050ff00000001830 */
[----:B---3--:R-:W-:Y:S11]  /*3c3f0*/  HMMA.16816.F32 R4, R44, R20, R56 ;  /* 0x000000142c04723c */ /* 0x008ff60000001838 */
[----:B------:R-:W-:Y:S04]  /*3c400*/  @!UPT UIADD3 URZ, URZ, URZ, URZ ;  /* 0x0000003f3f3ff290 */ /* 0x000fe8000fffe03f */
[----:B------:R0:W-:Y:S01]  /*3c410*/  STL.64 [R1+0x3b0], R8 ;  /* 0x0003b00801007387 */ /* 0x0001e20000100a00 */
[----:B------:R1:W-:Y:S02]  /*3c420*/  STL.64 [R1+0x3b8], R10 ;  /* 0x0003b80a01007387 */ /* 0x0003e40000100a00 */
[----:B------:R-:W-:Y:S02]  /*3c430*/  STL.64 [R1+0x31c0], R22 ;  /* 0x0031c01601007387 */ /* 0x000fe40000100a00 */
[----:B------:R-:W-:Y:S03]  /*3c440*/  STL.64 [R1+0x31b8], R20 ;  /* 0x0031b81401007387 */ /* 0x000fe60000100a00 */
[----:B------:R-:W-:Y:S01]  /*3c450*/  STL.64 [R1+0x3a0], R4 ;  /* 0x0003a00401007387 */ /* 0x000fe20000100a00 */
[----:B------:R-:W-:Y:S03]  /*3c460*/  STL.64 [R1+0x3a8], R6 ;  /* 0x0003a80601007387 */ /* 0x000fe60000100a00 */
[----:B0-----:R-:W2:Y:S01]  /*3c470*/  LDL.LU R8, [R1+0x220] ;  /* 0x0002200001087983 */ /* 0x001ea20000300800 */
[----:B------:R-:W2:Y:S02]  /*3c480*/  LDL.LU R9, [R1+0x224] ;  /* 0x0002240001097983 */ /* 0x000ea40000300800 */
[----:B-1----:R-:W3:Y:S02]  /*3c490*/  LDL.LU R10, [R1+0x228] ;  /* 0x00022800010a7983 */ /* 0x002ee40000300800 */
[----:B------:R-:W3:Y:S02]  /*3c4a0*/  LDL.LU R11, [R1+0x22c] ;  /* 0x00022c00010b7983 */ /* 0x000ee40000300800 */
[----:B---3--:R-:W-:Y:S01]  /*3c4b0*/  STL.64 [R1+0x3190], R10 ;  /* 0x0031900a01007387 */ /* 0x008fe20000100a00 */
[----:B--2---:R0:W-:Y:S03]  /*3c4c0*/  STL.64 [R1+0x3188], R8 ;  /* 0x0031880801007387 */ /* 0x0041e60000100a00 */
[----:B0-----:R-:W2:Y:S01]  /*3c4d0*/  LDL.LU R8, [R1+0x2f0] ;  /* 0x0002f00001087983 */ /* 0x001ea20000300800 */
[----:B------:R-:W2:Y:S02]  /*3c4e0*/  LDL.LU R9, [R1+0x2f4] ;  /* 0x0002f40001097983 */ /* 0x000ea40000300800 */
[----:B------:R-:W3:Y:S02]  /*3c4f0*/  LDL.LU R10, [R1+0x2f8] ;  /* 0x0002f800010a7983 */ /* 0x000ee40000300800 */
[----:B------:R-:W3:Y:S02]  /*3c500*/  LDL.LU R11, [R1+0x2fc] ;  /* 0x0002fc00010b7983 */ /* 0x000ee40000300800 */
[----:B------:R-:W-:-:S02]  /*3c510*/  IMAD.MOV.U32 R3, RZ, RZ, R54 ;  /* 0x000000ffff037224 */ /* 0x000fc400078e0036 */
[----:B------:R-:W-:Y:S01]  /*3c520*/  IMAD.MOV.U32 R2, RZ, RZ, R55 ;  /* 0x000000ffff027224 */ /* 0x000fe200078e0037 */
        /* <DEDUP_REMOVED lines=35> */
[----:B--2---:R0:W-:Y:S03]  /*3c760*/  STL.64 [R1+0x31a8], R8 ;  /* 0x0031a80801007387 */ /* 0x0041e60000100a00 */
[----:B0-----:R-:W2:Y:S01]  /*3c770*/  LDL.LU R8, [R1+0x310] ;  /* 0x0003100001087983 */ /* 0x001ea20000300800 */
[----:B------:R-:W2:Y:S02]  /*3c780*/  LDL.LU R9, [R1+0x314] ;  /* 0x0003140001097983 */ /* 0x000ea40000300800 */
[----:B------:R-:W2:Y:S02]  /*3c790*/  LDL.LU R10, [R1+0x318] ;  /* 0x00031800010a7983 */ /* 0x000ea40000300800 */
[----:B------:R-:W2:Y:S01]  /*3c7a0*/  LDL.LU R11, [R1+0x31c] ;  /* 0x00031c00010b7983 */ /* 0x000ea20000300800 */
[----:B------:R-:W3:Y:S01]  /*3c7b0*/  LDL.LU R36, [R1+0x1e0] ;  /* 0x0001e00001247983 */ /* 0x000ee20000300800 */
[----:B------:R-:W3:Y:S02]  /*3c7c0*/  LDL.LU R37, [R1+0x1e4] ;  /* 0x0001e40001257983 */ /* 0x000ee40000300800 */
[----:B------:R-:W2:Y:S02]  /*3c7d0*/  LDL.LU R38, [R1+0x1e8] ;  /* 0x0001e80001267983 */ /* 0x000ea40000300800 */
[----:B------:R-:W2:Y:S01]  /*3c7e0*/  LDL.LU R39, [R1+0x1ec] ;  /* 0x0001ec0001277983 */ /* 0x000ea20000300800 */
[C---:B----4-:R-:W-:Y:S01]  /*3c7f0*/  HMMA.16816.F32 R12, R44.reuse, R16, R12 ;  /* 0x000000102c0c723c */ /* 0x050fe2000000180c */
[----:B--2---:R-:W-:Y:S01]  /*3c800*/  STL.64 [R1+0x3170], R38 ;  /* 0x0031702601007387 */ /* 0x004fe20000100a00 */
[----:B---3--:R0:W-:Y:S03]  /*3c810*/  STL.64 [R1+0x3168], R36 ;  /* 0x0031682401007387 */ /* 0x0081e60000100a00 */
        /* <DEDUP_REMOVED lines=12> */
[----:B------:R-:W-:Y:S01]  /*3c8e0*/  STL.64 [R1+0x390], R12 ;  /* 0x0003900c01007387 */ /* 0x000fe20000100a00 */
[----:B------:R0:W-:Y:S03]  /*3c8f0*/  STL.64 [R1+0x398], R14 ;  /* 0x0003980e01007387 */ /* 0x0001e60000100a00 */
[----:B0-----:R-:W2:Y:S01]  /*3c900*/  LDL.LU.64 R14, [R1+0x3218] ;  /* 0x00321800010e7983 */ /* 0x001ea20000300a00 */
[----:B------:R-:W2:Y:S02]  /*3c910*/  LDL.LU.64 R12, [R1+0x3210] ;  /* 0x00321000010c7983 */ /* 0x000ea40000300a00 */
[C---:B--2---:R-:W-:Y:S11]  /*3c920*/  HMMA.16816.F32 R52, R44.reuse, R12, R52 ;  /* 0x0000000c2c34723c */ /* 0x044ff60000001834 */
[----:B------:R-:W-:Y:S11]  /*3c930*/  @!UPT UIADD3 URZ, URZ, URZ, URZ ;  /* 0x0000003f3f3ff290 */ /* 0x000ff6000fffe03f */
[----:B------:R-:W-:Y:S01]  /*3c940*/  @!UPT UIADD3 URZ, URZ, URZ, URZ ;  /* 0x0000003f3f3ff290 */ /* 0x000fe2000fffe03f */
[----:B------:R0:W-:Y:S01]  /*3c950*/  STL.64 [R1+0x380], R52 ;  /* 0x0003803401007387 */ /* 0x0001e20000100a00 */
[----:B------:R-:W-:Y:S03]  /*3c960*/  STL.64 [R1+0x388], R54 ;  /* 0x0003883601007387 */ /* 0x000fe60000100a00 */
        /* <DEDUP_REMOVED lines=77> */
[----:B------:R-:W-:Y:S02]  /*3ce40*/  STL.64 [R1+0x3158], R34 ;  /* 0x0031582201007387 */ /* 0x000fe40000100a00 */
[----:B------:R3:W-:Y:S02]  /*3ce50*/  STL.64 [R1+0x3150], R32 ;  /* 0x0031502001007387 */ /* 0x0007e40000100a00 */
[C---:B---3--:R-:W-:Y:S01]  /*3ce60*/  HMMA.16816.F32 R32, R8.reuse, R28, R48 ;  /* 0x0000001c0820723c */ /* 0x048fe20000001830 */
[----:B------:R-:W0:Y:S04]  /*3ce70*/  S2R R54, SR_TID.X ;  /* 0x0000000000367919 */ /* 0x000e280000002100 */
[----:B------:R-:W1:Y:S04]  /*3ce80*/  S2R R55, SR_TID.X ;  /* 0x0000000000377919 */ /* 0x000e680000002100 */
[----:B------:R-:W-:Y:S11]  /*3ce90*/  STL.64 [R1+0x3148], R30 ;  /* 0x0031481e01007387 */ /* 0x000ff60000100a00 */
[----:B------:R-:W-:Y:S03]  /*3cea0*/  @!UPT UIADD3 URZ, URZ, URZ, URZ ;  /* 0x0000003f3f3ff290 */ /* 0x000fe6000fffe03f */
[----:B------:R-:W-:Y:S01]  /*3ceb0*/  STL.64 [R1+0x200], R32 ;  /* 0x0002002001007387 */ /* 0x000fe20000100a00 */
[----:B------:R-:W-:Y:S02]  /*3cec0*/  STL.64 [R1+0x208], R34 ;  /* 0x0002082201007387 */ /* 0x000fe40000100a00 */
[----:B------:R3:W-:Y:S02]  /*3ced0*/  STL.64 [R1+0x3140], R28 ;  /* 0x0031401c01007387 */ /* 0x0007e40000100a00 */
[----:B---3--:R-:W-:Y:S01]  /*3cee0*/  HMMA.16816.F32 R28, R8, R24, R44 ;  /* 0x00000018081c723c */ /* 0x008fe2000000182c */
[----:B0-----:R-:W-:-:S05]  /*3cef0*/  LOP3.LUT R54, R54, 0x7, RZ, 0xc0, !PT ;  /* 0x0000000736367812 */ /* 0x001fca00078ec0ff */
[----:B------:R-:W-:Y:S02]  /*3cf00*/  IMAD R54, R54, 0x110, RZ ;  /* 0x0000011036367824 */ /* 0x000fe400078e02ff */
[C---:B-1----:R-:W-:Y:S02]  /*3cf10*/  IMAD.SHL.U32 R47, R55.reuse, 0x2, RZ ;  /* 0x00000002372f7824 */ /* 0x042fe400078e00ff */
[----:B------:R-:W-:-:S03]  /*3cf20*/  IMAD.SHL.U32 R55, R55, 0x80, RZ ;  /* 0x0000008037377824 */ /* 0x000fc600078e00ff */
[----:B------:R-:W-:Y:S02]  /*3cf30*/  LOP3.LUT R54, R54, 0x10, R47, 0x78, !PT ;  /* 0x0000001036367812 */ /* 0x000fe400078e782f */
[----:B------:R-:W-:Y:S02]  /*3cf40*/  LDSM.16.MT88.4 R44, [R60+0x3000] ;  /* 0x003000003c2c783b */ /* 0x000fe40000004200 */
[----:B------:R-:W-:-:S06]  /*3cf50*/  LOP3.LUT R54, R54, 0x800, R55, 0xf8, !PT ;  /* 0x0000080036367812 */ /* 0x000fcc00078ef837 */
[----:B------:R-:W-:Y:S01]  /*3cf60*/  STL.64 [R1+0x1f0], R28 ;  /* 0x0001f01c01007387 */ /* 0x000fe20000100a00 */
[----:B------:R-:W-:Y:S02]  /*3cf70*/  STL.64 [R1+0x1f8], R30 ;  /* 0x0001f81e01007387 */ /* 0x000fe40000100a00 */
[----:B------:R-:W-:Y:S02]  /*3cf80*/  STL.64 [R1+0x3138], R26 ;  /* 0x0031381a01007387 */ /* 0x000fe40000100a00 */
[----:B------:R2:W-:Y:S01]  /*3cf90*/  STL.64 [R1+0x3130], R24 ;  /* 0x0031301801007387 */ /* 0x0005e20000100a00 */
[----:B------:R-:W-:Y:S01]  /*3cfa0*/  STL.64 [R1+0x3128], R6 ;  /* 0x0031280601007387 */ /* 0x000fe20000100a00 */
[----:B------:R-:W-:Y:S01]  /*3cfb0*/  LOP3.LUT R54, R54, 0x60, RZ, 0x3c, !PT ;  /* 0x0000006036367812 */ /* 0x000fe200078e3cff */
[----:B------:R0:W-:Y:S01]  /*3cfc0*/  STL.64 [R1+0x3120], R4 ;  /* 0x0031200401007387 */ /* 0x0001e20000100a00 */
[C---:B--2---:R-:W-:Y:S08]  /*3cfd0*/  HMMA.16816.F32 R24, R8.reuse, R4, R36 ;  /* 0x000000040818723c */ /* 0x044ff00000001824 */
[C---:B0-----:R-:W-:Y:S01]  /*3cfe0*/  HMMA.16816.F32 R4, R8.reuse, R20, R40 ;  /* 0x000000140804723c */ /* 0x041fe20000001828 */
[----:B------:R-:W0:Y:S04]  /*3cff0*/  LDSM.16.MT88.4 R40, [R54+0x2080] ;  /* 0x002080003628783b */ /* 0x000e280000004200 */
[----:B------:R-:W-:Y:S10]  /*3d000*/  LDSM.16.MT88.4 R36, [R54+0x2000] ;  /* 0x002000003624783b */ /* 0x000ff40000004200 */
[----:B------:R-:W-:Y:S01]  /*3d010*/  STL.64 [R1+0x1e0], R24 ;  /* 0x0001e01801007387 */ /* 0x000fe20000100a00 */
[----:B------:R-:W-:Y:S02]  /*3d020*/  STL.64 [R1+0x1e8], R26 ;  /* 0x0001e81a01007387 */ /* 0x000fe40000100a00 */
[----:B------:R-:W-:Y:S02]  /*3d030*/  STL.64 [R1+0x3118], R22 ;  /* 0x0031181601007387 */ /* 0x000fe40000100a00 */
[----:B------:R-:W-:Y:S03]  /*3d040*/  STL.64 [R1+0x3110], R20 ;  /* 0x0031101401007387 */ /* 0x000fe60000100a00 */
[----:B------:R-:W-:Y:S01]  /*3d050*/  STL.64 [R1+0x1d0], R4 ;  /* 0x0001d00401007387 */ /* 0x000fe20000100a00 */
[----:B------:R4:W-:Y:S02]  /*3d060*/  STL.64 [R1+0x1d8], R6 ;  /* 0x0001d80601007387 */ /* 0x0009e40000100a00 */
[----:B----4-:R-:W-:Y:S01]  /*3d070*/  HMMA.16816.F32 R4, R8, R16, R56 ;  /* 0x000000100804723c */ /* 0x010fe20000001838 */
[----:B0-----:R-:W-:Y:S01]  /*3d080*/  STL.64 [R1+0x30f8], R42 ;  /* 0x0030f82a01007387 */ /* 0x001fe20000100a00 */
[----:B------:R0:W-:Y:S02]  /*3d090*/  STL.64 [R1+0x30f0], R40 ;  /* 0x0030f02801007387 */ /* 0x0001e40000100a00 */
[----:B------:R-:W-:Y:S02]  /*3d0a0*/  STL.64 [R1+0x3108], R18 ;  /* 0x0031081201007387 */ /* 0x000fe40000100a00 */
[----:B------:R1:W-:Y:S11]  /*3d0b0*/  STL.64 [R1+0x3100], R16 ;  /* 0x0031001001007387 */ /* 0x0003f60000100a00 */
[----:B------:R-:W-:Y:S06]  /*3d0c0*/  @!UPT UIADD3 URZ, URZ, URZ, URZ ;  /* 0x0000003f3f3ff290 */ /* 0x000fec000fffe03f */
[----:B------:R2:W-:Y:S01]  /*3d0d0*/  STL.64 [R1+0x1c0], R4 ;  /* 0x0001c00401007387 */ /* 0x0005e20000100a00 */
[----:B------:R3:W-:Y:S02]  /*3d0e0*/  STL.64 [R1+0x1c8], R6 ;  /* 0x0001c80601007387 */ /* 0x0007e40000100a00 */
[----:B0-----:R-:W4:Y:S02]  /*3d0f0*/  LDL.LU R40, [R1+0x120] ;  /* 0x0001200001287983 */ /* 0x001f240000300800 */
[----:B------:R-:W4:Y:S01]  /*3d100*/  LDL.LU R41, [R1+0x124] ;  /* 0x0001240001297983 */ /* 0x000f220000300800 */
[----:B------:R-:W4:Y:S01]  /*3d110*/  LDL.LU R42, [R1+0x128] ;  /* 0x00012800012a7983 */ /* 0x000f220000300800 */
[----:B------:R-:W4:Y:S02]  /*3d120*/  LDL.LU R43, [R1+0x12c] ;  /* 0x00012c00012b7983 */ /* 0x000f240000300800 */
[----:B-1----:R-:W4:Y:S02]  /*3d130*/  LDL.LU R16, [R1+0x130] ;  /* 0x0001300001107983 */ /* 0x002f240000300800 */
        /* <DEDUP_REMOVED lines=23> */
[----:B--2---:R-:W2:Y:S02]  /*3d2b0*/  LDL.LU R4, [R1+0x150] ;  /* 0x0001500001047983 */ /* 0x004ea40000300800 */
[----:B------:R-:W2:Y:S01]  /*3d2c0*/  LDL.LU R5, [R1+0x154] ;  /* 0x0001540001057983 */ /* 0x000ea20000300800 */
[----:B---3--:R-:W2:Y:S01]  /*3d2d0*/  LDL.LU R6, [R1+0x158] ;  /* 0x0001580001067983 */ /* 0x008ea20000300800 */
[----:B------:R-:W2:Y:S02]  /*3d2e0*/  LDL.LU R7, [R1+0x15c] ;  /* 0x00015c0001077983 */ /* 0x000ea40000300800 */
[----:B------:R-:W3:Y:S02]  /*3d2f0*/  LDL.LU R56, [R1+0x110] ;  /* 0x0001100001387983 */ /* 0x000ee40000300800 */
[----:B------:R-:W3:Y:S01]  /*3d300*/  LDL.LU R57, [R1+0x114] ;  /* 0x0001140001397983 */ /* 0x000ee20000300800 */
[----:B------:R-:W3:Y:S01]  /*3d310*/  LDL.LU R58, [R1+0x118] ;  /* 0x00011800013a7983 */ /* 0x000ee20000300800 */
[----:B------:R-:W3:Y:S02]  /*3d320*/  LDL.LU R59, [R1+0x11c] ;  /* 0x00011c00013b7983 */ /* 0x000ee40000300800 */
[----:B------:R-:W-:Y:S02]  /*3d330*/  STL.64 [R1+0x3078], R46 ;  /* 0x0030782e01007387 */ /* 0x000fe40000100a00 */
[----:B------:R0:W-:Y:S02]  /*3d340*/  STL.64 [R1+0x3070], R44 ;  /* 0x0030702c01007387 */ /* 0x0001e40000100a00 */
[----:B0-----:R-:W2:Y:S01]  /*3d350*/  LDL.LU R44, [R1] ;  /* 0x00000000012c7983 */ /* 0x001ea20000300800 */
[----:B------:R-:W2:Y:S02]  /*3d360*/  LDL.LU R45, [R1+0x4] ;  /* 0x00000400012d7983 */ /* 0x000ea40000300800 */
[----:B------:R-:W2:Y:S02]  /*3d370*/  LDL.LU R46, [R1+0x8] ;  /* 0x00000800012e7983 */ /* 0x000ea40000300800 */
[----:B------:R-:W2:Y:S01]  /*3d380*/  LDL.LU R47, [R1+0xc] ;  /* 0x00000c00012f7983 */ /* 0x000ea20000300800 */
[----:B------:R-:W0:Y:S02]  /*3d390*/  S2R R54, SR_TID.X ;  /* 0x0000000000367919 */ /* 0x000e240000002100 */
[----:B0-----:R-:W-:-:S02]  /*3d3a0*/  IMAD.SHL.U32 R55, R54, 0x80, RZ ;  /* 0x0000008036377824 */ /* 0x001fc400078e00ff */
[----:B------:R-:W-:Y:S01]  /*3d3b0*/  IMAD.SHL.U32 R54, R54, 0x2, RZ ;  /* 0x0000000236367824 */ /* 0x000fe200078e00ff */
[C---:B----4-:R-:W-:Y:S11]  /*3d3c0*/  HMMA.16816.F32 R48, R8.reuse, R12, R48 ;  /* 0x0000000c0830723c */ /* 0x050ff60000001830 */
[----:B------:R-:W-:Y:S11]  /*3d3d0*/  @!UPT UIADD3 URZ, URZ, URZ, URZ ;  /* 0x0000003f3f3ff290 */ /* 0x000ff6000fffe03f */
[----:B------:R-:W-:Y:S01]  /*3d3e0*/  @!UPT UIADD3 URZ, URZ, URZ, URZ ;  /* 0x0000003f3f3ff290 */ /* 0x000fe2000fffe03f */
[----:B------:R-:W-:Y:S01]  /*3d3f0*/  STL.64 [R1+0x1b0], R48 ;  /* 0x0001b03001007387 */ /* 0x000fe20000100a00 */
[----:B------:R-:W-:Y:S02]  /*3d400*/  STL.64 [R1+0x1b8], R50 ;  /* 0x0001b83201007387 */ /* 0x000fe40000100a00 */
[----:B------:R-:W0:Y:S02]  /*3d410*/  LDSM.16.MT88.4 R48, [R60+0x3080] ;  /* 0x003080003c30783b */ /* 0x000e240000004200 */
[----:B0-----:R-:W-:Y:S02]  /*3d420*/  STL.64 [R1+0x3038], R50 ;  /* 0x0030383201007387 */ /* 0x001fe40000100a00 */
[----:B------:R0:W-:Y:S02]  /*3d430*/  STL.64 [R1+0x3030], R48 ;  /* 0x0030303001007387 */ /* 0x0001e40000100a00 */
[----:B0-----:R-:W4:Y:S01]  /*3d440*/  LDL.LU R48, [R1+0x40] ;  /* 0x0000400001307983 */ /* 0x001f220000300800 */
[----:B------:R-:W4:Y:S02]  /*3d450*/  LDL.LU R49, [R1+0x44] ;  /* 0x0000440001317983 */ /* 0x000f240000300800 */
[----:B------:R-:W4:Y:S02]  /*3d460*/  LDL.LU R50, [R1+0x48] ;  /* 0x0000480001327983 */ /* 0x000f240000300800 */
[----:B------:R-:W4:Y:S01]  /*3d470*/  LDL.LU R51, [R1+0x4c] ;  /* 0x00004c0001337983 */ /* 0x000f220000300800 */
[----:B------:R0:W-:Y:S04]  /*3d480*/  STL [R1+0x2e18], R60 ;  /* 0x002e183c01007387 */ /* 0x0001e80000100800 */
[----:B0-----:R-:W0:Y:S01]  /*3d490*/  S2R R60, SR_TID.X ;  /* 0x00000000003c7919 */ /* 0x001e220000002100 */
[----:B------:R-:W-:Y:S01]  /*3d4a0*/  HMMA.16816.F32 R8, R8, R52, R32 ;  /* 0x000000340808723c */ /* 0x000fe20000001820 */
[----:B0-----:R-:W-:-:S05]  /*3d4b0*/  LOP3.LUT R60, R60, 0x7, RZ, 0xc0, !PT ;  /* 0x000000073c3c7812 */ /* 0x001fca00078ec0ff */
[----:B------:R-:W-:-:S05]  /*3d4c0*/  IMAD R60, R60, 0x110, RZ ;  /* 0x000001103c3c7824 */ /* 0x000fca00078e02ff */
[----:B------:R-:W-:Y:S02]  /*3d4d0*/  LOP3.LUT R60, R60, 0x10, R54, 0x78, !PT ;  /* 0x000000103c3c7812 */ /* 0x000fe400078e7836 */
[----:B------:R-:W2:Y:S02]  /*3d4e0*/  LDL.LU R54, [R1+0x3164] ;  /* 0x0031640001367983 */ /* 0x000ea40000300800 */
[----:B------:R-:W-:Y:S02]  /*3d4f0*/  LOP3.LUT R60, R60, 0x800, R55, 0xf8, !PT ;  /* 0x000008003c3c7812 */ /* 0x000fe400078ef837 */
[----:B------:R-:W2:Y:S01]  /*3d500*/  LDL.LU R55, [R1+0x3160] ;  /* 0x0031600001377983 */ /* 0x000ea20000300800 */
[----:B------:R-:W2:Y:S02]  /*3d510*/  LDL.LU.64 R34, [R1+0x3158] ;  /* 0x0031580001227983 */ /* 0x000ea40000300a00 */
[----:B------:R-:W2:Y:S01]  /*3d520*/  LDL.LU.64 R32, [R1+0x3150] ;  /* 0x0031500001207983 */ /* 0x000ea20000300a00 */
[----:B------:R-:W-:-:S02]  /*3d530*/  LOP3.LUT R60, R60, 0x20, RZ, 0x3c, !PT ;  /* 0x000000203c3c7812 */ /* 0x000fc400078e3cff */
[----:B------:R-:W-:Y:S01]  /*3d540*/  STL.64 [R1+0x90], R8 ;  /* 0x0000900801007387 */ /* 0x000fe20000100a00 */
[----:B------:R-:W-:Y:S03]  /*3d550*/  STL.64 [R1+0x98], R10 ;  /* 0x0000980a01007387 */ /* 0x000fe60000100a00 */
        /* <DEDUP_REMOVED lines=52> */
[----:B0-----:R-:W3:Y:S01]  /*3d8a0*/  LDL.LU.64 R58, [R1+0x30e8] ;  /* 0x0030e800013a7983 */ /* 0x001ee20000300a00 */
[----:B------:R-:W2:Y:S02]  /*3d8b0*/  LDL.LU.64 R56, [R1+0x30e0] ;  /* 0x0030e00001387983 */ /* 0x000ea40000300a00 */
[----:B------:R-:W-:Y:S02]  /*3d8c0*/  STL.64 [R1+0x3098], R14 ;  /* 0x0030980e01007387 */ /* 0x000fe40000100a00 */
[----:B------:R0:W-:Y:S02]  /*3d8d0*/  STL.64 [R1+0x3090], R12 ;  /* 0x0030900c01007387 */ /* 0x0001e40000100a00 */
[----:B0-----:R-:W2:Y:S01]  /*3d8e0*/  LDL.LU R12, [R1+0x20] ;  /* 0x00002000010c7983 */ /* 0x001ea20000300800 */
[----:B------:R-:W2:Y:S02]  /*3d8f0*/  LDL.LU R13, [R1+0x24] ;  /* 0x00002400010d7983 */ /* 0x000ea40000300800 */
[----:B------:R-:W2:Y:S02]  /*3d900*/  LDL.LU R14, [R1+0x28] ;  /* 0x00002800010e7983 */ /* 0x000ea40000300800 */
[----:B------:R-:W2:Y:S01]  /*3d910*/  LDL.LU R15, [R1+0x2c] ;  /* 0x00002c00010f7983 */ /* 0x000ea20000300800 */
[----:B----4-:R-:W-:Y:S01]  /*3d920*/  HMMA.16816.F32 R36, R36, R52, R48 ;  /* 0x000000342424723c */ /* 0x010fe20000001830 */
[----:B------:R-:W4:Y:S11]  /*3d930*/  LDL.LU R48, [R1+0x1a0] ;  /* 0x0001a00001307983 */ /* 0x000f360000300800 */
[----:B------:R-:W-:Y:S11]  /*3d940*/  @!UPT UIADD3 URZ, URZ, URZ, URZ ;  /* 0x0000003f3f3ff290 */ /* 0x000ff6000fffe03f */
[----:B------:R-:W-:Y:S01]  /*3d950*/  STL.64 [R1+0x40], R36 ;  /* 0x0000402401007387 */ /* 0x000fe20000100a00 */
[----:B------:R2:W-:Y:S02]  /*3d960*/  STL.64 [R1+0x48], R38 ;  /* 0x0000482601007387 */ /* 0x0005e40000100a00 */
[----:B------:R-:W4:Y:S02]  /*3d970*/  LDL.LU R49, [R1+0x1a4] ;  /* 0x0001a40001317983 */ /* 0x000f240000300800 */
[----:B------:R-:W4:Y:S01]  /*3d980*/  LDL.LU R50, [R1+0x1a8] ;  /* 0x0001a80001327983 */ /* 0x000f220000300800 */
[----:B------:R-:W4:Y:S01]  /*3d990*/  LDL.LU R51, [R1+0x1ac] ;  /* 0x0001ac0001337983 */ /* 0x000f220000300800 */
[----:B------:R-:W-:Y:S02]  /*3d9a0*/  STL.64 [R1+0x3088], R54 ;  /* 0x0030883601007387 */ /* 0x000fe40000100a00 */
[----:B------:R0:W-:Y:S01]  /*3d9b0*/  STL.64 [R1+0x3080], R52 ;  /* 0x0030803401007387 */ /* 0x0001e20000100a00 */
[C---:B--2---:R-:W-:Y:S08]  /*3d9c0*/  HMMA.16816.F32 R36, R40.reuse, R32, R12 ;  /* 0x000000202824723c */ /* 0x044ff0000000180c */
[C---:B------:R-:W-:Y:S08]  /*3d9d0*/  HMMA.16816.F32 R12, R40.reuse, R28, R8 ;  /* 0x0000001c280c723c */ /* 0x040ff00000001808 */
[----:B------:R-:W-:Y:S07]  /*3d9e0*/  HMMA.16816.F32 R8, R40, R24, R44 ;  /* 0x000000182808723c */ /* 0x000fee000000182c */
[----:B------:R-:W-:Y:S01]  /*3d9f0*/  STL.64 [R1+0x20], R36 ;  /* 0x0000202401007387 */ /* 0x000fe20000100a00 */
[----:B------:R-:W-:Y:S02]  /*3da00*/  STL.64 [R1+0x28], R38 ;  /* 0x0000282601007387 */ /* 0x000fe40000100a00 */
[----:B0-----:R-:W2:Y:S05]  /*3da10*/  LDL.LU R52, [R1+0x2d0] ;  /* 0x0002d00001347983 */ /* 0x001eaa0000300800 */
[----:B------:R0:W-:Y:S01]  /*3da20*/  STL.64 [R1+0x10], R12 ;  /* 0x0000100c01007387 */ /* 0x0001e20000100a00 */
[----:B------:R1:W-:Y:S07]  /*3da30*/  STL.64 [R1+0x18], R14 ;  /* 0x0000180e01007387 */ /* 0x0003ee0000100a00 */
[----:B------:R1:W-:Y:S02]  /*3da40*/  STL.64 [R1], R8 ;  /* 0x0000000801007387 */ /* 0x0003e40000100a00 */
[----:B------:R3:W-:Y:S02]  /*3da50*/  STL.64 [R1+0x8], R10 ;  /* 0x0000080a01007387 */ /* 0x0007e40000100a00 */
[----:B------:R-:W2:Y:S01]  /*3da60*/  LDL.LU R53, [R1+0x2d4] ;  /* 0x0002d40001357983 */ /* 0x000ea20000300800 */
[----:B------:R-:W2:Y:S01]  /*3da70*/  LDL.LU R54, [R1+0x2d8] ;  /* 0x0002d80001367983 */ /* 0x000ea20000300800 */
[----:B------:R-:W2:Y:S03]  /*3da80*/  LDL.LU R55, [R1+0x2dc] ;  /* 0x0002dc0001377983 */ /* 0x000ea60000300800 */
[----:B0-----:R-:W2:Y:S01]  /*3da90*/  LDL.LU R12, [R1+0x2c0] ;  /* 0x0002c000010c7983 */ /* 0x001ea20000300800 */
[----:B------:R-:W2:Y:S02]  /*3daa0*/  LDL.LU R13, [R1+0x2c4] ;  /* 0x0002c400010d7983 */ /* 0x000ea40000300800 */
[----:B-1----:R-:W2:Y:S02]  /*3dab0*/  LDL.LU R14, [R1+0x2c8] ;  /* 0x0002c800010e7983 */ /* 0x002ea40000300800 */
[----:B------:R-:W2:Y:S01]  /*3dac0*/  LDL.LU R15, [R1+0x2cc] ;  /* 0x0002cc00010f7983 */ /* 0x000ea20000300800 */
[----:B------:R-:W2:Y:S01]  /*3dad0*/  LDL.LU R44, [R1+0x2b0] ;  /* 0x0002b000012c7983 */ /* 0x000ea20000300800 */
[----:B------:R-:W2:Y:S02]  /*3dae0*/  LDL.LU R45, [R1+0x2b4] ;  /* 0x0002b400012d7983 */ /* 0x000ea40000300800 */
[----:B------:R-:W2:Y:S02]  /*3daf0*/  LDL.LU R46, [R1+0x2b8] ;  /* 0x0002b800012e7983 */ /* 0x000ea40000300800 */
[----:B------:R-:W-:-:S02]  /*3db00*/  IMAD.MOV.U32 R47, RZ, RZ, R56 ;  /* 0x000000ffff2f7224 */ /* 0x000fc400078e0038 */
[----:B------:R-:W-:Y:S01]  /*3db10*/  IMAD.MOV.U32 R36, RZ, RZ, R57 ;  /* 0x000000ffff247224 */ /* 0x000fe200078e0039 */
[----:B------:R-:W2:Y:S01]  /*3db20*/  LDL.LU R56, [R1+0x30d8] ;  /* 0x0030d80001387983 */ /* 0x000ea20000300800 */
[----:B------:R-:W2:Y:S02]  /*3db30*/  LDL.LU R57, [R1+0x30d4] ;  /* 0x0030d40001397983 */ /* 0x000ea40000300800 */
[----:B---3--:R-:W-:Y:S02]  /*3db40*/  IMAD.MOV.U32 R37, RZ, RZ, R58 ;  /* 0x000000ffff257224 */ /* 0x008fe400078e003a */
[----:B------:R-:W-:Y:S01]  /*3db50*/  IMAD.MOV.U32 R38, RZ, RZ, R59 ;  /* 0x000000ffff267224 */ /* 0x000fe200078e003b */
[----:B------:R-:W2:Y:S01]  /*3db60*/  LDL.LU R58, [R1+0x30d0] ;  /* 0x0030d000013a7983 */ /* 0x000ea20000300800 */
[----:B------:R-:W2:Y:S02]  /*3db70*/  LDL.LU R59, [R1+0x30cc] ;  /* 0x0030cc00013b7983 */ /* 0x000ea40000300800 */
[----:B------:R-:W3:Y:S02]  /*3db80*/  LDL.LU R39, [R1+0x29c] ;  /* 0x00029c0001277983 */ /* 0x000ee40000300800 */
[----:B------:R-:W-:-:S02]  /*3db90*/  IMAD.MOV.U32 R8, RZ, RZ, R7 ;  /* 0x000000ffff087224 */ /* 0x000fc400078e0007 */
[----:B------:R-:W-:Y:S01]  /*3dba0*/  IMAD.MOV.U32 R9, RZ, RZ, R26 ;  /* 0x000000ffff097224 */ /* 0x000fe200078e001a */
[----:B------:R-:W3:Y:S01]  /*3dbb0*/  LDL.LU R7, [R1+0x30c8] ;  /* 0x0030c80001077983 */ /* 0x000ee20000300800 */
[----:B------:R-:W3:Y:S02]  /*3dbc0*/  LDL.LU R26, [R1+0x30c4] ;  /* 0x0030c400011a7983 */ /* 0x000ee40000300800 */
[----:B------:R-:W-:Y:S02]  /*3dbd0*/  IMAD.MOV.U32 R10, RZ, RZ, R27 ;  /* 0x000000ffff0a7224 */ /* 0x000fe400078e001b */
[----:B------:R-:W3:Y:S01]  /*3dbe0*/  LDL.LU R27, [R1+0x30c0] ;  /* 0x0030c000011b7983 */ /* 0x000ee20000300800 */
[C---:B----4-:R-:W-:Y:S01]  /*3dbf0*/  HMMA.16816.F32 R48, R40.reuse, R20, R48 ;  /* 0x000000142830723c */ /* 0x050fe20000001830 */
[----:B------:R-:W4:Y:S11]  /*3dc00*/  LDL.LU R11, [R1+0x28c] ;  /* 0x00028c00010b7983 */ /* 0x000f360000300800 */
[----:B------:R-:W-:Y:S11]  /*3dc10*/  @!UPT UIADD3 URZ, URZ, URZ, URZ ;  /* 0x0000003f3f3ff290 */ /* 0x000ff6000fffe03f */
[----:B------:R-:W-:Y:S01]  /*3dc20*/  @!UPT UIADD3 URZ, URZ, URZ, URZ ;  /* 0x0000003f3f3ff290 */ /* 0x000fe2000fffe03f */
[----:B------:R-:W-:Y:S02]  /*3dc30*/  IMAD.MOV.U32 R33, RZ, RZ, R49 ;  /* 0x000000ffff217224 */ /* 0x000fe400078e0031 */
[----:B------:R-:W-:Y:S02]  /*3dc40*/  IMAD.MOV.U32 R32, RZ, RZ, R51 ;  /* 0x000000ffff207224 */ /* 0x000fe400078e0033 */
[----:B------:R-:W-:Y:S02]  /*3dc50*/  IMAD.MOV.U32 R60, RZ, RZ, R50 ;  /* 0x000000ffff3c7224 */ /* 0x000fe400078e0032 */
[----:B------:R-:W-:Y:S02]  /*3dc60*/  IMAD.MOV.U32 R49, RZ, RZ, R31 ;  /* 0x000000ffff317224 */ /* 0x000fe400078e001f */
[----:B------:R-:W-:Y:S02]  /*3dc70*/  IMAD.MOV.U32 R50, RZ, RZ, R34 ;  /* 0x000000ffff327224 */ /* 0x000fe400078e0022 */
[----:B------:R-:W-:Y:S01]  /*3dc80*/  IMAD.MOV.U32 R51, RZ, RZ, R35 ;  /* 0x000000ffff337224 */ /* 0x000fe200078e0023 */
[C---:B--2---:R-:W-:Y:S08]  /*3dc90*/  HMMA.16816.F32 R56, R40.reuse, R4, R56 ;  /* 0x000000042838723c */ /* 0x044ff00000001838 */
[----:B------:R-:W-:Y:S11]  /*3dca0*/  HMMA.16816.F32 R12, R40, R16, R12 ;  /* 0x00000010280c723c */ /* 0x000ff6000000180c */
[----:B------:R-:W-:Y:S04]  /*3dcb0*/  @!UPT UIADD3 URZ, URZ, URZ, URZ ;  /* 0x0000003f3f3ff290 */ /* 0x000fe8000fffe03f */
[----:B------:R-:W-:Y:S01]  /*3dcc0*/  STL.64 [R1+0x2e00], R58 ;  /* 0x002e003a01007387 */ /* 0x000fe20000100a00 */
[----:B------:R0:W-:Y:S02]  /*3dcd0*/  STL.64 [R1+0x2df8], R56 ;  /* 0x002df83801007387 */ /* 0x0001e40000100a00 */
[----:B0-----:R-:W-:Y:S02]  /*3dce0*/  IMAD.MOV.U32 R56, RZ, RZ, R6 ;  /* 0x000000ffff387224 */ /* 0x001fe400078e0006 */
[----:B---3--:R-:W-:Y:S01]  /*3dcf0*/  IMAD.MOV.U32 R57, RZ, RZ, R7 ;  /* 0x000000ffff397224 */ /* 0x008fe200078e0007 */
[----:B------:R-:W2:Y:S01]  /*3dd00*/  LDL.LU R6, [R1+0x30bc] ;  /* 0x0030bc0001067983 */ /* 0x000ea20000300800 */
[----:B------:R-:W2:Y:S02]  /*3dd10*/  LDL.LU R7, [R1+0x30b8] ;  /* 0x0030b80001077983 */ /* 0x000ea40000300800 */
[----:B------:R-:W-:Y:S02]  /*3dd20*/  IMAD.MOV.U32 R58, RZ, RZ, R26 ;  /* 0x000000ffff3a7224 */ /* 0x000fe400078e001a */
[----:B------:R-:W-:Y:S01]  /*3dd30*/  IMAD.MOV.U32 R59, RZ, RZ, R27 ;  /* 0x000000ffff3b7224 */ /* 0x000fe200078e001b */
[----:B------:R-:W4:Y:S01]  /*3dd40*/  LDL.LU R26, [R1+0x30b4] ;  /* 0x0030b400011a7983 */ /* 0x000f220000300800 */
[----:B------:R-:W4:Y:S02]  /*3dd50*/  LDL.LU R27, [R1+0x30b0] ;  /* 0x0030b000011b7983 */ /* 0x000f240000300800 */
[----:B------:R0:W-:Y:S02]  /*3dd60*/  STL [R1+0x1a0], R48 ;  /* 0x0001a03001007387 */ /* 0x0001e40000100800 */
[----:B0-----:R-:W-:-:S02]  /*3dd70*/  IMAD.MOV.U32 R48, RZ, RZ, R30 ;  /* 0x000000ffff307224 */ /* 0x001fc400078e001e */
[----:B------:R-:W3:Y:S01]  /*3dd80*/  LDL.LU R30, [R1+0x30ac] ;  /* 0x0030ac00011e7983 */ /* 0x000ee20000300800 */
[----:B------:R-:W3:Y:S02]  /*3dd90*/  LDL.LU R31, [R1+0x30a8] ;  /* 0x0030a800011f7983 */ /* 0x000ee40000300800 */
[----:B------:R-:W2:Y:S02]  /*3dda0*/  LDL.LU R34, [R1+0x30a4] ;  /* 0x0030a40001227983 */ /* 0x000ea40000300800 */
[----:B------:R-:W2:Y:S01]  /*3ddb0*/  LDL.LU R35, [R1+0x30a0] ;  /* 0x0030a00001237983 */ /* 0x000ea20000300800 */
[----:B------:R-:W-:Y:S01]  /*3ddc0*/  STL [R1+0x2e48], R32 ;  /* 0x002e482001007387 */ /* 0x000fe20000100800 */
[----:B------:R-:W-:Y:S02]  /*3ddd0*/  STL [R1+0x2e44], R60 ;  /* 0x002e443c01007387 */ /* 0x000fe40000100800 */
[----:B------:R-:W-:Y:S02]  /*3dde0*/  STL [R1+0x2e40], R33 ;  /* 0x002e402101007387 */ /* 0x000fe40000100800 */
[----:B------:R-:W-:Y:S01]  /*3ddf0*/  STL.64 [R1+0x2c0], R12 ;  /* 0x0002c00c01007387 */ /* 0x000fe20000100a00 */
[----:B------:R0:W-:Y:S04]  /*3de00*/  STL.64 [R1+0x2c8], R14 ;  /* 0x0002c80e01007387 */ /* 0x0001e80000100a00 */
[----:B0-----:R-:W2:Y:S01]  /*3de10*/  LDL.LU.64 R14, [R1+0x3098] ;  /* 0x00309800010e7983 */ /* 0x001ea20000300a00 */
[----:B------:R-:W2:Y:S02]  /*3de20*/  LDL.LU.64 R12, [R1+0x3090] ;  /* 0x00309000010c7983 */ /* 0x000ea40000300a00 */
[C---:B--2---:R-:W-:Y:S11]  /*3de30*/  HMMA.16816.F32 R52, R40.reuse, R12, R52 ;  /* 0x0000000c2834723c */ /* 0x044ff60000001834 */
[----:B------:R-:W-:Y:S11]  /*3de40*/  @!UPT UIADD3 URZ, URZ, URZ, URZ ;  /* 0x0000003f3f3ff290 */ /* 0x000ff6000fffe03f */
[----:B------:R-:W-:Y:S01]  /*3de50*/  @!UPT UIADD3 URZ, URZ, URZ, URZ ;  /* 0x0000003f3f3ff290 */ /* 0x000fe2000fffe03f */
[----:B------:R0:W-:Y:S01]  /*3de60*/  STL [R1+0x2d0], R52 ;  /* 0x0002d03401007387 */ /* 0x0001e20000100800 */
[----:B------:R-:W-:Y:S02]  /*3de70*/  IMAD.MOV.U32 R60, RZ, RZ, R54 ;  /* 0x000000ffff3c7224 */ /* 0x000fe400078e0036 */
[----:B------:R-:W-:Y:S02]  /*3de80*/  IMAD.MOV.U32 R33, RZ, RZ, R55 ;  /* 0x000000ffff217224 */ /* 0x000fe400078e0037 */
[----:B------:R-:W-:Y:S01]  /*3de90*/  IMAD.MOV.U32 R32, RZ, RZ, R53 ;  /* 0x000000ffff207224 */ /* 0x000fe200078e0035 */
[----:B------:R-:W2:Y:S04]  /*3dea0*/  LDL.LU.64 R54, [R1+0x3088] ;  /* 0x0030880001367983 */ /* 0x000ea80000300a00 */
[----:B0-----:R-:W2:Y:S02]  /*3deb0*/  LDL.LU.64 R52, [R1+0x3080] ;  /* 0x0030800001347983 */ /* 0x001ea40000300a00 */
[----:B--2---:R-:W-:Y:S02]  /*3dec0*/  HMMA.16816.F32 R40, R40, R52, R44 ;  /* 0x000000342828723c */ /* 0x004fe4000000182c */
[----:B------:R-:W2:Y:S01]  /*3ded0*/  LDL.LU.64 R46, [R1+0x3078] ;  /* 0x00307800012e7983 */ /* 0x000ea20000300a00 */
[----:B------:R-:W2:Y:S11]  /*3dee0*/  LDL.LU.64 R44, [R1+0x3070] ;  /* 0x00307000012c7983 */ /* 0x000eb60000300a00 */
[----:B------:R-:W-:Y:S09]  /*3def0*/  @!UPT UIADD3 URZ, URZ, URZ, URZ ;  /* 0x0000003f3f3ff290 */ /* 0x000ff2000fffe03f */
[----:B------:R2:W-:Y:S01]  /*3df00*/  STL.64 [R1+0x2b8], R42 ;  /* 0x0002b82a01007387 */ /* 0x0005e20000100a00 */
[----:B------:R-:W-:Y:S02]  /*3df10*/  IMAD.MOV.U32 R12, RZ, RZ, R40 ;  /* 0x000000ffff0c7224 */ /* 0x000fe400078e0028 */
[----:B------:R-:W-:Y:S02]  /*3df20*/  IMAD.MOV.U32 R13, RZ, RZ, R41 ;  /* 0x000000ffff0d7224 */ /* 0x000fe400078e0029 */
[----:B------:R-:W-:Y:S01]  /*3df30*/  STL.64 [R1+0x3040], R54 ;  /* 0x0030403601007387 */ /* 0x000fe20000100a00 */
[----:B---3--:R-:W-:Y:S01]  /*3df40*/  STL.64 [R1+0x3028], R30 ;  /* 0x0030281e01007387 */ /* 0x008fe20000100a00 */
[C---:B--2---:R-:W-:Y:S08]  /*3df50*/  HMMA.16816.F32 R40, R44.reuse, R34, R56 ;  /* 0x000000222c28723c */ /* 0x044ff00000001838 */
[C---:B------:R-:W-:Y:S08]  /*3df60*/  HMMA.16816.F32 R36, R44.reuse, R30, R36 ;  /* 0x0000001e2c24723c */ /* 0x040ff00000001824 */
[----:B----4-:R-:W-:Y:S08]  /*3df70*/  HMMA.16816.F32 R8, R44, R26, R8 ;  /* 0x0000001a2c08723c */ /* 0x010ff00000001808 */
[----:B------:R-:W-:-:S02]  /*3df80*/  IMAD.MOV.U32 R29, RZ, RZ, R40 ;  /* 0x000000ffff1d7224 */ /* 0x000fc400078e0028 */
[----:B------:R-:W-:-:S06]  /*3df90*/  IMAD.MOV.U32 R28, RZ, RZ, R41 ;  /* 0x000000ffff1c7224 */ /* 0x000fcc00078e0029 */
[----:B------:R-:W-:Y:S01]  /*3dfa0*/  IMAD.MOV.U32 R25, RZ, RZ, R36 ;  /* 0x000000ffff197224 */ /* 0x000fe200078e0024 */
[----:B------:R-:W-:Y:S01]  /*3dfb0*/  STL.64 [R1+0x3020], R28 ;  /* 0x0030201c01007387 */ /* 0x000fe20000100a00 */
[----:B------:R-:W2:Y:S05]  /*3dfc0*/  LDL.LU R36, [R1+0x260] ;  /* 0x0002600001247983 */ /* 0x000eaa0000300800 */
[----:B------:R-:W-:Y:S02]  /*3dfd0*/  STL.64 [R1+0x280], R8 ;  /* 0x0002800801007387 */ /* 0x000fe40000100a00 */
[----:B------:R0:W-:Y:S02]  /*3dfe0*/  STL.64 [R1+0x288], R10 ;  /* 0x0002880a01007387 */ /* 0x0001e40000100a00 */
[----:B0-----:R-:W-:Y:S01]  /*3dff0*/  HMMA.16816.F32 R8, R44, R6, R48 ;  /* 0x000000062c08723c */ /* 0x001fe20000001830 */
[----:B------:R-:W-:-:S02]  /*3e000*/  IMAD.MOV.U32 R24, RZ, RZ, R37 ;  /* 0x000000ffff187224 */ /* 0x000fc400078e0025 */
[----:B------:R-:W-:Y:S01]  /*3e010*/  IMAD.MOV.U32 R21, RZ, RZ, R38 ;  /* 0x000000ffff157224 */ /* 0x000fe200078e0026 */
[----:B------:R-:W2:Y:S01]  /*3e020*/  LDL.LU R37, [R1+0x264] ;  /* 0x0002640001257983 */ /* 0x000ea20000300800 */
[----:B------:R-:W-:Y:S02]  /*3e030*/  IMAD.MOV.U32 R20, RZ, RZ, R39 ;  /* 0x000000ffff147224 */ /* 0x000fe400078e0027 */
[----:B------:R-:W2:Y:S02]  /*3e040*/  LDL.LU R38, [R1+0x268] ;  /* 0x0002680001267983 */ /* 0x000ea40000300800 */
[----:B------:R-:W2:Y:S01]  /*3e050*/  LDL.LU R39, [R1+0x26c] ;  /* 0x00026c0001277983 */ /* 0x000ea20000300800 */
[----:B------:R-:W-:Y:S01]  /*3e060*/  STL.64 [R1+0x3018], R26 ;  /* 0x0030181a01007387 */ /* 0x000fe20000100a00 */
[----:B------:R-:W-:Y:S02]  /*3e070*/  STL.64 [R1+0x3010], R24 ;  /* 0x0030101801007387 */ /* 0x000fe40000100a00 */
[----:B------:R-:W-:-:S02]  /*3e080*/  IMAD.MOV.U32 R40, RZ, RZ, R19 ;  /* 0x000000ffff287224 */ /* 0x000fc400078e0013 */
[----:B------:R-:W-:Y:S02]  /*3e090*/  IMAD.MOV.U32 R5, RZ, RZ, R42 ;  /* 0x000000ffff057224 */ /* 0x000fe400078e002a */
[----:B------:R-:W-:Y:S02]  /*3e0a0*/  IMAD.MOV.U32 R41, RZ, RZ, R18 ;  /* 0x000000ffff297224 */ /* 0x000fe400078e0012 */
[----:B------:R-:W-:Y:S02]  /*3e0b0*/  IMAD.MOV.U32 R4, RZ, RZ, R43 ;  /* 0x000000ffff047224 */ /* 0x000fe400078e002b */
[----:B------:R-:W-:Y:S02]  /*3e0c0*/  IMAD.MOV.U32 R42, RZ, RZ, R23 ;  /* 0x000000ffff2a7224 */ /* 0x000fe400078e0017 */
[----:B------:R0:W-:Y:S01]  /*3e0d0*/  STL.64 [R1+0x270], R8 ;  /* 0x0002700801007387 */ /* 0x0001e20000100a00 */
[----:B------:R-:W-:Y:S02]  /*3e0e0*/  IMAD.MOV.U32 R17, RZ, RZ, R10 ;  /* 0x000000ffff117224 */ /* 0x000fe400078e000a */
[----:B------:R-:W-:Y:S01]  /*3e0f0*/  IMAD.MOV.U32 R16, RZ, RZ, R11 ;  /* 0x000000ffff107224 */ /* 0x000fe200078e000b */
[----:B0-----:R-:W3:Y:S01]  /*3e100*/  LDL.LU R8, [R1+0x240] ;  /* 0x0002400001087983 */ /* 0x001ee20000300800 */
        /* <DEDUP_REMOVED lines=10> */
[----:B------:R-:W-:-:S02]  /*3e1b0*/  IMAD.MOV.U32 R43, RZ, RZ, R22 ;  /* 0x000000ffff2b7224 */ /* 0x000fc400078e0016 */
[----:B------:R-:W3:Y:S01]  /*3e1c0*/  LDL.LU R22, [R1+0x3060] ;  /* 0x0030600001167983 */ /* 0x000ee20000300800 */
[----:B------:R-:W4:Y:S02]  /*3e1d0*/  LDL.LU R48, [R1+0x190] ;  /* 0x0001900001307983 */ /* 0x000f240000300800 */
[----:B------:R-:W4:Y:S02]  /*3e1e0*/  LDL.LU R49, [R1+0x194] ;  /* 0x0001940001317983 */ /* 0x000f240000300800 */
[----:B------:R-:W4:Y:S01]  /*3e1f0*/  LDL.LU R50, [R1+0x198] ;  /* 0x0001980001327983 */ /* 0x000f220000300800 */
[----:B------:R-:W4:Y:S01]  /*3e200*/  LDL.LU R51, [R1+0x19c] ;  /* 0x00019c0001337983 */ /* 0x000f220000300800 */
[----:B------:R-:W4:Y:S02]  /*3e210*/  LDL.LU R28, [R1+0x100] ;  /* 0x00010000011c7983 */ /* 0x000f240000300800 */
[----:B------:R-:W4:Y:S02]  /*3e220*/  LDL.LU R29, [R1+0x104] ;  /* 0x00010400011d7983 */ /* 0x000f240000300800 */
[----:B--2---:R-:W-:-:S02]  /*3e230*/  IMAD.MOV.U32 R31, RZ, RZ, R23 ;  /* 0x000000ffff1f7224 */ /* 0x004fc400078e0017 */
[----:B---3--:R-:W-:Y:S02]  /*3e240*/  IMAD.MOV.U32 R30, RZ, RZ, R22 ;  /* 0x000000ffff1e7224 */ /* 0x008fe400078e0016 */
[----:B------:R-:W2:Y:S01]  /*3e250*/  LDL.LU R22, [R1+0x305c] ;  /* 0x00305c0001167983 */ /* 0x000ea20000300800 */
[----:B------:R-:W2:Y:S02]  /*3e260*/  LDL.LU R23, [R1+0x3058] ;  /* 0x0030580001177983 */ /* 0x000ea40000300800 */
[----:B------:R-:W3:Y:S02]  /*3e270*/  LDL.LU R24, [R1+0xf0] ;  /* 0x0000f00001187983 */ /* 0x000ee40000300800 */
[----:B------:R-:W3:Y:S01]  /*3e280*/  LDL.LU R25, [R1+0xf4] ;  /* 0x0000f40001197983 */ /* 0x000ee20000300800 */
[----:B------:R-:W3:Y:S01]  /*3e290*/  LDL.LU R26, [R1+0xf8] ;  /* 0x0000f800011a7983 */ /* 0x000ee20000300800 */
[----:B------:R-:W3:Y:S02]  /*3e2a0*/  LDL.LU R27, [R1+0xfc] ;  /* 0x0000fc00011b7983 */ /* 0x000ee40000300800 */
[----:B------:R-:W-:Y:S02]  /*3e2b0*/  STL.64 [R1+0x3008], R42 ;  /* 0x0030082a01007387 */ /* 0x000fe40000100a00 */
[----:B------:R2:W-:Y:S02]  /*3e2c0*/  STL.64 [R1+0x3000], R40 ;  /* 0x0030002801007387 */ /* 0x0005e40000100a00 */
[----:B--2---:R-:W-:Y:S01]  /*3e2d0*/  HMMA.16816.F32 R40, R44, R22, R36 ;  /* 0x000000162c28723c */ /* 0x004fe20000001824 */
[----:B------:R-:W2:Y:S06]  /*3e2e0*/  LDL.LU R36, [R1+0xe0] ;  /* 0x0000e00001247983 */ /* 0x000eac0000300800 */
[----:B------:R-:W-:Y:S11]  /*3e2f0*/  IMAD.MOV.U32 R39, RZ, RZ, R18 ;  /* 0x000000ffff277224 */ /* 0x000ff600078e0012 */
[----:B------:R-:W-:Y:S05]  /*3e300*/  @!UPT UIADD3 URZ, URZ, URZ, URZ ;  /* 0x0000003f3f3ff290 */ /* 0x000fea000fffe03f */
[----:B------:R0:W-:Y:S01]  /*3e310*/  STL.64 [R1+0x260], R40 ;  /* 0x0002602801007387 */ /* 0x0001e20000100a00 */
[----:B------:R1:W-:Y:S02]  /*3e320*/  STL.64 [R1+0x268], R42 ;  /* 0x0002682a01007387 */ /* 0x0003e40000100a00 */
[----:B------:R-:W2:Y:S02]  /*3e330*/  LDL.LU R37, [R1+0xe4] ;  /* 0x0000e40001257983 */ /* 0x000ea40000300800 */
[----:B------:R-:W2:Y:S01]  /*3e340*/  LDL.LU R38, [R1+0xe8] ;  /* 0x0000e80001267983 */ /* 0x000ea20000300800 */
[----:B------:R-:W4:Y:S01]  /*3e350*/  LDL.LU R18, [R1+0x3054] ;  /* 0x0030540001127983 */ /* 0x000f220000300800 */
[----:B0-----:R-:W-:-:S03]  /*3e360*/  IMAD.MOV.U32 R40, RZ, RZ, R19 ;  /* 0x000000ffff287224 */ /* 0x001fc600078e0013 */
[----:B------:R-:W4:Y:S01]  /*3e370*/  LDL.LU R19, [R1+0x3050] ;  /* 0x0030500001137983 */ /* 0x000f220000300800 */
[----:B------:R-:W-:Y:S02]  /*3e380*/  IMAD.MOV.U32 R41, RZ, RZ, R14 ;  /* 0x000000ffff297224 */ /* 0x000fe400078e000e */
[----:B------:R-:W2:Y:S02]  /*3e390*/  LDL.LU R14, [R1+0x304c] ;  /* 0x00304c00010e7983 */ /* 0x000ea40000300800 */
[----:B-1----:R-:W-:Y:S02]  /*3e3a0*/  IMAD.MOV.U32 R42, RZ, RZ, R15 ;  /* 0x000000ffff2a7224 */ /* 0x002fe400078e000f */
[----:B------:R-:W2:Y:S01]  /*3e3b0*/  LDL.LU R15, [R1+0x3048] ;  /* 0x00304800010f7983 */ /* 0x000ea20000300800 */
[----:B------:R-:W2:Y:S02]  /*3e3c0*/  LDL.LU R43, [R1+0xdc] ;  /* 0x0000dc00012b7983 */ /* 0x000ea40000300800 */
[----:B------:R-:W2:Y:S01]  /*3e3d0*/  LDL.LU R56, [R1+0xa0] ;  /* 0x0000a00001387983 */ /* 0x000ea20000300800 */
[C---:B----4-:R-:W-:Y:S11]  /*3e3e0*/  HMMA.16816.F32 R52, R44.reuse, R18, R52 ;  /* 0x000000122c34723c */ /* 0x050ff60000001834 */
[----:B------:R-:W-:Y:S11]  /*3e3f0*/  @!UPT UIADD3 URZ, URZ, URZ, URZ ;  /* 0x0000003f3f3ff290 */ /* 0x000ff6000fffe03f */
[----:B------:R-:W-:Y:S01]  /*3e400*/  @!UPT UIADD3 URZ, URZ, URZ, URZ ;  /* 0x0000003f3f3ff290 */ /* 0x000fe2000fffe03f */
[----:B------:R-:W-:Y:S01]  /*3e410*/  STL.64 [R1+0x250], R52 ;  /* 0x0002503401007387 */ /* 0x000fe20000100a00 */
[----:B------:R0:W-:Y:S03]  /*3e420*/  STL.64 [R1+0x258], R54 ;  /* 0x0002583601007387 */ /* 0x0001e60000100a00 */
[----:B0-----:R-:W4:Y:S01]  /*3e430*/  LDL.LU.64 R54, [R1+0x3040] ;  /* 0x0030400001367983 */ /* 0x001f220000300a00 */
[C---:B--2---:R-:W-:Y:S01]  /*3e440*/  HMMA.16816.F32 R8, R44.reuse, R14, R8 ;  /* 0x0000000e2c08723c */ /* 0x044fe20000001808 */
[----:B------:R-:W-:Y:S02]  /*3e450*/  IMAD.MOV.U32 R58, RZ, RZ, R3 ;  /* 0x000000ffff3a7224 */ /* 0x000fe400078e0003 */
[----:B------:R-:W-:Y:S02]  /*3e460*/  IMAD.MOV.U32 R59, RZ, RZ, R2 ;  /* 0x000000ffff3b7224 */ /* 0x000fe400078e0002 */
[----:B------:R-:W-:Y:S11]  /*3e470*/  IMAD.MOV.U32 R57, RZ, RZ, R61 ;  /* 0x000000ffff397224 */ /* 0x000ff600078e003d */
[----:B------:R-:W-:Y:S07]  /*3e480*/  @!UPT UIADD3 URZ, URZ, URZ, URZ ;  /* 0x0000003f3f3ff290 */ /* 0x000fee000fffe03f */
[----:B------:R0:W-:Y:S01]  /*3e490*/  STL [R1+0x240], R8 ;  /* 0x0002400801007387 */ /* 0x0001e20000100800 */
[----:B------:R-:W-:Y:S02]  /*3e4a0*/  IMAD.MOV.U32 R3, RZ, RZ, R9 ;  /* 0x000000ffff037224 */ /* 0x000fe400078e0009 */
[----:B------:R-:W-:Y:S02]  /*3e4b0*/  IMAD.MOV.U32 R2, RZ, RZ, R10 ;  /* 0x000000ffff027224 */ /* 0x000fe400078e000a */
[----:B------:R-:W-:Y:S01]  /*3e4c0*/  IMAD.MOV.U32 R61, RZ, RZ, R11 ;  /* 0x000000ffff3d7224 */ /* 0x000fe200078e000b */
[----:B0-----:R-:W2:Y:S01]  /*3e4d0*/  LDL.LU R8, [R1+0x30] ;  /* 0x0000300001087983 */ /* 0x001ea20000300800 */
[----:B------:R-:W2:Y:S02]  /*3e4e0*/  LDL.LU R9, [R1+0x34] ;  /* 0x0000340001097983 */ /* 0x000ea40000300800 */
[----:B------:R-:W2:Y:S02]  /*3e4f0*/  LDL.LU R10, [R1+0x38] ;  /* 0x00003800010a7983 */ /* 0x000ea40000300800 */
[----:B------:R-:W2:Y:S01]  /*3e500*/  LDL.LU R11, [R1+0x3c] ;  /* 0x00003c00010b7983 */ /* 0x000ea20000300800 */
[----:B----4-:R-:W-:Y:S01]  /*3e510*/  HMMA.16816.F32 R44, R44, R54, R48 ;  /* 0x000000362c2c723c */ /* 0x010fe20000001830 */
[----:B------:R-:W4:Y:S01]  /*3e520*/  LDL.LU.64 R50, [R1+0x3038] ;  /* 0x0030380001327983 */ /* 0x000f220000300a00 */
[----:B------:R-:W4:Y:S11]  /*3e530*/  LDL.LU.64 R48, [R1+0x3030] ;  /* 0x0030300001307983 */ /* 0x000f360000300a00 */
[----:B------:R-:W-:Y:S10]  /*3e540*/  @!UPT UIADD3 URZ, URZ, URZ, URZ ;  /* 0x0000003f3f3ff290 */ /* 0x000ff4000fffe03f */
[----:B------:R0:W-:Y:S01]  /*3e550*/  STL.64 [R1+0x190], R44 ;  /* 0x0001902c01007387 */ /* 0x0001e20000100a00 */
[----:B------:R1:W-:Y:S03]  /*3e560*/  STL.64 [R1+0x198], R46 ;  /* 0x0001982e01007387 */ /* 0x0003e60000100a00 */
[----:B0-----:R-:W2:Y:S01]  /*3e570*/  LDL.LU R44, [R1+0xc0] ;  /* 0x0000c000012c7983 */ /* 0x001ea20000300800 */
[----:B------:R-:W2:Y:S02]  /*3e580*/  LDL.LU R45, [R1+0xc4] ;  /* 0x0000c400012d7983 */ /* 0x000ea40000300800 */
[----:B-1----:R-:W2:Y:S02]  /*3e590*/  LDL.LU R46, [R1+0xc8] ;  /* 0x0000c800012e7983 */ /* 0x002ea40000300800 */
[----:B------:R-:W2:Y:S01]  /*3e5a0*/  LDL.LU R47, [R1+0xcc] ;  /* 0x0000cc00012f7983 */ /* 0x000ea20000300800 */
[C---:B----4-:R-:W-:Y:S11]  /*3e5b0*/  HMMA.16816.F32 R28, R48.reuse, R34, R28 ;  /* 0x00000022301c723c */ /* 0x050ff6000000181c */
[----:B------:R-:W-:Y:S11]  /*3e5c0*/  @!UPT UIADD3 URZ, URZ, URZ, URZ ;  /* 0x0000003f3f3ff290 */ /* 0x000ff6000fffe03f */
[----:B------:R-:W-:Y:S01]  /*3e5d0*/  @!UPT UIADD3 URZ, URZ, URZ, URZ ;  /* 0x0000003f3f3ff290 */ /* 0x000fe2000fffe03f */
[----:B------:R-:W-:Y:S01]  /*3e5e0*/  STL.64 [R1+0x100], R28 ;  /* 0x0001001c01007387 */ /* 0x000fe20000100a00 */
[----:B------:R0:W-:Y:S03]  /*3e5f0*/  STL.64 [R1+0x108], R30 ;  /* 0x0001081e01007387 */ /* 0x0001e60000100a00 */
[----:B0-----:R-:W3:Y:S01]  /*3e600*/  LDL.LU.64 R30, [R1+0x3028] ;  /* 0x00302800011e7983 */ /* 0x001ee20000300a00 */
[----:B------:R-:W4:Y:S01]  /*3e610*/  LDL.LU.64 R28, [R1+0x3020] ;  /* 0x00302000011c7983 */ /* 0x000f220000300a00 */
[C---:B---3--:R-:W-:Y:S11]  /*3e620*/  HMMA.16816.F32 R24, R48.reuse, R30, R24 ;  /* 0x0000001e3018723c */ /* 0x048ff60000001818 */
[----:B------:R-:W-:Y:S11]  /*3e630*/  @!UPT UIADD3 URZ, URZ, URZ, URZ ;  /* 0x0000003f3f3ff290 */ /* 0x000ff6000fffe03f */
[----:B------:R-:W-:Y:S01]  /*3e640*/  @!UPT UIADD3 URZ, URZ, URZ, URZ ;  /* 0x0000003f3f3ff290 */ /* 0x000fe2000fffe03f */
[----:B------:R-:W-:Y:S01]  /*3e650*/  STL.64 [R1+0xf0], R24 ;  /* 0x0000f01801007387 */ /* 0x000fe20000100a00 */
[----:B------:R0:W-:Y:S03]  /*3e660*/  STL.64 [R1+0xf8], R26 ;  /* 0x0000f81a01007387 */ /* 0x0001e60000100a00 */
[----:B0-----:R-:W3:Y:S01]  /*3e670*/  LDL.LU.64 R26, [R1+0x3018] ;  /* 0x00301800011a7983 */ /* 0x001ee20000300a00 */
[C---:B------:R-:W-:Y:S01]  /*3e680*/  HMMA.16816.F32 R40, R48.reuse, R6, R40 ;  /* 0x000000063028723c */ /* 0x040fe20000001828 */
[----:B------:R-:W2:Y:S02]  /*3e690*/  LDL.LU.64 R24, [R1+0x3010] ;  /* 0x0030100001187983 */ /* 0x000ea40000300a00 */
[----:B------:R-:W-:Y:S01]  /*3e6a0*/  STL.64 [R1+0x2fe0], R30 ;  /* 0x002fe01e01007387 */ /* 0x000fe20000100a00 */
[----:B----4-:R0:W-:Y:S04]  /*3e6b0*/  STL.64 [R1+0x2fd8], R28 ;  /* 0x002fd81c01007387 */ /* 0x0101e80000100a00 */
[----:B0-----:R-:W4:Y:S01]  /*3e6c0*/  LDL.LU R28, [R1+0x80] ;  /* 0x00008000011c7983 */ /* 0x001f220000300800 */
[----:B------:R-:W4:Y:S02]  /*3e6d0*/  LDL.LU R29, [R1+0x84] ;  /* 0x00008400011d7983 */ /* 0x000f240000300800 */
[----:B------:R-:W4:Y:S02]  /*3e6e0*/  LDL.LU R30, [R1+0x88] ;  /* 0x00008800011e7983 */ /* 0x000f240000300800 */
[----:B------:R-:W4:Y:S01]  /*3e6f0*/  LDL.LU R31, [R1+0x8c] ;  /* 0x00008c00011f7983 */ /* 0x000f220000300800 */
[C---:B---3--:R-:W-:Y:S11]  /*3e700*/  HMMA.16816.F32 R36, R48.reuse, R26, R36 ;  /* 0x0000001a3024723c */ /* 0x048ff60000001824 */
[----:B------:R-:W-:Y:S11]  /*3e710*/  @!UPT UIADD3 URZ, URZ, URZ, URZ ;  /* 0x0000003f3f3ff290 */ /* 0x000ff6000fffe03f */
[----:B------:R-:W-:Y:S01]  /*3e720*/  @!UPT UIADD3 URZ, URZ, URZ, URZ ;  /* 0x0000003f3f3ff290 */ /* 0x000fe2000fffe03f */
[----:B------:R0:W-:Y:S01]  /*3e730*/  STL.64 [R1+0xe0], R36 ;  /* 0x0000e02401007387 */ /* 0x0001e20000100a00 */
[----:B------:R1:W-:Y:S03]  /*3e740*/  STL.64 [R1+0xe8], R38 ;  /* 0x0000e82601007387 */ /* 0x0003e60000100a00 */
[----:B0-----:R-:W3:Y:S01]  /*3e750*/  LDL.LU R36, [R1+0x70] ;  /* 0x0000700001247983 */ /* 0x001ee20000300800 */
[----:B------:R-:W3:Y:S02]  /*3e760*/  LDL.LU R37, [R1+0x74] ;  /* 0x0000740001257983 */ /* 0x000ee40000300800 */
[----:B-1----:R-:W3:Y:S02]  /*3e770*/  LDL.LU R38, [R1+0x78] ;  /* 0x0000780001267983 */ /* 0x002ee40000300800 */
[----:B------:R-:W3:Y:S01]  /*3e780*/  LDL.LU R39, [R1+0x7c] ;  /* 0x00007c0001277983 */ /* 0x000ee20000300800 */
[----:B------:R-:W-:Y:S01]  /*3e790*/  STL.64 [R1+0xd0], R40 ;  /* 0x0000d02801007387 */ /* 0x000fe20000100a00 */
[----:B------:R0:W-:Y:S03]  /*3e7a0*/  STL.64 [R1+0xd8], R42 ;  /* 0x0000d82a01007387 */ /* 0x0001e60000100a00 */
[----:B0-----:R-:W3:Y:S01]  /*3e7b0*/  LDL.LU.64 R42, [R1+0x3008] ;  /* 0x00300800012a7983 */ /* 0x001ee20000300a00 */
[----:B------:R-:W3:Y:S01]  /*3e7c0*/  LDL.LU.64 R40, [R1+0x3000] ;  /* 0x0030000001287983 */ /* 0x000ee20000300a00 */
[C---:B--2---:R-:W-:Y:S08]  /*3e7d0*/  HMMA.16816.F32 R44, R48.reuse, R22, R44 ;  /* 0x00000016302c723c */ /* 0x044ff0000000182c */
[C---:B------:R-:W-:Y:S11]  /*3e7e0*/  HMMA.16816.F32 R56, R48.reuse, R14, R56 ;  /* 0x0000000e3038723c */ /* 0x040ff60000001838 */
[----:B------:R-:W-:Y:S04]  /*3e7f0*/  @!UPT UIADD3 URZ, URZ, URZ, URZ ;  /* 0x0000003f3f3ff290 */ /* 0x000fe8000fffe03f */
[----:B------:R-:W-:Y:S01]  /*3e800*/  STL.64 [R1+0xc0], R44 ;  /* 0x0000c02c01007387 */ /* 0x000fe20000100a00 */
[----:B------:R3:W-:Y:S02]  /*3e810*/  STL.64 [R1+0xc8], R46 ;  /* 0x0000c82e01007387 */ /* 0x0007e40000100a00 */
[C---:B---3--:R-:W-:Y:S01]  /*3e820*/  HMMA.16816.F32 R44, R48.reuse, R18, R40 ;  /* 0x00000012302c723c */ /* 0x048fe20000001828 */
[----:B------:R-:W2:Y:S07]  /*3e830*/  LDL.LU R40, [R1+0x180] ;  /* 0x0001800001287983 */ /* 0x000eae0000300800 */
[----:B------:R-:W-:Y:S11]  /*3e840*/  HMMA.16816.F32 R48, R48, R54, R8 ;  /* 0x000000363030723c */ /* 0x000ff60000001808 */
[----:B------:R-:W-:Y:S04]  /*3e850*/  @!UPT UIADD3 URZ, URZ, URZ, URZ ;  /* 0x0000003f3f3ff290 */ /* 0x000fe8000fffe03f */
[----:B------:R0:W-:Y:S01]  /*3e860*/  STL.64 [R1+0xb0], R44 ;  /* 0x0000b02c01007387 */ /* 0x0001e20000100a00 */
[----:B------:R1:W-:Y:S02]  /*3e870*/  STL.64 [R1+0xb8], R46 ;  /* 0x0000b82e01007387 */ /* 0x0003e40000100a00 */
[----:B------:R-:W2:Y:S02]  /*3e880*/  LDL.LU R41, [R1+0x184] ;  /* 0x0001840001297983 */ /* 0x000ea40000300800 */
[----:B------:R-:W2:Y:S01]  /*3e890*/  LDL.LU R42, [R1+0x188] ;  /* 0x00018800012a7983 */ /* 0x000ea20000300800 */
[----:B------:R-:W2:Y:S04]  /*3e8a0*/  LDL.LU R43, [R1+0x18c] ;  /* 0x00018c00012b7983 */ /* 0x000ea80000300800 */
[----:B0-----:R-:W3:Y:S01]  /*3e8b0*/  LDL.LU R44, [R1+0x230] ;  /* 0x00023000012c7983 */ /* 0x001ee20000300800 */
[----:B------:R0:W-:Y:S02]  /*3e8c0*/  STL.64 [R1+0xa0], R56 ;  /* 0x0000a03801007387 */ /* 0x0001e40000100a00 */
[----:B------:R4:W-:Y:S02]  /*3e8d0*/  STL.64 [R1+0xa8], R58 ;  /* 0x0000a83a01007387 */ /* 0x0009e40000100a00 */
[----:B------:R-:W3:Y:S01]  /*3e8e0*/  LDL.LU R45, [R1+0x234] ;  /* 0x00023400012d7983 */ /* 0x000ee20000300800 */
[----:B-1----:R-:W3:Y:S01]  /*3e8f0*/  LDL.LU R46, [R1+0x238] ;  /* 0x00023800012e7983 */ /* 0x002ee20000300800 */
[----:B------:R-:W3:Y:S03]  /*3e900*/  LDL.LU R47, [R1+0x23c] ;  /* 0x00023c00012f7983 */ /* 0x000ee60000300800 */
[----:B0-----:R-:W2:Y:S01]  /*3e910*/  LDL.LU R56, [R1+0x370] ;  /* 0x0003700001387983 */ /* 0x001ea20000300800 */
[----:B------:R-:W2:Y:S02]  /*3e920*/  LDL.LU R57, [R1+0x374] ;  /* 0x0003740001397983 */ /* 0x000ea40000300800 */
[----:B----4-:R-:W4:Y:S02]  /*3e930*/  LDL.LU R58, [R1+0x378] ;  /* 0x00037800013a7983 */ /* 0x010f240000300800 */
[----:B------:R-:W-:-:S02]  /*3e940*/  IMAD.MOV.U32 R59, RZ, RZ, R0 ;  /* 0x000000ffff3b7224 */ /* 0x000fc400078e0000 */
[----:B------:R-:W2:Y:S01]  /*3e950*/  LDL.LU R0, [R1+0x2ff8] ;  /* 0x002ff80001007983 */ /* 0x000ea20000300800 */
[----:B------:R-:W2:Y:S02]  /*3e960*/  LDL.LU.64 R10, [R1+0x2ff0] ;  /* 0x002ff000010a7983 */ /* 0x000ea40000300a00 */
[----:B------:R-:W2:Y:S02]  /*3e970*/  LDL.LU.64 R8, [R1+0x2fe8] ;  /* 0x002fe80001087983 */ /* 0x000ea40000300a00 */
[----:B------:R0:W-:Y:S01]  /*3e980*/  STL.64 [R1+0x30], R48 ;  /* 0x0000303001007387 */ /* 0x0001e20000100a00 */
[----:B------:R1:W-:Y:S04]  /*3e990*/  STL.64 [R1+0x38], R50 ;  /* 0x0000383201007387 */ /* 0x0003e80000100a00 */
[----:B0-----:R-:W3:Y:S01]  /*3e9a0*/  LDL.LU R48, [R1+0x50] ;  /* 0x0000500001307983 */ /* 0x001ee20000300800 */
[----:B------:R-:W3:Y:S02]  /*3e9b0*/  LDL.LU R49, [R1+0x54] ;  /* 0x0000540001317983 */ /* 0x000ee40000300800 */
[----:B-1----:R-:W3:Y:S01]  /*3e9c0*/  LDL.LU R50, [R1+0x58] ;  /* 0x0000580001327983 */ /* 0x002ee20000300800 */
[C---:B--2---:R-:W-:Y:S01]  /*3e9d0*/  HMMA.16816.F32 R28, R8.reuse, R34, R28 ;  /* 0x00000022081c723c */ /* 0x044fe2000000181c */
[----:B------:R-:W-:Y:S11]  /*3e9e0*/  IMAD.MOV.U32 R51, RZ, RZ, R0 ;  /* 0x000000ffff337224 */ /* 0x000ff600078e0000 */
[----:B------:R-:W-:Y:S11]  /*3e9f0*/  @!UPT UIADD3 URZ, URZ, URZ, URZ ;  /* 0x0000003f3f3ff290 */ /* 0x000ff6000fffe03f */
[----:B------:R-:W-:Y:S01]  /*3ea00*/  STL.64 [R1+0x80], R28 ;  /* 0x0000801c01007387 */ /* 0x000fe20000100a00 */
[----:B------:R0:W-:Y:S02]  /*3ea10*/  STL [R1+0x88], R30 ;  /* 0x0000881e01007387 */ /* 0x0001e40000100800 */
[----:B------:R-:W-:Y:S02]  /*3ea20*/  IMAD.MOV.U32 R0, RZ, RZ, R31 ;  /* 0x000000ffff007224 */ /* 0x000fe400078e001f */
[----:B0-----:R-:W2:Y:S01]  /*3ea30*/  LDL.LU.64 R30, [R1+0x2fe0] ;  /* 0x002fe000011e7983 */ /* 0x001ea20000300a00 */
[----:B------:R-:W3:Y:S02]  /*3ea40*/  LDL.LU.64 R28, [R1+0x2fd8] ;  /* 0x002fd800011c7983 */ /* 0x000ee40000300a00 */
[----:B------:R-:W-:Y:S02]  /*3ea50*/  STL.64 [R1+0x2fd0], R34 ;  /* 0x002fd02201007387 */ /* 0x000fe40000100a00 */
[----:B------:R0:W-:Y:S02]  /*3ea60*/  STL.64 [R1+0x2fc8], R32 ;  /* 0x002fc82001007387 */ /* 0x0001e40000100a00 */
[----:B0-----:R-:W4:Y:S01]  /*3ea70*/  LDL.LU R32, [R1+0x60] ;  /* 0x0000600001207983 */ /* 0x001f220000300800 */
[----:B------:R-:W4:Y:S02]  /*3ea80*/  LDL.LU R33, [R1+0x64] ;  /* 0x0000640001217983 */ /* 0x000f240000300800 */
[----:B------:R-:W4:Y:S02]  /*3ea90*/  LDL.LU R34, [R1+0x68] ;  /* 0x0000680001227983 */ /* 0x000f240000300800 */
[----:B------:R-:W4:Y:S01]  /*3eaa0*/  LDL.LU R35, [R1+0x6c] ;  /* 0x00006c0001237983 */ /* 0x000f220000300800 */
[----:B------:R-:W-:Y:S01]  /*3eab0*/  STL [R1+0x2de0], R0 ;  /* 0x002de00001007387 */ /* 0x000fe20000100800 */
[C---:B--2---:R-:W-:Y:S03]  /*3eac0*/  HMMA.16816.F32 R36, R8.reuse, R30, R36 ;  /* 0x0000001e0824723c */ /* 0x044fe60000001824 */
[----:B------:R-:W-:Y:S01]  /*3ead0*/  STL.64 [R1+0x2fc0], R30 ;  /* 0x002fc01e01007387 */ /* 0x000fe20000100a00 */
[----:B---3--:R-:W-:Y:S11]  /*3eae0*/  STL.64 [R1+0x2fb8], R28 ;  /* 0x002fb81c01007387 */ /* 0x008ff60000100a00 */
[----:B------:R-:W-:Y:S08]  /*3eaf0*/  @!UPT UIADD3 URZ, URZ, URZ, URZ ;  /* 0x0000003f3f3ff290 */ /* 0x000ff0000fffe03f */
[----:B------:R0:W-:Y:S04]  /*3eb00*/  STL.64 [R1+0x70], R36 ;  /* 0x0000702401007387 */ /* 0x0001e80000100a00 */
[----:B0-----:R-:W0:Y:S01]  /*3eb10*/  S2R R37, SR_TID.X ;  /* 0x0000000000257919 */ /* 0x001e220000002100 */
[----:B----4-:R-:W-:Y:S01]  /*3eb20*/  HMMA.16816.F32 R32, R8, R26, R32 ;  /* 0x0000001a0820723c */ /* 0x010fe20000001820 */
[----:B------:R0:W-:Y:S02]  /*3eb30*/  STL.64 [R1+0x78], R38 ;  /* 0x0000782601007387 */ /* 0x0001e40000100a00 */
[----:B0-----:R-:W-:-:S05]  /*3eb40*/  LOP3.LUT R38, R37, 0x7, RZ, 0xc0, !PT ;  /* 0x0000000725267812 */ /* 0x001fca00078ec0ff */
[C---:B------:R-:W-:Y:S02]  /*3eb50*/  IMAD R39, R38.reuse, 0x110, RZ ;  /* 0x0000011026277824 */ /* 0x040fe400078e02ff */
[----:B------:R-:W-:Y:S02]  /*3eb60*/  IMAD R53, R38, 0x110, RZ ;  /* 0x0000011026357824 */ /* 0x000fe400078e02ff */
[----:B------:R-:W0:Y:S11]  /*3eb70*/  S2R R38, SR_TID.X ;  /* 0x0000000000267919 */ /* 0x000e360000002100 */
[----:B------:R-:W-:Y:S01]  /*3eb80*/  STL.64 [R1+0x60], R32 ;  /* 0x0000602001007387 */ /* 0x000fe20000100a00 */
[----:B------:R-:W-:Y:S02]  /*3eb90*/  STL [R1+0x68], R34 ;  /* 0x0000682201007387 */ /* 0x000fe40000100800 */
[----:B------:R-:W-:Y:S02]  /*3eba0*/  STL.64 [R1+0x2fb0], R26 ;  /* 0x002fb01a01007387 */ /* 0x000fe40000100a00 */
[----:B------:R1:W-:Y:S02]  /*3ebb0*/  STL.64 [R1+0x2fa8], R24 ;  /* 0x002fa81801007387 */ /* 0x0003e40000100a00 */
[----:B-1----:R-:W-:Y:S01]  /*3ebc0*/  HMMA.16816.F32 R24, R8, R6, R48 ;  /* 0x000000060818723c */ /* 0x002fe20000001830 */
[----:B------:R-:W-:-:S06]  /*3ebd0*/  IMAD.MOV.U32 R0, RZ, RZ, R35 ;  /* 0x000000ffff007224 */ /* 0x000fcc00078e0023 */
[C---:B0-----:R-:W-:Y:S02]  /*3ebe0*/  IMAD.SHL.U32 R51, R38.reuse, 0x2, RZ ;  /* 0x0000000226337824 */ /* 0x041fe400078e00ff */
[----:B------:R-:W-:-:S03]  /*3ebf0*/  IMAD.SHL.U32 R52, R38, 0x80, RZ ;  /* 0x0000008026347824 */ /* 0x000fc600078e00ff */
[----:B------:R-:W-:Y:S01]  /*3ec00*/  LOP3.LUT R53, R53, 0x10, R51, 0x78, !PT ;  /* 0x0000001035357812 */ /* 0x000fe200078e7833 */
[----:B------:R-:W-:Y:S01]  /*3ec10*/  STL [R1+0x2de4], R0 ;  /* 0x002de40001007387 */ /* 0x000fe20000100800 */
[----:B------:R-:W-:Y:S02]  /*3ec20*/  STL.64 [R1+0x2fa0], R6 ;  /* 0x002fa00601007387 */ /* 0x000fe40000100a00 */
[----:B------:R-:W-:-:S04]  /*3ec30*/  LOP3.LUT R53, R53, 0x800, R52, 0xf8, !PT ;  /* 0x0000080035357812 */ /* 0x000fc800078ef834 */
[----:B------:R-:W-:-:S03]  /*3ec40*/  LOP3.LUT R53, R53, 0x40, RZ, 0x3c, !PT ;  /* 0x0000004035357812 */ /* 0x000fc600078e3cff */
[----:B------:R-:W-:Y:S01]  /*3ec50*/  STL.64 [R1+0x50], R24 ;  /* 0x0000501801007387 */ /* 0x000fe20000100a00 */
[----:B------:R-:W-:Y:S02]  /*3ec60*/  STL.64 [R1+0x58], R26 ;  /* 0x0000581a01007387 */ /* 0x000fe40000100a00 */
[----:B------:R0:W-:Y:S02]  /*3ec70*/  STL.64 [R1+0x2f98], R4 ;  /* 0x002f980401007387 */ /* 0x0001e40000100a00 */
[C---:B0-----:R-:W-:Y:S01]  /*3ec80*/  HMMA.16816.F32 R4, R8.reuse, R22, R40 ;  /* 0x000000160804723c */ /* 0x041fe20000001828 */
[----:B------:R-:W0:Y:S04]  /*3ec90*/  LDSM.16.MT88.4 R40, [R53+0x3000] ;  /* 0x003000003528783b */ /* 0x000e280000004200 */
[----:B------:R-:W-:Y:S01]  /*3eca0*/  STL.64 [R1+0x2f90], R22 ;  /* 0x002f901601007387 */ /* 0x000fe20000100a00 */
[----:B------:R-:W-:Y:S11]  /*3ecb0*/  STL.64 [R1+0x2f88], R20 ;  /* 0x002f881401007387 */ /* 0x000ff60000100a00 */
[----:B------:R-:W-:Y:S06]  /*3ecc0*/  @!UPT UIADD3 URZ, URZ, URZ, URZ ;  /* 0x0000003f3f3ff290 */ /* 0x000fec000fffe03f */
[----:B------:R-:W-:Y:S01]  /*3ecd0*/  STL.64 [R1+0x180], R4 ;  /* 0x0001800401007387 */ /* 0x000fe20000100a00 */
[----:B------:R1:W-:Y:S02]  /*3ece0*/  STL.64 [R1+0x188], R6 ;  /* 0x0001880601007387 */ /* 0x0003e40000100a00 */
[C---:B-1----:R-:W-:Y:S01]  /*3ecf0*/  HMMA.16816.F32 R4, R8.reuse, R18, R44 ;  /* 0x000000120804723c */ /* 0x042fe2000000182c */
[----:B------:R-:W1:Y:S04]  /*3ed00*/  LDSM.16.MT88.4 R44, [R53+0x3080] ;  /* 0x00308000352c783b */ /* 0x000e680000004200 */
[----:B0-----:R-:W-:Y:S01]  /*3ed10*/  STL.64 [R1+0x2f50], R42 ;  /* 0x002f502a01007387 */ /* 0x001fe20000100a00 */
[----:B------:R-:W-:Y:S02]  /*3ed20*/  STL.64 [R1+0x2f48], R40 ;  /* 0x002f482801007387 */ /* 0x000fe40000100a00 */
[----:B------:R-:W-:Y:S02]  /*3ed30*/  STL.64 [R1+0x2f80], R18 ;  /* 0x002f801201007387 */ /* 0x000fe40000100a00 */
[----:B------:R-:W-:Y:S11]  /*3ed40*/  STL.64 [R1+0x2f78], R16 ;  /* 0x002f781001007387 */ /* 0x000ff60000100a00 */
[----:B------:R-:W-:Y:S02]  /*3ed50*/  @!UPT UIADD3 URZ, URZ, URZ, URZ ;  /* 0x0000003f3f3ff290 */ /* 0x000fe4000fffe03f */
[----:B------:R-:W-:Y:S01]  /*3ed60*/  STL.64 [R1+0x230], R4 ;  /* 0x0002300401007387 */ /* 0x000fe20000100a00 */
[----:B------:R0:W-:Y:S02]  /*3ed70*/  STL.64 [R1+0x238], R6 ;  /* 0x0002380601007387 */ /* 0x0001e40000100a00 */
[----:B0-----:R-:W-:Y:S01]  /*3ed80*/  HMMA.16816.F32 R4, R8, R14, R56 ;  /* 0x0000000e0804723c */ /* 0x001fe20000001838 */
[----:B-1----:R-:W-:Y:S01]  /*3ed90*/  STL.64 [R1+0x2f00], R46 ;  /* 0x002f002e01007387 */ /* 0x002fe20000100a00 */
[----:B------:R-:W-:Y:S02]  /*3eda0*/  STL.64 [R1+0x2ef8], R44 ;  /* 0x002ef82c01007387 */ /* 0x000fe40000100a00 */
[----:B------:R-:W-:Y:S02]  /*3edb0*/  STL.64 [R1+0x2f70], R14 ;  /* 0x002f700e01007387 */ /* 0x000fe40000100a00 */
[----:B------:R-:W-:Y:S11]  /*3edc0*/  STL.64 [R1+0x2f68], R12 ;  /* 0x002f680c01007387 */ /* 0x000ff60000100a00 */
[----:B------:R-:W-:Y:S06]  /*3edd0*/  @!UPT UIADD3 URZ, URZ, URZ, URZ ;  /* 0x0000003f3f3ff290 */ /* 0x000fec000fffe03f */
[----:B------:R-:W-:Y:S01]  /*3ede0*/  STL.64 [R1+0x4e0], R4 ;  /* 0x0004e00401007387 */ /* 0x000fe20000100a00 */
[----:B------:R-:W-:Y:S02]  /*3edf0*/  STL.64 [R1+0x4e8], R6 ;  /* 0x0004e80601007387 */ /* 0x000fe40000100a00 */
        /* <DEDUP_REMOVED lines=25> */
[----:B------:R-:W2:Y:S01]  /*3ef90*/  LDL.LU R43, [R1+0x2ec] ;  /* 0x0002ec00012b7983 */ /* 0x000ea20000300800 */
[----:B------:R-:W0:Y:S04]  /*3efa0*/  S2R R53, SR_TID.X ;  /* 0x0000000000357919 */ /* 0x000e280000002100 */
[----:B------:R-:W1:Y:S01]  /*3efb0*/  S2R R52, SR_TID.X ;  /* 0x0000000000347919 */ /* 0x000e620000002100 */
[----:B0-----:R-:W-:Y:S01]  /*3efc0*/  LOP3.LUT R53, R53, 0x7, RZ, 0xc0, !PT ;  /* 0x0000000735357812 */ /* 0x001fe200078ec0ff */
[----:B-1----:R-:W-:-:S04]  /*3efd0*/  IMAD.SHL.U32 R51, R52, 0x2, RZ ;  /* 0x0000000234337824 */ /* 0x002fc800078e00ff */
[----:B------:R-:W-:Y:S02]  /*3efe0*/  IMAD R53, R53, 0x110, RZ ;  /* 0x0000011035357824 */ /* 0x000fe400078e02ff */
[----:B------:R-:W-:-:S03]  /*3eff0*/  IMAD.SHL.U32 R52, R52, 0x80, RZ ;  /* 0x0000008034347824 */ /* 0x000fc600078e00ff */
[----:B------:R-:W-:Y:S01]  /*3f000*/  LOP3.LUT R53, R53, 0x10, R51, 0x78, !PT ;  /* 0x0000001035357812 */ /* 0x000fe200078e7833 */
[----:B--2---:R-:W-:Y:S01]  /*3f010*/  STL.64 [R1+0x2f60], R42 ;  /* 0x002f602a01007387 */ /* 0x004fe20000100a00 */
[----:B----4-:R0:W-:Y:S03]  /*3f020*/  STL.64 [R1+0x2f58], R40 ;  /* 0x002f582801007387 */ /* 0x0101e60000100a00 */
        /* <DEDUP_REMOVED lines=20> */
[----:B------:R-:W-:Y:S01]  /*3f170*/  LOP3.LUT R53, R53, 0x800, R52, 0xf8, !PT ;  /* 0x0000080035357812 */ /* 0x000fe200078ef834 */
[----:B------:R-:W4:Y:S01]  /*3f180*/  LDL.LU R24, [R1+0x3d0] ;  /* 0x0003d00001187983 */ /* 0x000f220000300800 */
[----:B------:R-:W4:Y:S02]  /*3f190*/  LDL.LU R25, [R1+0x3d4] ;  /* 0x0003d40001197983 */ /* 0x000f240000300800 */
[----:B------:R-:W4:Y:S01]  /*3f1a0*/  LDL.LU R26, [R1+0x3d8] ;  /* 0x0003d800011a7983 */ /* 0x000f220000300800 */
[----:B------:R-:W-:Y:S01]  /*3f1b0*/  LOP3.LUT R53, R53, 0x60, RZ, 0x3c, !PT ;  /* 0x0000006035357812 */ /* 0x000fe200078e3cff */
[----:B------:R-:W4:Y:S01]  /*3f1c0*/  LDL.LU R27, [R1+0x3dc] ;  /* 0x0003dc00011b7983 */ /* 0x000f220000300800 */
[----:B------:R-:W4:Y:S02]  /*3f1d0*/  LDL.LU R28, [R1+0x3e0] ;  /* 0x0003e000011c7983 */ /* 0x000f240000300800 */
[----:B------:R-:W4:Y:S02]  /*3f1e0*/  LDL.LU R29, [R1+0x3e4] ;  /* 0x0003e400011d7983 */ /* 0x000f240000300800 */
[----:B------:R-:W4:Y:S01]  /*3f1f0*/  LDL.LU R30, [R1+0x3e8] ;  /* 0x0003e800011e7983 */ /* 0x000f220000300800 */
[----:B------:R-:W0:Y:S04]  /*3f200*/  LDSM.16.MT88.4 R48, [R53+0x3000] ;  /* 0x003000003530783b */ /* 0x000e280000004200 */
[----:B------:R-:W4:Y:S01]  /*3f210*/  LDL.LU R31, [R1+0x3ec] ;  /* 0x0003ec00011f7983 */ /* 0x000f220000300800 */
[----:B------:R-:W4:Y:S02]  /*3f220*/  LDL.LU R16, [R1+0x3a0] ;  /* 0x0003a00001107983 */ /* 0x000f240000300800 */
[----:B------:R-:W4:Y:S02]  /*3f230*/  LDL.LU R17, [R1+0x3a4] ;  /* 0x0003a40001117983 */ /* 0x000f240000300800 */
[----:B------:R-:W4:Y:S01]  /*3f240*/  LDL.LU R18, [R1+0x3a8] ;  /* 0x0003a80001127983 */ /* 0x000f220000300800 */
[----:B------:R-:W4:Y:S01]  /*3f250*/  LDL.LU R19, [R1+0x3ac] ;  /* 0x0003ac0001137983 */ /* 0x000f220000300800 */
[----:B---3--:R-:W-:Y:S02]  /*3f260*/  STL.64 [R1+0x2f40], R58 ;  /* 0x002f403a01007387 */ /* 0x008fe40000100a00 */
[----:B------:R1:W-:Y:S02]  /*3f270*/  STL.64 [R1+0x2f38], R56 ;  /* 0x002f383801007387 */ /* 0x0003e40000100a00 */
[----:B-1----:R-:W3:Y:S01]  /*3f280*/  LDL.LU R56, [R1+0x350] ;  /* 0x0003500001387983 */ /* 0x002ee20000300800 */
[----:B------:R-:W3:Y:S02]  /*3f290*/  LDL.LU R57, [R1+0x354] ;  /* 0x0003540001397983 */ /* 0x000ee40000300800 */
[----:B------:R-:W3:Y:S02]  /*3f2a0*/  LDL.LU R58, [R1+0x358] ;  /* 0x00035800013a7983 */ /* 0x000ee40000300800 */
[----:B------:R-:W3:Y:S01]  /*3f2b0*/  LDL.LU R59, [R1+0x35c] ;  /* 0x00035c00013b7983 */ /* 0x000ee20000300800 */
[----:B0-----:R-:W-:Y:S01]  /*3f2c0*/  STL.64 [R1+0x2ea8], R50 ;  /* 0x002ea83201007387 */ /* 0x001fe20000100a00 */
[----:B------:R0:W-:Y:S03]  /*3f2d0*/  STL.64 [R1+0x2ea0], R48 ;  /* 0x002ea03001007387 */ /* 0x0001e60000100a00 */
        /* <DEDUP_REMOVED lines=8> */
[----:B--2---:R-:W-:Y:S01]  /*3f360*/  HMMA.16816.F32 R8, R8, R54, R32 ;  /* 0x000000360808723c */ /* 0x004fe20000001820 */
[----:B------:R-:W4:Y:S01]  /*3f370*/  LDL.LU.64 R34, [R1+0x2fd0] ;  /* 0x002fd00001227983 */ /* 0x000f220000300a00 */
[----:B------:R-:W-:-:S02]  /*3f380*/  IMAD.SHL.U32 R36, R37, 0x2, RZ ;  /* 0x0000000225247824 */ /* 0x000fc400078e00ff */
[----:B------:R-:W-:Y:S02]  /*3f390*/  IMAD.SHL.U32 R37, R37, 0x80, RZ ;  /* 0x0000008025257824 */ /* 0x000fe400078e00ff */
[----:B------:R-:W2:Y:S01]  /*3f3a0*/  LDL.LU.64 R32, [R1+0x2fc8] ;  /* 0x002fc80001207983 */ /* 0x000ea20000300a00 */
[----:B------:R-:W-:-:S04]  /*3f3b0*/  LOP3.LUT R39, R39, 0x10, R36, 0x78, !PT ;  /* 0x0000001027277812 */ /* 0x000fc800078e7824 */
[----:B------:R-:W-:-:S04]  /*3f3c0*/  LOP3.LUT R39, R39, 0x800, R37, 0xf8, !PT ;  /* 0x0000080027277812 */ /* 0x000fc800078ef825 */
[----:B------:R-:W-:-:S06]  /*3f3d0*/  LOP3.LUT R39, R39, 0x20, RZ, 0x3c, !PT ;  /* 0x0000002027277812 */ /* 0x000fcc00078e3cff */
[----:B------:R-:W-:Y:S04]  /*3f3e0*/  LDSM.16.MT88.4 R36, [R39+0x3080] ;  /* 0x003080002724783b */ /* 0x000fe80000004200 */
[----:B------:R-:W-:Y:S01]  /*3f3f0*/  STL.64 [R1+0x4d0], R8 ;  /* 0x0004d00801007387 */ /* 0x000fe20000100a00 */
[----:B------:R-:W-:Y:S02]  /*3f400*/  STL [R1+0x4dc], R11 ;  /* 0x0004dc0b01007387 */ /* 0x000fe40000100800 */
[----:B------:R-:W-:Y:S02]  /*3f410*/  IMAD.MOV.U32 R0, RZ, RZ, R10 ;  /* 0x000000ffff007224 */ /* 0x000fe400078e000a */
[----:B------:R-:W0:Y:S04]  /*3f420*/  LDSM.16.MT88.4 R8, [R53+0x3080] ;  /* 0x003080003508783b */ /* 0x000e280000004200 */
[----:B0-----:R-:W-:Y:S01]  /*3f430*/  STL.64 [R1+0x2e28], R10 ;  /* 0x002e280a01007387 */ /* 0x001fe20000100a00 */
[----:B------:R0:W-:Y:S03]  /*3f440*/  STL.64 [R1+0x2e20], R8 ;  /* 0x002e200801007387 */ /* 0x0001e60000100a00 */
[----:B0-----:R-:W2:Y:S01]  /*3f450*/  LDL.LU R8, [R1+0x220] ;  /* 0x0002200001087983 */ /* 0x001ea20000300800 */
[----:B------:R-:W2:Y:S02]  /*3f460*/  LDL.LU R9, [R1+0x224] ;  /* 0x0002240001097983 */ /* 0x000ea40000300800 */
        /* <DEDUP_REMOVED lines=8> */
[----:B------:R-:W2:Y:S01]  /*3f4f0*/  LDL.LU.64 R28, [R1+0x2fb8] ;  /* 0x002fb800011c7983 */ /* 0x000ea20000300a00 */
        /* <DEDUP_REMOVED lines=41> */
[----:B------:R-:W4:Y:S02]  /*3f790*/  LDL.LU.64 R40, [R1+0x2f58] ;  /* 0x002f580001287983 */ /* 0x000f240000300a00 */
[----:B----4-:R-:W-:Y:S01]  /*3f7a0*/  HMMA.16816.F32 R36, R36, R54, R40 ;  /* 0x000000362424723c */ /* 0x010fe20000001828 */
[----:B------:R-:W3:Y:S01]  /*3f7b0*/  LDL.LU.64 R42, [R1+0x2f50] ;  /* 0x002f5000012a7983 */ /* 0x000ee20000300a00 */
[----:B------:R-:W3:Y:S11]  /*3f7c0*/  LDL.LU.64 R40, [R1+0x2f48] ;  /* 0x002f480001287983 */ /* 0x000ef60000300a00 */
[----:B------:R-:W-:Y:S10]  /*3f7d0*/  @!UPT UIADD3 URZ, URZ, URZ, URZ ;  /* 0x0000003f3f3ff290 */ /* 0x000ff4000fffe03f */
[----:B------:R0:W-:Y:S01]  /*3f7e0*/  STL.64 [R1+0x2e0], R36 ;  /* 0x0002e02401007387 */ /* 0x0001e20000100a00 */
[----:B------:R1:W-:Y:S03]  /*3f7f0*/  STL.64 [R1+0x2e8], R38 ;  /* 0x0002e82601007387 */ /* 0x0003e60000100a00 */
[----:B0-----:R-:W4:Y:S01]  /*3f800*/  LDL.LU R36, [R1+0x2f0] ;  /* 0x0002f00001247983 */ /* 0x001f220000300800 */
[----:B------:R-:W4:Y:S02]  /*3f810*/  LDL.LU R37, [R1+0x2f4] ;  /* 0x0002f40001257983 */ /* 0x000f240000300800 */
[----:B-1----:R-:W4:Y:S02]  /*3f820*/  LDL.LU R38, [R1+0x2f8] ;  /* 0x0002f80001267983 */ /* 0x002f240000300800 */
[----:B------:R-:W4:Y:S01]  /*3f830*/  LDL.LU R39, [R1+0x2fc] ;  /* 0x0002fc0001277983 */ /* 0x000f220000300800 */
        /* <DEDUP_REMOVED lines=21> */
[C---:B------:R-:W-:Y:S08]  /*3f990*/  HMMA.16816.F32 R44, R40.reuse, R22, R44 ;  /* 0x00000016282c723c */ /* 0x040ff0000000182c */
        /* <DEDUP_REMOVED lines=8> */
[----:B--2---:R0:W-:Y:S02]  /*3fa20*/  STL.64 [R1+0x2ee8], R4 ;  /* 0x002ee80401007387 */ /* 0x0041e40000100a00 */
[----:B0-----:R-:W2:Y:S01]  /*3fa30*/  LDL.LU R4, [R1+0x300] ;  /* 0x0003000001047983 */ /* 0x001ea20000300800 */
[----:B------:R-:W2:Y:S02]  /*3fa40*/  LDL.LU R5, [R1+0x304] ;  /* 0x0003040001057983 */ /* 0x000ea40000300800 */
[----:B------:R-:W2:Y:S02]  /*3fa50*/  LDL.LU R6, [R1+0x308] ;  /* 0x0003080001067983 */ /* 0x000ea40000300800 */
[----:B------:R-:W2:Y:S01]  /*3fa60*/  LDL.LU R7, [R1+0x30c] ;  /* 0x00030c0001077983 */ /* 0x000ea20000300800 */
[----:B------:R-:W-:Y:S01]  /*3fa70*/  STL.64 [R1+0x420], R44 ;  /* 0x0004202c01007387 */ /* 0x000fe20000100a00 */
[----:B------:R0:W-:Y:S03]  /*3fa80*/  STL.64 [R1+0x428], R46 ;  /* 0x0004282e01007387 */ /* 0x0001e60000100a00 */
[----:B0-----:R-:W3:Y:S01]  /*3fa90*/  LDL.LU.64 R46, [R1+0x2f00] ;  /* 0x002f0000012e7983 */ /* 0x001ee20000300a00 */
[----:B------:R-:W3:Y:S02]  /*3faa0*/  LDL.LU.64 R44, [R1+0x2ef8] ;  /* 0x002ef800012c7983 */ /* 0x000ee40000300a00 */
[----:B------:R-:W-:Y:S02]  /*3fab0*/  STL.64 [R1+0x2ee0], R22 ;  /* 0x002ee01601007387 */ /* 0x000fe40000100a00 */
[----:B------:R-:W-:Y:S01]  /*3fac0*/  STL.64 [R1+0x2ed8], R20 ;  /* 0x002ed81401007387 */ /* 0x000fe20000100a00 */
[----:B------:R-:W-:Y:S01]  /*3fad0*/  STL.64 [R1+0x2ed0], R18 ;  /* 0x002ed01201007387 */ /* 0x000fe20000100a00 */
[----:B------:R-:W-:Y:S01]  /*3fae0*/  STL.64 [R1+0x2ec8], R16 ;  /* 0x002ec81001007387 */ /* 0x000fe20000100a00 */
[C---:B--2---:R-:W-:Y:S11]  /*3faf0*/  HMMA.16816.F32 R4, R40.reuse, R18, R4 ;  /* 0x000000122804723c */ /* 0x044ff60000001804 */
[----:B------:R-:W-:Y:S11]  /*3fb00*/  @!UPT UIADD3 URZ, URZ, URZ, URZ ;  /* 0x0000003f3f3ff290 */ /* 0x000ff6000fffe03f */
[----:B------:R-:W-:Y:S01]  /*3fb10*/  @!UPT UIADD3 URZ, URZ, URZ, URZ ;  /* 0x0000003f3f3ff290 */ /* 0x000fe2000fffe03f */
[----:B------:R-:W-:Y:S01]  /*3fb20*/  STL.64 [R1+0x410], R4 ;  /* 0x0004100401007387 */ /* 0x000fe20000100a00 */
[----:B------:R4:W-:Y:S02]  /*3fb30*/  STL.64 [R1+0x418], R6 ;  /* 0x0004180601007387 */ /* 0x0009e40000100a00 */
[C---:B----4-:R-:W-:Y:S01]  /*3fb40*/  HMMA.16816.F32 R4, R40.reuse, R14, R36 ;  /* 0x0000000e2804723c */ /* 0x050fe20000001824 */
[----:B------:R-:W-:Y:S01]  /*3fb50*/  STL.64 [R1+0x2ec0], R14 ;  /* 0x002ec00e01007387 */ /* 0x000fe20000100a00 */
[----:B------:R-:W-:Y:S11]  /*3fb60*/  STL.64 [R1+0x2eb8], R12 ;  /* 0x002eb80c01007387 */ /* 0x000ff60000100a00 */
[----:B------:R-:W-:Y:S10]  /*3fb70*/  @!UPT UIADD3 URZ, URZ, URZ, URZ ;  /* 0x0000003f3f3ff290 */ /* 0x000ff4000fffe03f */
[----:B------:R-:W-:Y:S01]  /*3fb80*/  STL.64 [R1+0x400], R4 ;  /* 0x0004000401007387 */ /* 0x000fe20000100a00 */
[----:B------:R0:W-:Y:S02]  /*3fb90*/  STL.64 [R1+0x408], R6 ;  /* 0x0004080601007387 */ /* 0x0001e40000100a00 */
[----:B0-----:R-:W-:Y:S01]  /*3fba0*/  HMMA.16816.F32 R4, R40, R54, R8 ;  /* 0x000000362804723c */ /* 0x001fe20000001808 */
[----:B------:R-:W-:Y:S07]  /*3fbb0*/  STL.64 [R1+0x2eb0], R54 ;  /* 0x002eb03601007387 */ /* 0x000fee0000100a00 */
[C---:B---3--:R-:W-:Y:S11]  /*3fbc0*/  HMMA.16816.F32 R8, R44.reuse, R34, R48 ;  /* 0x000000222c08723c */ /* 0x048ff60000001830 */
[----:B------:R-:W-:Y:S04]  /*3fbd0*/  @!UPT UIADD3 URZ, URZ, URZ, URZ ;  /* 0x0000003f3f3ff290 */ /* 0x000fe8000fffe03f */
[----:B------:R-:W-:Y:S01]  /*3fbe0*/  STL.64 [R1+0x220], R4 ;  /* 0x0002200401007387 */ /* 0x000fe20000100a00 */
[----:B------:R0:W-:Y:S02]  /*3fbf0*/  STL.64 [R1+0x228], R6 ;  /* 0x0002280601007387 */ /* 0x0001e40000100a00 */
[C---:B0-----:R-:W-:Y:S01]  /*3fc00*/  HMMA.16816.F32 R4, R44.reuse, R30, R56 ;  /* 0x0000001e2c04723c */ /* 0x041fe20000001838 */
[----:B------:R-:W-:Y:S04]  /*3fc10*/  STL.64 [R1+0x2e98], R30 ;  /* 0x002e981e01007387 */ /* 0x000fe80000100a00 */
[----:B------:R0:W-:Y:S02]  /*3fc20*/  STL.64 [R1+0x210], R8 ;  /* 0x0002100801007387 */ /* 0x0001e40000100a00 */
[----:B------:R1:W-:Y:S02]  /*3fc30*/  STL.64 [R1+0x218], R10 ;  /* 0x0002180a01007387 */ /* 0x0003e40000100a00 */
[----:B------:R-:W-:Y:S11]  /*3fc40*/  STL.64 [R1+0x2e90], R28 ;  /* 0x002e901c01007387 */ /* 0x000ff60000100a00 */
[----:B------:R-:W-:Y:S03]  /*3fc50*/  @!UPT UIADD3 URZ, URZ, URZ, URZ ;  /* 0x0000003f3f3ff290 */ /* 0x000fe6000fffe03f */
[----:B------:R-:W-:Y:S01]  /*3fc60*/  STL.64 [R1+0x200], R4 ;  /* 0x0002000401007387 */ /* 0x000fe20000100a00 */
[----:B------:R-:W-:Y:S02]  /*3fc70*/  STL.64 [R1+0x208], R6 ;  /* 0x0002080601007387 */ /* 0x000fe40000100a00 */
[----:B------:R-:W2:Y:S02]  /*3fc80*/  LDL.LU R56, [R1+0x10] ;  /* 0x0000100001387983 */ /* 0x000ea40000300800 */
[----:B------:R-:W2:Y:S01]  /*3fc90*/  LDL.LU R57, [R1+0x14] ;  /* 0x0000140001397983 */ /* 0x000ea20000300800 */
[----:B------:R-:W3:Y:S01]  /*3fca0*/  LDL.LU R58, [R1+0x18] ;  /* 0x00001800013a7983 */ /* 0x000ee20000300800 */
[----:B------:R-:W3:Y:S02]  /*3fcb0*/  LDL.LU R59, [R1+0x1c] ;  /* 0x00001c00013b7983 */ /* 0x000ee40000300800 */
[----:B0-----:R-:W4:Y:S02]  /*3fcc0*/  LDL.LU R8, [R1+0x40] ;  /* 0x0000400001087983 */ /* 0x001f240000300800 */
[----:B------:R-:W4:Y:S01]  /*3fcd0*/  LDL.LU R9, [R1+0x44] ;  /* 0x0000440001097983 */ /* 0x000f220000300800 */
[----:B-1----:R-:W2:Y:S01]  /*3fce0*/  LDL.LU R10, [R1+0x48] ;  /* 0x00004800010a7983 */ /* 0x002ea20000300800 */
[----:B------:R-:W2:Y:S02]  /*3fcf0*/  LDL.LU R11, [R1+0x4c] ;  /* 0x00004c00010b7983 */ /* 0x000ea40000300800 */
[----:B------:R-:W2:Y:S02]  /*3fd00*/  LDL.LU R36, [R1+0x120] ;  /* 0x0001200001247983 */ /* 0x000ea40000300800 */
[----:B------:R-:W2:Y:S01]  /*3fd10*/  LDL.LU R37, [R1+0x124] ;  /* 0x0001240001257983 */ /* 0x000ea20000300800 */
[----:B------:R-:W2:Y:S01]  /*3fd20*/  LDL.LU R38, [R1+0x128] ;  /* 0x0001280001267983 */ /* 0x000ea20000300800 */
[----:B------:R-:W2:Y:S03]  /*3fd30*/  LDL.LU R39, [R1+0x12c] ;  /* 0x00012c0001277983 */ /* 0x000ea60000300800 */
[----:B--2---:R-:W-:Y:S01]  /*3fd40*/  STL.64 [R1+0x2e58], R38 ;  /* 0x002e582601007387 */ /* 0x004fe20000100a00 */
[----:B------:R0:W-:Y:S03]  /*3fd50*/  STL.64 [R1+0x2e50], R36 ;  /* 0x002e502401007387 */ /* 0x0001e60000100a00 */
[----:B0-----:R-:W2:Y:S01]  /*3fd60*/  LDL.LU R36, [R1+0x130] ;  /* 0x0001300001247983 */ /* 0x001ea20000300800 */
[----:B------:R-:W2:Y:S02]  /*3fd70*/  LDL.LU R37, [R1+0x134] ;  /* 0x0001340001257983 */ /* 0x000ea40000300800 */
[----:B------:R-:W2:Y:S02]  /*3fd80*/  LDL.LU R38, [R1+0x138] ;  /* 0x0001380001267983 */ /* 0x000ea40000300800 */
[----:B------:R-:W2:Y:S02]  /*3fd90*/  LDL.LU R39, [R1+0x13c] ;  /* 0x00013c0001277983 */ /* 0x000ea40000300800 */
        /* <DEDUP_REMOVED lines=40> */
[----:B--2---:R-:W-:Y:S01]  /*40020*/  STL.64 [R1+0x2e88], R38 ;  /* 0x002e882601007387 */ /* 0x004fe20000100a00 */
[----:B------:R0:W-:Y:S03]  /*40030*/  STL.64 [R1+0x2e80], R36 ;  /* 0x002e802401007387 */ /* 0x0001e60000100a00 */
[----:B0-----:R-:W2:Y:S01]  /*40040*/  LDL.LU R36, [R1+0x160] ;  /* 0x0001600001247983 */ /* 0x001ea20000300800 */
[----:B------:R-:W2:Y:S02]  /*40050*/  LDL.LU R37, [R1+0x164] ;  /* 0x0001640001257983 */ /* 0x000ea40000300800 */
[----:B------:R-:W2:Y:S02]  /*40060*/  LDL.LU R38, [R1+0x168] ;  /* 0x0001680001267983 */ /* 0x000ea40000300800 */
[----:B------:R-:W2:Y:S01]  /*40070*/  LDL.LU R39, [R1+0x16c] ;  /* 0x00016c0001277983 */ /* 0x000ea20000300800 */
[C---:B---3--:R-:W-:Y:S01]  /*40080*/  HMMA.16816.F32 R4, R44.reuse, R26, R4 ;  /* 0x0000001a2c04723c */ /* 0x048fe20000001804 */
[----:B------:R-:W-:Y:S01]  /*40090*/  STL.64 [R1+0x2e38], R10 ;  /* 0x002e380a01007387 */ /* 0x000fe20000100a00 */
[----:B----4-:R0:W-:Y:S03]  /*400a0*/  STL.64 [R1+0x2e30], R8 ;  /* 0x002e300801007387 */ /* 0x0101e60000100a00 */
[----:B0-----:R-:W3:Y:S01]  /*400b0*/  LDL.LU R8, [R1+0x110] ;  /* 0x0001100001087983 */ /* 0x001ee20000300800 */
[----:B------:R-:W3:Y:S02]  /*400c0*/  LDL.LU R9, [R1+0x114] ;  /* 0x0001140001097983 */ /* 0x000ee40000300800 */
[----:B------:R-:W3:Y:S02]  /*400d0*/  LDL.LU R10, [R1+0x118] ;  /* 0x00011800010a7983 */ /* 0x000ee40000300800 */
[----:B------:R-:W3:Y:S01]  /*400e0*/  LDL.LU R11, [R1+0x11c] ;  /* 0x00011c00010b7983 */ /* 0x000ee20000300800 */
[----:B------:R-:W-:Y:S01]  /*400f0*/  STL.64 [R1+0x2e10], R58 ;  /* 0x002e103a01007387 */ /* 0x000fe20000100a00 */
[----:B------:R0:W-:Y:S03]  /*40100*/  STL.64 [R1+0x2e08], R56 ;  /* 0x002e083801007387 */ /* 0x0001e60000100a00 */
[----:B0-----:R-:W4:Y:S01]  /*40110*/  LDL.LU R56, [R1+0x20] ;  /* 0x0000200001387983 */ /* 0x001f220000300800 */
[----:B------:R-:W4:Y:S02]  /*40120*/  LDL.LU R57, [R1+0x24] ;  /* 0x0000240001397983 */ /* 0x000f240000300800 */
[----:B------:R-:W4:Y:S02]  /*40130*/  LDL.LU R58, [R1+0x28] ;  /* 0x00002800013a7983 */ /* 0x000f240000300800 */
[----:B------:R-:W4:Y:S01]  /*40140*/  LDL.LU R59, [R1+0x2c] ;  /* 0x00002c00013b7983 */ /* 0x000f220000300800 */
[----:B------:R-:W2:Y:S01]  /*40150*/  LDL.LU R40, [R1] ;  /* 0x0000000001287983 */ /* 0x000ea20000300800 */
[----:B------:R-:W2:Y:S02]  /*40160*/  LDL.LU R41, [R1+0x4] ;  /* 0x0000040001297983 */ /* 0x000ea40000300800 */
[----:B------:R-:W2:Y:S02]  /*40170*/  LDL.LU R42, [R1+0x8] ;  /* 0x00000800012a7983 */ /* 0x000ea40000300800 */
        /* <DEDUP_REMOVED lines=81> */
[----:B------:R0:W-:Y:S01]  /*40690*/  STL.64 [R1+0x120], R36 ;  /* 0x0001202401007387 */ /* 0x0001e20000100a00 */
[----:B------:R1:W-:Y:S03]  /*406a0*/  STL.64 [R1+0x128], R38 ;  /* 0x0001282601007387 */ /* 0x0003e60000100a00 */
[----:B0-----:R-:W2:Y:S01]  /*406b0*/  LDL.LU R36, [R1+0x2d0] ;  /* 0x0002d00001247983 */ /* 0x001ea20000300800 */
[----:B------:R-:W-:Y:S02]  /*406c0*/  IMAD.MOV.U32 R37, RZ, RZ, R32 ;  /* 0x000000ffff257224 */ /* 0x000fe400078e0020 */
[----:B------:R-:W3:Y:S02]  /*406d0*/  LDL.LU R32, [R1+0x2e48] ;  /* 0x002e480001207983 */ /* 0x000ee40000300800 */
[----:B-1----:R-:W-:Y:S02]  /*406e0*/  IMAD.MOV.U32 R38, RZ, RZ, R60 ;  /* 0x000000ffff267224 */ /* 0x002fe400078e003c */
[----:B------:R-:W-:Y:S01]  /*406f0*/  IMAD.MOV.U32 R39, RZ, RZ, R33 ;  /* 0x000000ffff277224 */ /* 0x000fe200078e0021 */
[----:B------:R-:W2:Y:S01]  /*40700*/  LDL.LU R60, [R1+0x2e44] ;  /* 0x002e4400013c7983 */ /* 0x000ea20000300800 */
[----:B------:R-:W2:Y:S02]  /*40710*/  LDL.LU R33, [R1+0x2e40] ;  /* 0x002e400001217983 */ /* 0x000ea40000300800 */
[----:B------:R-:W-:Y:S02]  /*40720*/  STL.64 [R1+0x110], R8 ;  /* 0x0001100801007387 */ /* 0x000fe40000100a00 */
[----:B------:R0:W-:Y:S02]  /*40730*/  STL.64 [R1+0x118], R10 ;  /* 0x0001180a01007387 */ /* 0x0001e40000100a00 */
[----:B0-----:R-:W2:Y:S01]  /*40740*/  LDL.LU.64 R10, [R1+0x2e38] ;  /* 0x002e3800010a7983 */ /* 0x001ea20000300a00 */
[----:B------:R-:W2:Y:S02]  /*40750*/  LDL.LU.64 R8, [R1+0x2e30] ;  /* 0x002e300001087983 */ /* 0x000ea40000300a00 */
[----:B--2---:R-:W-:Y:S01]  /*40760*/  HMMA.16816.F32 R48, R48, R54, R8 ;  /* 0x000000363030723c */ /* 0x004fe20000001808 */
[----:B------:R-:W4:Y:S01]  /*40770*/  LDL.LU.64 R10, [R1+0x2e28] ;  /* 0x002e2800010a7983 */ /* 0x000f220000300a00 */
[----:B------:R-:W4:Y:S11]  /*40780*/  LDL.LU.64 R8, [R1+0x2e20] ;  /* 0x002e200001087983 */ /* 0x000f360000300a00 */
[----:B------:R-:W-:Y:S10]  /*40790*/  @!UPT UIADD3 URZ, URZ, URZ, URZ ;  /* 0x0000003f3f3ff290 */ /* 0x000ff4000fffe03f */
[----:B------:R0:W-:Y:S01]  /*407a0*/  STL.64 [R1+0x40], R48 ;  /* 0x0000403001007387 */ /* 0x0001e20000100a00 */
[----:B------:R1:W-:Y:S03]  /*407b0*/  STL.64 [R1+0x48], R50 ;  /* 0x0000483201007387 */ /* 0x0003e60000100a00 */
[----:B0-----:R-:W2:Y:S01]  /*407c0*/  LDL.LU R48, [R1+0x1a0] ;  /* 0x0001a00001307983 */ /* 0x001ea20000300800 */
[----:B-1----:R-:W-:Y:S02]  /*407d0*/  IMAD.MOV.U32 R50, RZ, RZ, R60 ;  /* 0x000000ffff327224 */ /* 0x002fe400078e003c */
[----:B------:R-:W2:Y:S01]  /*407e0*/  LDL.LU R60, [R1+0x2e18] ;  /* 0x002e1800013c7983 */ /* 0x000ea20000300800 */
[C---:B----4-:R-:W-:Y:S11]  /*407f0*/  HMMA.16816.F32 R56, R8.reuse, R34, R56 ;  /* 0x000000220838723c */ /* 0x050ff60000001838 */
[----:B------:R-:W-:Y:S11]  /*40800*/  @!UPT UIADD3 URZ, URZ, URZ, URZ ;  /* 0x0000003f3f3ff290 */ /* 0x000ff6000fffe03f */
[----:B------:R-:W-:Y:S01]  /*40810*/  @!UPT UIADD3 URZ, URZ, URZ, URZ ;  /* 0x0000003f3f3ff290 */ /* 0x000fe2000fffe03f */
[----:B------:R-:W-:Y:S01]  /*40820*/  STL.64 [R1+0x20], R56 ;  /* 0x0000203801007387 */ /* 0x000fe20000100a00 */
[----:B------:R0:W-:Y:S03]  /*40830*/  STL.64 [R1+0x28], R58 ;  /* 0x0000283a01007387 */ /* 0x0001e60000100a00 */
[----:B0-----:R-:W4:Y:S01]  /*40840*/  LDL.LU.64 R58, [R1+0x2e10] ;  /* 0x002e1000013a7983 */ /* 0x001f220000300a00 */
[----:B------:R-:W4:Y:S02]  /*40850*/  LDL.LU.64 R56, [R1+0x2e08] ;  /* 0x002e080001387983 */ /* 0x000f240000300a00 */
[----:B------:R-:W-:Y:S02]  /*40860*/  IMAD.MOV.U32 R49, RZ, RZ, R33 ;  /* 0x000000ffff317224 */ /* 0x000fe400078e0021 */
[----:B------:R-:W0:Y:S01]  /*40870*/  S2R R33, SR_TID.X ;  /* 0x0000000000217919 */ /* 0x000e220000002100 */
[C---:B----4-:R-:W-:Y:S11]  /*40880*/  HMMA.16816.F32 R56, R8.reuse, R30, R56 ;  /* 0x0000001e0838723c */ /* 0x050ff60000001838 */
[----:B------:R-:W-:Y:S11]  /*40890*/  @!UPT UIADD3 URZ, URZ, URZ, URZ ;  /* 0x0000003f3f3ff290 */ /* 0x000ff6000fffe03f */
[----:B------:R-:W-:Y:S01]  /*408a0*/  @!UPT UIADD3 URZ, URZ, URZ, URZ ;  /* 0x0000003f3f3ff290 */ /* 0x000fe2000fffe03f */
[----:B------:R-:W-:Y:S01]  /*408b0*/  STL.64 [R1+0x10], R56 ;  /* 0x0000103801007387 */ /* 0x000fe20000100a00 */
[----:B------:R1:W-:Y:S03]  /*408c0*/  STL.64 [R1+0x18], R58 ;  /* 0x0000183a01007387 */ /* 0x0003e60000100a00 */
[----:B-1----:R-:W4:Y:S01]  /*408d0*/  LDL.LU.64 R58, [R1+0x2e00] ;  /* 0x002e0000013a7983 */ /* 0x002f220000300a00 */
[----:B------:R-:W4:Y:S02]  /*408e0*/  LDL.LU.64 R56, [R1+0x2df8] ;  /* 0x002df80001387983 */ /* 0x000f240000300a00 */
[----:B---3--:R-:W-:Y:S02]  /*408f0*/  IMAD.MOV.U32 R51, RZ, RZ, R32 ;  /* 0x000000ffff337224 */ /* 0x008fe400078e0020 */
[----:B------:R-:W1:Y:S01]  /*40900*/  S2R R32, SR_TID.X ;  /* 0x0000000000207919 */ /* 0x000e620000002100 */
[----:B------:R-:W-:Y:S01]  /*40910*/  HMMA.16816.F32 R40, R8, R26, R40 ;  /* 0x0000001a0828723c */ /* 0x000fe20000001828 */
[----:B0-----:R-:W-:-:S05]  /*40920*/  LOP3.LUT R33, R33, 0x7, RZ, 0xc0, !PT ;  /* 0x0000000721217812 */ /* 0x001fca00078ec0ff */
[----:B------:R-:W-:Y:S02]  /*40930*/  IMAD R33, R33, 0x110, RZ ;  /* 0x0000011021217824 */ /* 0x000fe400078e02ff */
[----:B-1----:R-:W-:Y:S11]  /*40940*/  IMAD.SHL.U32 R32, R32, 0x2, RZ ;  /* 0x0000000220207824 */ /* 0x002ff600078e00ff */
[----:B------:R-:W-:Y:S04]  /*40950*/  @!UPT UIADD3 URZ, URZ, URZ, URZ ;  /* 0x0000003f3f3ff290 */ /* 0x000fe8000fffe03f */
[----:B------:R-:W-:Y:S01]  /*40960*/  STL.64 [R1], R40 ;  /* 0x0000002801007387 */ /* 0x000fe20000100a00 */
[----:B------:R4:W-:Y:S01]  /*40970*/  STL.64 [R1+0x8], R42 ;  /* 0x0000082a01007387 */ /* 0x0009e20000100a00 */
[C---:B--2---:R-:W-:Y:S08]  /*40980*/  HMMA.16816.F32 R48, R8.reuse, R22, R48 ;  /* 0x000000160830723c */ /* 0x044ff00000001830 */
[C---:B------:R-:W-:Y:S08]  /*40990*/  HMMA.16816.F32 R44, R8.reuse, R18, R44 ;  /* 0x00000012082c723c */ /* 0x040ff0000000182c */
[C---:B------:R-:W-:Y:S08]  /*409a0*/  HMMA.16816.F32 R36, R8.reuse, R14, R36 ;  /* 0x0000000e0824723c */ /* 0x040ff00000001824 */
[----:B----4-:R-:W-:Y:S07]  /*409b0*/  HMMA.16816.F32 R40, R8, R6, R56 ;  /* 0x000000060828723c */ /* 0x010fee0000001838 */
[----:B------:R-:W-:-:S05]  /*409c0*/  LOP3.LUT R59, R33, 0x30, R32, 0x78, !PT ;  /* 0x00000030213b7812 */ /* 0x000fca00078e7820 */
[----:B------:R-:W0:Y:S11]  /*409d0*/  LDSM.16.M88.4 R32, [R59+0x8080] ;  /* 0x008080003b20783b */ /* 0x000e360000000200 */
[----:B------:R-:W-:Y:S04]  /*409e0*/  STL.64 [R1+0x3f8], R42 ;  /* 0x0003f82a01007387 */ /* 0x000fe80000100a00 */
[----:B0-----:R-:W-:Y:S01]  /*409f0*/  STL [R1+0x2b5c], R34 ;  /* 0x002b5c2201007387 */ /* 0x001fe20000100800 */
[----:B------:R-:W-:Y:S02]  /*40a00*/  STL [R1+0x2b58], R35 ;  /* 0x002b582301007387 */ /* 0x000fe40000100800 */
[----:B------:R0:W-:Y:S02]  /*40a10*/  STL.64 [R1+0x1a0], R48 ;  /* 0x0001a03001007387 */ /* 0x0001e40000100a00 */
[----:B------:R1:W-:Y:S02]  /*40a20*/  STL.64 [R1+0x1a8], R50 ;  /* 0x0001a83201007387 */ /* 0x0003e40000100a00 */
[----:B0-----:R-:W-:-:S02]  /*40a30*/  IMAD.MOV.U32 R48, RZ, RZ, R25 ;  /* 0x000000ffff307224 */ /* 0x001fc400078e0019 */
[----:B------:R-:W-:Y:S02]  /*40a40*/  IMAD.MOV.U32 R49, RZ, RZ, R24 ;  /* 0x000000ffff317224 */ /* 0x000fe400078e0018 */
[----:B-1----:R-:W-:Y:S01]  /*40a50*/  IMAD.MOV.U32 R50, RZ, RZ, R21 ;  /* 0x000000ffff327224 */ /* 0x002fe200078e0015 */
[----:B------:R-:W0:Y:S01]  /*40a60*/  LDSM.16.M88.4 R24, [R59+0x9080] ;  /* 0x009080003b18783b */ /* 0x000e220000000200 */
[----:B------:R-:W-:Y:S02]  /*40a70*/  IMAD.MOV.U32 R51, RZ, RZ, R20 ;  /* 0x000000ffff337224 */ /* 0x000fe400078e0014 */
[----:B------:R-:W1:Y:S01]  /*40a80*/  LDSM.16.M88.4 R20, [R59+0x9880] ;  /* 0x009880003b14783b */ /* 0x000e620000000200 */
[----:B------:R2:W-:Y:S03]  /*40a90*/  STL.64 [R1+0x2c0], R44 ;  /* 0x0002c02c01007387 */ /* 0x0005e60000100a00 */
[----:B------:R3:W-:Y:S01]  /*40aa0*/  STL.64 [R1+0x2c8], R46 ;  /* 0x0002c82e01007387 */ /* 0x0007e20000100a00 */
[----:B0-----:R-:W-:Y:S01]  /*40ab0*/  STL [R1+0x2b3c], R26 ;  /* 0x002b3c1a01007387 */ /* 0x001fe20000100800 */
[----:B------:R-:W-:Y:S02]  /*40ac0*/  STL [R1+0x2b38], R27 ;  /* 0x002b381b01007387 */ /* 0x000fe40000100800 */
[----:B-1----:R-:W-:Y:S02]  /*40ad0*/  STL [R1+0x2b44], R22 ;  /* 0x002b441601007387 */ /* 0x002fe40000100800 */
[----:B------:R-:W-:Y:S01]  /*40ae0*/  STL [R1+0x2b40], R23 ;  /* 0x002b401701007387 */ /* 0x000fe20000100800 */
[----:B------:R-:W-:Y:S01]  /*40af0*/  STL.64 [R1+0x3e0], R36 ;  /* 0x0003e02401007387 */ /* 0x000fe20000100a00 */
[----:B------:R0:W-:Y:S02]  /*40b00*/  STL.64 [R1+0x3e8], R38 ;  /* 0x0003e82601007387 */ /* 0x0001e40000100a00 */
[----:B------:R-:W4:Y:S02]  /*40b10*/  LDL.LU R14, [R1+0x2b8] ;  /* 0x0002b800010e7983 */ /* 0x000f240000300800 */
[----:B------:R-:W4:Y:S01]  /*40b20*/  LDL.LU R15, [R1+0x2bc] ;  /* 0x0002bc00010f7983 */ /* 0x000f220000300800 */
[----:B--2---:R-:W2:Y:S01]  /*40b30*/  LDL.LU R44, [R1+0x280] ;  /* 0x00028000012c7983 */ /* 0x004ea20000300800 */
[----:B------:R-:W2:Y:S02]  /*40b40*/  LDL.LU R45, [R1+0x284] ;  /* 0x00028400012d7983 */ /* 0x000ea40000300800 */
[----:B---3--:R-:W2:Y:S02]  /*40b50*/  LDL.LU R46, [R1+0x288] ;  /* 0x00028800012e7983 */ /* 0x008ea40000300800 */
[----:B------:R-:W2:Y:S02]  /*40b60*/  LDL.LU R47, [R1+0x28c] ;  /* 0x00028c00012f7983 */ /* 0x000ea40000300800 */
[----:B------:R-:W-:-:S02]  /*40b70*/  IMAD.MOV.U32 R42, RZ, RZ, R5 ;  /* 0x000000ffff2a7224 */ /* 0x000fc400078e0005 */
[----:B------:R-:W-:Y:S02]  /*40b80*/  IMAD.MOV.U32 R43, RZ, RZ, R4 ;  /* 0x000000ffff2b7224 */ /* 0x000fe400078e0004 */
[----:B------:R-:W-:Y:S01]  /*40b90*/  LDSM.16.MT88.4 R4, [R60+0x4000] ;  /* 0x004000003c04783b */ /* 0x000fe20000004200 */
[----:B------:R-:W-:Y:S02]  /*40ba0*/  IMAD.MOV.U32 R52, RZ, RZ, R40 ;  /* 0x000000ffff347224 */ /* 0x000fe400078e0028 */
[----:B0-----:R-:W-:Y:S02]  /*40bb0*/  IMAD.MOV.U32 R38, RZ, RZ, R17 ;  /* 0x000000ffff267224 */ /* 0x001fe400078e0011 */
[----:B------:R-:W-:Y:S02]  /*40bc0*/  IMAD.MOV.U32 R39, RZ, RZ, R16 ;  /* 0x000000ffff277224 */ /* 0x000fe400078e0010 */
[----:B------:R-:W-:Y:S01]  /*40bd0*/  IMAD.MOV.U32 R53, RZ, RZ, R41 ;  /* 0x000000ffff357224 */ /* 0x000fe200078e0029 */
[----:B------:R-:W0:Y:S01]  /*40be0*/  LDSM.16.M88.4 R16, [R59+0xa080] ;  /* 0x00a080003b10783b */ /* 0x000e220000000200 */
[----:B------:R-:W-:-:S02]  /*40bf0*/  IMAD.MOV.U32 R40, RZ, RZ, R29 ;  /* 0x000000ffff287224 */ /* 0x000fc400078e001d */
[----:B------:R-:W-:Y:S01]  /*40c00*/  IMAD.MOV.U32 R41, RZ, RZ, R28 ;  /* 0x000000ffff297224 */ /* 0x000fe200078e001c */
[----:B------:R-:W3:Y:S01]  /*40c10*/  LDL.LU R36, [R1+0x270] ;  /* 0x0002700001247983 */ /* 0x000ee20000300800 */
[----:B------:R-:W3:Y:S03]  /*40c20*/  LDL.LU R37, [R1+0x274] ;  /* 0x0002740001257983 */ /* 0x000ee60000300800 */
[----:B------:R-:W-:Y:S04]  /*40c30*/  LDSM.16.M88.4 R28, [R59+0x8880] ;  /* 0x008880003b1c783b */ /* 0x000fe80000000200 */
[----:B0-----:R-:W-:Y:S01]  /*40c40*/  STL [R1+0x2b64], R18 ;  /* 0x002b641201007387 */ /* 0x001fe20000100800 */
[----:B------:R-:W-:Y:S02]  /*40c50*/  STL [R1+0x2b60], R19 ;  /* 0x002b601301007387 */ /* 0x000fe40000100800 */
[----:B------:R-:W-:Y:S01]  /*40c60*/  STL.64 [R1+0x2c58], R52 ;  /* 0x002c583401007387 */ /* 0x000fe20000100a00 */
[----:B----4-:R-:W-:Y:S01]  /*40c70*/  HMMA.16816.F32 R8, R8, R54, R12 ;  /* 0x000000360808723c */ /* 0x010fe2000000180c */
[----:B------:R-:W0:Y:S11]  /*40c80*/  LDSM.16.M88.4 R12, [R59+0xa880] ;  /* 0x00a880003b0c783b */ /* 0x000e360000000200 */
[----:B------:R-:W-:Y:S11]  /*40c90*/  @!UPT UIADD3 URZ, URZ, URZ, URZ ;  /* 0x0000003f3f3ff290 */ /* 0x000ff6000fffe03f */
[----:B------:R-:W-:Y:S01]  /*40ca0*/  STL.64 [R1+0x2b0], R8 ;  /* 0x0002b00801007387 */ /* 0x000fe20000100a00 */
[----:B------:R1:W-:Y:S02]  /*40cb0*/  STL.64 [R1+0x2b8], R10 ;  /* 0x0002b80a01007387 */ /* 0x0003e40000100a00 */
[C---:B-1----:R-:W-:Y:S01]  /*40cc0*/  HMMA.16816.F32 R8, R4.reuse, R32, R40 ;  /* 0x000000200408723c */ /* 0x042fe20000001828 */
[----:B0-----:R-:W-:Y:S01]  /*40cd0*/  STL [R1+0x2b6c], R14 ;  /* 0x002b6c0e01007387 */ /* 0x001fe20000100800 */
[----:B------:R-:W-:Y:S02]  /*40ce0*/  STL [R1+0x2b68], R15 ;  /* 0x002b680f01007387 */ /* 0x000fe40000100800 */
[----:B------:R-:W4:Y:S11]  /*40cf0*/  LDL.LU R40, [R1+0x260] ;  /* 0x0002600001287983 */ /* 0x000f360000300800 */
[----:B------:R-:W-:Y:S08]  /*40d00*/  @!UPT UIADD3 URZ, URZ, URZ, URZ ;  /* 0x0000003f3f3ff290 */ /* 0x000ff0000fffe03f */
[----:B------:R-:W-:Y:S01]  /*40d10*/  STL.64 [R1+0x2a0], R8 ;  /* 0x0002a00801007387 */ /* 0x000fe20000100a00 */
[----:B------:R-:W-:Y:S02]  /*40d20*/  STL.64 [R1+0x2a8], R10 ;  /* 0x0002a80a01007387 */ /* 0x000fe40000100a00 */
[----:B------:R-:W0:Y:S01]  /*40d30*/  LDSM.16.M88.4 R8, [R59+0xb080] ;  /* 0x00b080003b08783b */ /* 0x000e220000000200 */
[C---:B------:R-:W-:Y:S01]  /*40d40*/  HMMA.16816.F32 R52, R4.reuse, R28, R48 ;  /* 0x0000001c0434723c */ /* 0x040fe20000001830 */
[----:B------:R-:W1:Y:S04]  /*40d50*/  LDSM.16.M88.4 R56, [R59+0xb880] ;  /* 0x00b880003b38783b */ /* 0x000e680000000200 */
[----:B------:R-:W4:Y:S01]  /*40d60*/  LDL.LU R41, [R1+0x264] ;  /* 0x0002640001297983 */ /* 0x000f220000300800 */
[----:B------:R-:W4:Y:S02]  /*40d70*/  LDL.LU R42, [R1+0x268] ;  /* 0x00026800012a7983 */ /* 0x000f240000300800 */
[----:B------:R-:W4:Y:S01]  /*40d80*/  LDL.LU R43, [R1+0x26c] ;  /* 0x00026c00012b7983 */ /* 0x000f220000300800 */
[----:B0-----:R-:W-:Y:S01]  /*40d90*/  STL [R1+0x2b74], R10 ;  /* 0x002b740a01007387 */ /* 0x001fe20000100800 */
[----:B------:R-:W-:Y:S02]  /*40da0*/  STL [R1+0x2b70], R11 ;  /* 0x002b700b01007387 */ /* 0x000fe40000100800 */
[----:B------:R-:W4:Y:S11]  /*40db0*/  LDL.LU R48, [R1+0x250] ;  /* 0x0002500001307983 */ /* 0x000f360000300800 */
[----:B------:R-:W-:Y:S01]  /*40dc0*/  STL.64 [R1+0x290], R52 ;  /* 0x0002903401007387 */ /* 0x000fe20000100a00 */
[----:B------:R-:W-:Y:S01]  /*40dd0*/  STL.64 [R1+0x298], R54 ;  /* 0x0002983601007387 */ /* 0x000fe20000100a00 */
[----:B------:R-:W4:Y:S02]  /*40de0*/  LDL.LU R49, [R1+0x254] ;  /* 0x0002540001317983 */ /* 0x000f240000300800 */
[----:B------:R-:W4:Y:S02]  /*40df0*/  LDL.LU R50, [R1+0x258] ;  /* 0x0002580001327983 */ /* 0x000f240000300800 */
[----:B------:R-:W4:Y:S01]  /*40e00*/  LDL.LU R51, [R1+0x25c] ;  /* 0x00025c0001337983 */ /* 0x000f220000300800 */
[----:B------:R-:W-:Y:S01]  /*40e10*/  STL.64 [R1+0x2dd8], R30 ;  /* 0x002dd81e01007387 */ /* 0x000fe20000100a00 */
[----:B------:R2:W-:Y:S02]  /*40e20*/  STL.64 [R1+0x2dd0], R28 ;  /* 0x002dd01c01007387 */ /* 0x0005e40000100a00 */
[----:B--2---:R-:W-:Y:S01]  /*40e30*/  HMMA.16816.F32 R28, R4, R24, R44 ;  /* 0x00000018041c723c */ /* 0x004fe2000000182c */
[----:B-1----:R-:W-:Y:S01]  /*40e40*/  STL [R1+0x2b7c], R58 ;  /* 0x002b7c3a01007387 */ /* 0x002fe20000100800 */
[----:B------:R-:W-:Y:S02]  /*40e50*/  STL [R1+0x2b78], R59 ;  /* 0x002b783b01007387 */ /* 0x000fe40000100800 */
[----:B------:R-:W2:Y:S02]  /*40e60*/  LDL.LU R52, [R1+0x240] ;  /* 0x0002400001347983 */ /* 0x000ea40000300800 */
[----:B------:R-:W-:-:S02]  /*40e70*/  IMAD.MOV.U32 R53, RZ, RZ, R3 ;  /* 0x000000ffff357224 */ /* 0x000fc400078e0003 */
[----:B------:R-:W-:Y:S02]  /*40e80*/  IMAD.MOV.U32 R54, RZ, RZ, R2 ;  /* 0x000000ffff367224 */ /* 0x000fe400078e0002 */
[----:B------:R-:W-:Y:S11]  /*40e90*/  IMAD.MOV.U32 R55, RZ, RZ, R61 ;  /* 0x000000ffff377224 */ /* 0x000ff600078e003d */
[----:B------:R-:W-:Y:S02]  /*40ea0*/  @!UPT UIADD3 URZ, URZ, URZ, URZ ;  /* 0x0000003f3f3ff290 */ /* 0x000fe4000fffe03f */
[----:B------:R-:W-:Y:S01]  /*40eb0*/  STL.64 [R1+0x280], R28 ;  /* 0x0002801c01007387 */ /* 0x000fe20000100a00 */
[----:B------:R3:W-:Y:S02]  /*40ec0*/  STL.64 [R1+0x288], R30 ;  /* 0x0002881e01007387 */ /* 0x0007e40000100a00 */
[----:B------:R-:W2:Y:S02]  /*40ed0*/  LDL.LU R3, [R1+0x2df0] ;  /* 0x002df00001037983 */ /* 0x000ea40000300800 */
[----:B------:R-:W2:Y:S01]  /*40ee0*/  LDL.LU R2, [R1+0x2dec] ;  /* 0x002dec0001027983 */ /* 0x000ea20000300800 */
[----:B------:R-:W2:Y:S01]  /*40ef0*/  LDL.LU R61, [R1+0x2de8] ;  /* 0x002de800013d7983 */ /* 0x000ea20000300800 */
[----:B---3--:R-:W-:Y:S03]  /*40f00*/  HMMA.16816.F32 R28, R4, R20, R36 ;  /* 0x00000014041c723c */ /* 0x008fe60000001824 */
[----:B------:R0:W-:Y:S11]  /*40f10*/  LDSM.16.MT88.4 R36, [R60+0x4080] ;  /* 0x004080003c24783b */ /* 0x0001f60000004200 */
[----:B------:R-:W-:Y:S10]  /*40f20*/  @!UPT UIADD3 URZ, URZ, URZ, URZ ;  /* 0x0000003f3f3ff290 */ /* 0x000ff4000fffe03f */
[----:B------:R-:W-:Y:S02]  /*40f30*/  IMAD.MOV.U32 R11, RZ, RZ, R28 ;  /* 0x000000ffff0b7224 */ /* 0x000fe400078e001c */
[----:B------:R-:W-:Y:S02]  /*40f40*/  IMAD.MOV.U32 R14, RZ, RZ, R29 ;  /* 0x000000ffff0e7224 */ /* 0x000fe400078e001d */
[----:B------:R-:W-:Y:S02]  /*40f50*/  IMAD.MOV.U32 R15, RZ, RZ, R30 ;  /* 0x000000ffff0f7224 */ /* 0x000fe400078e001e */
[----:B------:R-:W-:-:S05]  /*40f60*/  IMAD.MOV.U32 R18, RZ, RZ, R31 ;  /* 0x000000ffff127224 */ /* 0x000fca00078e001f */
[----:B------:R-:W-:Y:S01]  /*40f70*/  STL [R1+0x2b8c], R18 ;  /* 0x002b8c1201007387 */ /* 0x000fe20000100800 */
[----:B------:R-:W-:Y:S02]  /*40f80*/  STL [R1+0x2b88], R14 ;  /* 0x002b880e01007387 */ /* 0x000fe40000100800 */
[----:B------:R-:W-:Y:S02]  /*40f90*/  STL [R1+0x2b84], R11 ;  /* 0x002b840b01007387 */ /* 0x000fe40000100800 */
[----:B------:R-:W-:Y:S01]  /*40fa0*/  STL [R1+0x2b80], R15 ;  /* 0x002b800f01007387 */ /* 0x000fe20000100800 */
[----:B----4-:R-:W-:Y:S11]  /*40fb0*/  HMMA.16816.F32 R28, R4, R16, R40 ;  /* 0x00000010041c723c */ /* 0x010ff60000001828 */
[----:B------:R-:W-:Y:S11]  /*40fc0*/  @!UPT UIADD3 URZ, URZ, URZ, URZ ;  /* 0x0000003f3f3ff290 */ /* 0x000ff6000fffe03f */
[----:B------:R-:W-:Y:S02]  /*40fd0*/  @!UPT UIADD3 URZ, URZ, URZ, URZ ;  /* 0x0000003f3f3ff290 */ /* 0x000fe4000fffe03f */
[----:B0-----:R-:W-:Y:S02]  /*40fe0*/  IMAD.MOV.U32 R60, RZ, RZ, R29 ;  /* 0x000000ffff3c7224 */ /* 0x001fe400078e001d */
[----:B--2---:R-:W-:Y:S01]  /*40ff0*/  IMAD.SHL.U32 R2, R2, 0x80, RZ ;  /* 0x0000008002027824 */ /* 0x004fe200078e00ff */
[----:B------:R-:W-:-:S04]  /*41000*/  LOP3.LUT R47, R3, 0x10, R61, 0x78, !PT ;  /* 0x00000010032f7812 */ /* 0x000fc800078e783d */
[----:B------:R-:W-:-:S04]  /*41010*/  LOP3.LUT R47, R47, 0x800, R2, 0xf8, !PT ;  /* 0x000008002f2f7812 */ /* 0x000fc800078ef802 */
[----:B------:R-:W-:-:S05]  /*41020*/  LOP3.LUT R47, R47, 0x20, RZ, 0x3c, !PT ;  /* 0x000000202f2f7812 */ /* 0x000fca00078e3cff */
[----:B------:R-:W0:Y:S02]  /*41030*/  LDSM.16.MT88.4 R40, [R47+0x4000] ;  /* 0x004000002f28783b */ /* 0x000e240000004200 */
[----:B------:R-:W1:Y:S04]  /*41040*/  LDSM.16.MT88.4 R44, [R47+0x4080] ;  /* 0x004080002f2c783b */ /* 0x000e680000004200 */
[----:B------:R-:W-:Y:S02]  /*41050*/  IMAD.MOV.U32 R61, RZ, RZ, R28 ;  /* 0x000000ffff3d7224 */ /* 0x000fe400078e001c */
[----:B------:R-:W-:Y:S02]  /*41060*/  IMAD.MOV.U32 R3, RZ, RZ, R30 ;  /* 0x000000ffff037224 */ /* 0x000fe400078e001e */
[----:B------:R-:W-:-:S02]  /*41070*/  IMAD.MOV.U32 R2, RZ, RZ, R31 ;  /* 0x000000ffff027224 */ /* 0x000fc400078e001f */
[C---:B------:R-:W-:Y:S01]  /*41080*/  HMMA.16816.F32 R28, R4.reuse, R12, R48 ;  /* 0x0000000c041c723c */ /* 0x040fe20000001830 */
[----:B------:R-:W-:Y:S11]  /*41090*/  STL [R1+0x2b90], R61 ;  /* 0x002b903d01007387 */ /* 0x000ff60000100800 */
[----:B------:R-:W-:Y:S11]  /*410a0*/  @!UPT UIADD3 URZ, URZ, URZ, URZ ;  /* 0x0000003f3f3ff290 */ /* 0x000ff6000fffe03f */
[----:B------:R-:W-:Y:S01]  /*410b0*/  @!UPT UIADD3 URZ, URZ, URZ, URZ ;  /* 0x0000003f3f3ff290 */ /* 0x000fe2000fffe03f */
[----:B------:R-:W-:Y:S02]  /*410c0*/  IMAD.MOV.U32 R26, RZ, RZ, R30 ;  /* 0x000000ffff1a7224 */ /* 0x000fe400078e001e */
[----:B------:R-:W-:Y:S02]  /*410d0*/  IMAD.MOV.U32 R27, RZ, RZ, R31 ;  /* 0x000000ffff1b7224 */ /* 0x000fe400078e001f */
[----:B------:R-:W-:Y:S02]  /*410e0*/  IMAD.MOV.U32 R22, RZ, RZ, R28 ;  /* 0x000000ffff167224 */ /* 0x000fe400078e001c */
[----:B------:R-:W-:Y:S01]  /*410f0*/  IMAD.MOV.U32 R23, RZ, RZ, R29 ;  /* 0x000000ffff177224 */ /* 0x000fe200078e001d */
[----:B0-----:R-:W-:Y:S01]  /*41100*/  STL.64 [R1+0x2d68], R42 ;  /* 0x002d682a01007387 */ /* 0x001fe20000100a00 */
[----:B------:R-:W-:Y:S02]  /*41110*/  STL.64 [R1+0x2d60], R40 ;  /* 0x002d602801007387 */ /* 0x000fe40000100a00 */
[----:B------:R-:W-:Y:S02]  /*41120*/  STL.64 [R1+0x2dc8], R26 ;  /* 0x002dc81a01007387 */ /* 0x000fe40000100a00 */
[----:B------:R-:W-:Y:S01]  /*41130*/  STL.64 [R1+0x2dc0], R24 ;  /* 0x002dc01801007387 */ /* 0x000fe20000100a00 */
[----:B------:R-:W-:Y:S01]  /*41140*/  STL.64 [R1+0x2db8], R22 ;  /* 0x002db81601007387 */ /* 0x000fe20000100a00 */
[----:B------:R0:W-:Y:S02]  /*41150*/  STL.64 [R1+0x2db0], R20 ;  /* 0x002db01401007387 */ /* 0x0001e40000100a00 */
[----:B-1----:R-:W-:Y:S02]  /*41160*/  STL.64 [R1+0x2d28], R46 ;  /* 0x002d282e01007387 */ /* 0x002fe40000100a00 */
[----:B------:R-:W-:Y:S01]  /*41170*/  STL.64 [R1+0x2d20], R44 ;  /* 0x002d202c01007387 */ /* 0x000fe20000100a00 */
[----:B0-----:R-:W-:Y:S01]  /*41180*/  HMMA.16816.F32 R20, R4, R8, R52 ;  /* 0x000000080414723c */ /* 0x001fe20000001834 */
[----:B------:R-:W2:Y:S01]  /*41190*/  LDL.LU R52, [R1+0x4c0] ;  /* 0x0004c00001347983 */ /* 0x000ea20000300800 */
[----:B------:R-:W2:Y:S02]  /*411a0*/  LDL.LU R53, [R1+0x4c4] ;  /* 0x0004c40001357983 */ /* 0x000ea40000300800 */
[----:B------:R-:W3:Y:S02]  /*411b0*/  LDL.LU R54, [R1+0x4c8] ;  /* 0x0004c80001367983 */ /* 0x000ee40000300800 */
[----:B------:R-:W3:Y:S01]  /*411c0*/  LDL.LU R55, [R1+0x4cc] ;  /* 0x0004cc0001377983 */ /* 0x000ee20000300800 */
[----:B------:R-:W0:Y:S04]  /*411d0*/  S2R R50, SR_TID.X ;  /* 0x0000000000327919 */ /* 0x000e280000002100 */
[----:B------:R-:W1:Y:S01]  /*411e0*/  S2R R51, SR_TID.X ;  /* 0x0000000000337919 */ /* 0x000e620000002100 */
[----:B0-----:R-:W-:Y:S01]  /*411f0*/  LOP3.LUT R50, R50, 0x7, RZ, 0xc0, !PT ;  /* 0x0000000732327812 */ /* 0x001fe200078ec0ff */
[----:B-1----:R-:W-:-:S04]  /*41200*/  IMAD.SHL.U32 R49, R51, 0x2, RZ ;  /* 0x0000000233317824 */ /* 0x002fc800078e00ff */
[----:B------:R-:W-:Y:S02]  /*41210*/  IMAD R50, R50, 0x110, RZ ;  /* 0x0000011032327824 */ /* 0x000fe400078e02ff */
[----:B------:R-:W-:-:S03]  /*41220*/  IMAD.SHL.U32 R51, R51, 0x80, RZ ;  /* 0x0000008033337824 */ /* 0x000fc600078e00ff */
[----:B------:R-:W-:-:S04]  /*41230*/  LOP3.LUT R18, R50, 0x10, R49, 0x78, !PT ;  /* 0x0000001032127812 */ /* 0x000fc800078e7831 */
[----:B------:R-:W-:-:S04]  /*41240*/  LOP3.LUT R18, R18, 0x800, R51, 0xf8, !PT ;  /* 0x0000080012127812 */ /* 0x000fc800078ef833 */
[----:B------:R-:W-:-:S05]  /*41250*/  LOP3.LUT R18, R18, 0x40, RZ, 0x3c, !PT ;  /* 0x0000004012127812 */ /* 0x000fca00078e3cff */
[----:B------:R-:W0:Y:S04]  /*41260*/  LDSM.16.MT88.4 R48, [R18+0x4000] ;  /* 0x004000001230783b */ /* 0x000e280000004200 */
[----:B---3--:R-:W-:Y:S01]  /*41270*/  STL.64 [R1+0x2d38], R54 ;  /* 0x002d383601007387 */ /* 0x008fe20000100a00 */
[----:B--2---:R-:W-:Y:S02]  /*41280*/  STL.64 [R1+0x2d30], R52 ;  /* 0x002d303401007387 */ /* 0x004fe40000100a00 */
[----:B0-----:R0:W-:Y:S02]  /*41290*/  STL.64 [R1+0x2ce8], R50 ;  /* 0x002ce83201007387 */ /* 0x0011e40000100a00 */
[----:B------:R1:W-:Y:S02]  /*412a0*/  STL.64 [R1+0x2ce0], R48 ;  /* 0x002ce03001007387 */ /* 0x0003e40000100a00 */
[----:B0-----:R-:W-:Y:S01]  /*412b0*/  IMAD.MOV.U32 R50, RZ, RZ, R0 ;  /* 0x000000ffff327224 */ /* 0x001fe200078e0000 */
[----:B-1----:R-:W2:Y:S01]  /*412c0*/  LDL.LU R48, [R1+0x4d0] ;  /* 0x0004d00001307983 */ /* 0x002ea20000300800 */
[----:B------:R-:W2:Y:S02]  /*412d0*/  LDL.LU R49, [R1+0x4d4] ;  /* 0x0004d40001317983 */ /* 0x000ea40000300800 */
[----:B------:R-:W3:Y:S02]  /*412e0*/  LDL.LU R0, [R1+0x2de4] ;  /* 0x002de40001007983 */ /* 0x000ee40000300800 */
[----:B------:R-:W4:Y:S02]  /*412f0*/  LDL.LU R51, [R1+0x4dc] ;  /* 0x0004dc0001337983 */ /* 0x000f240000300800 */
[----:B----4-:R-:W-:Y:S01]  /*41300*/  STL.64 [R1+0x2d48], R50 ;  /* 0x002d483201007387 */ /* 0x010fe20000100a00 */
[----:B--2---:R0:W-:Y:S02]  /*41310*/  STL.64 [R1+0x2d40], R48 ;  /* 0x002d403001007387 */ /* 0x0041e40000100a00 */
[----:B------:R-:W2:Y:S02]  /*41320*/  LDL.LU R52, [R1+0x60] ;  /* 0x0000600001347983 */ /* 0x000ea40000300800 */
[----:B------:R-:W2:Y:S01]  /*41330*/  LDL.LU R53, [R1+0x64] ;  /* 0x0000640001357983 */ /* 0x000ea20000300800 */
[----:B------:R-:W4:Y:S01]  /*41340*/  LDL.LU R54, [R1+0x68] ;  /* 0x0000680001367983 */ /* 0x000f220000300800 */
[----:B---3--:R-:W-:-:S02]  /*41350*/  IMAD.MOV.U32 R55, RZ, RZ, R0 ;  /* 0x000000ffff377224 */ /* 0x008fc400078e0000 */
[----:B------:R-:W3:Y:S03]  /*41360*/  LDL.LU R0, [R1+0x2de0] ;  /* 0x002de00001007983 */ /* 0x000ee60000300800 */
[----:B----4-:R-:W-:Y:S01]  /*41370*/  STL.64 [R1+0x2d58], R54 ;  /* 0x002d583601007387 */ /* 0x010fe20000100a00 */
[----:B--2---:R-:W-:Y:S02]  /*41380*/  STL.64 [R1+0x2d50], R52 ;  /* 0x002d503401007387 */ /* 0x004fe40000100a00 */
[----:B0-----:R-:W2:Y:S02]  /*41390*/  LDL.LU R48, [R1+0x70] ;  /* 0x0000700001307983 */ /* 0x001ea40000300800 */
[----:B------:R-:W2:Y:S01]  /*413a0*/  LDL.LU R49, [R1+0x74] ;  /* 0x0000740001317983 */ /* 0x000ea20000300800 */
[----:B------:R-:W4:Y:S01]  /*413b0*/  LDL.LU R50, [R1+0x78] ;  /* 0x0000780001327983 */ /* 0x000f220000300800 */
[----:B------:R-:W4:Y:S03]  /*413c0*/  LDL.LU R51, [R1+0x7c] ;  /* 0x00007c0001337983 */ /* 0x000f260000300800 */
[----:B----4-:R-:W-:Y:S01]  /*413d0*/  STL.64 [R1+0x2d78], R50 ;  /* 0x002d783201007387 */ /* 0x010fe20000100a00 */
[----:B--2---:R-:W-:Y:S02]  /*413e0*/  STL.64 [R1+0x2d70], R48 ;  /* 0x002d703001007387 */ /* 0x004fe40000100a00 */
[----:B------:R-:W2:Y:S02]  /*413f0*/  LDL.LU R40, [R1+0x30] ;  /* 0x0000300001287983 */ /* 0x000ea40000300800 */
[----:B------:R-:W2:Y:S01]  /*41400*/  LDL.LU R41, [R1+0x34] ;  /* 0x0000340001297983 */ /* 0x000ea20000300800 */
[----:B------:R-:W4:Y:S01]  /*41410*/  LDL.LU R42, [R1+0x38] ;  /* 0x00003800012a7983 */ /* 0x000f220000300800 */
[----:B------:R-:W4:Y:S03]  /*41420*/  LDL.LU R43, [R1+0x3c] ;  /* 0x00003c00012b7983 */ /* 0x000f260000300800 */
[----:B----4-:R-:W-:Y:S01]  /*41430*/  STL.64 [R1+0x2d88], R42 ;  /* 0x002d882a01007387 */ /* 0x010fe20000100a00 */
[----:B--2---:R0:W-:Y:S03]  /*41440*/  STL.64 [R1+0x2d80], R40 ;  /* 0x002d802801007387 */ /* 0x0041e60000100a00 */
        /* <DEDUP_REMOVED lines=8> */
[----:B----4-:R-:W-:Y:S01]  /*414d0*/  STL.64 [R1+0x2d98], R42 ;  /* 0x002d982a01007387 */ /* 0x010fe20000100a00 */
[----:B--2---:R0:W-:Y:S03]  /*414e0*/  STL.64 [R1+0x2d90], R40 ;  /* 0x002d902801007387 */ /* 0x0041e60000100a00 */
[----:B0-----:R-:W2:Y:S01]  /*414f0*/  LDL.LU R40, [R1+0xc0] ;  /* 0x0000c00001287983 */ /* 0x001ea20000300800 */
[----:B------:R-:W2:Y:S02]  /*41500*/  LDL.LU R41, [R1+0xc4] ;  /* 0x0000c40001297983 */ /* 0x000ea40000300800 */
[----:B------:R-:W4:Y:S02]  /*41510*/  LDL.LU R42, [R1+0xc8] ;  /* 0x0000c800012a7983 */ /* 0x000f240000300800 */
[----:B------:R-:W4:Y:S01]  /*41520*/  LDL.LU R43, [R1+0xcc] ;  /* 0x0000cc00012b7983 */ /* 0x000f220000300800 */
[----:B---3--:R-:W-:Y:S01]  /*41530*/  HMMA.16816.F32 R4, R4, R56, R44 ;  /* 0x000000380404723c */ /* 0x008fe2000000182c */
[----:B------:R-:W-:Y:S01]  /*41540*/  IMAD.MOV.U32 R55, RZ, RZ, R0 ;  /* 0x000000ffff377224 */ /* 0x000fe200078e0000 */
[----:B----4-:R-:W-:Y:S01]  /*41550*/  STL.64 [R1+0x2da8], R42 ;  /* 0x002da82a01007387 */ /* 0x010fe20000100a00 */
[----:B--2---:R0:W-:Y:S03]  /*41560*/  STL.64 [R1+0x2da0], R40 ;  /* 0x002da02801007387 */ /* 0x0041e60000100a00 */
[----:B0-----:R-:W2:Y:S01]  /*41570*/  LDL.LU R40, [R1+0xd0] ;  /* 0x0000d00001287983 */ /* 0x001ea20000300800 */
[----:B------:R-:W2:Y:S02]  /*41580*/  LDL.LU R41, [R1+0xd4] ;  /* 0x0000d40001297983 */ /* 0x000ea40000300800 */
[----:B------:R-:W2:Y:S02]  /*41590*/  LDL.LU R42, [R1+0xd8] ;  /* 0x0000d800012a7983 */ /* 0x000ea40000300800 */
[----:B------:R-:W2:Y:S01]  /*415a0*/  LDL.LU R43, [R1+0xdc] ;  /* 0x0000dc00012b7983 */ /* 0x000ea20000300800 */
[----:B------:R-:W3:Y:S01]  /*415b0*/  LDL.LU R28, [R1+0x100] ;  /* 0x00010000011c7983 */ /* 0x000ee20000300800 */
[----:B------:R-:W3:Y:S02]  /*415c0*/  LDL.LU R29, [R1+0x104] ;  /* 0x00010400011d7983 */ /* 0x000ee40000300800 */
[----:B------:R-:W3:Y:S02]  /*415d0*/  LDL.LU R30, [R1+0x108] ;  /* 0x00010800011e7983 */ /* 0x000ee40000300800 */
[----:B------:R-:W3:Y:S07]  /*415e0*/  LDL.LU R31, [R1+0x10c] ;  /* 0x00010c00011f7983 */ /* 0x000eee0000300800 */
[----:B------:R-:W-:-:S02]  /*415f0*/  IMAD.MOV.U32 R19, RZ, RZ, R4 ;  /* 0x000000ffff137224 */ /* 0x000fc400078e0004 */
[----:B------:R-:W-:Y:S02]  /*41600*/  IMAD.MOV.U32 R34, RZ, RZ, R5 ;  /* 0x000000ffff227224 */ /* 0x000fe400078e0005 */
[----:B------:R-:W-:Y:S02]  /*41610*/  IMAD.MOV.U32 R35, RZ, RZ, R6 ;  /* 0x000000ffff237224 */ /* 0x000fe400078e0006 */
[----:B------:R-:W-:Y:S01]  /*41620*/  IMAD.MOV.U32 R0, RZ, RZ, R7 ;  /* 0x000000ffff007224 */ /* 0x000fe200078e0007 */
[----:B------:R-:W4:Y:S04]  /*41630*/  LDL.LU R24, [R1+0xf0] ;  /* 0x0000f00001187983 */ /* 0x000f280000300800 */
[----:B------:R-:W0:Y:S01]  /*41640*/  LDSM.16.MT88.4 R4, [R18+0x4080] ;  /* 0x004080001204783b */ /* 0x000e220000004200 */
[----:B------:R-:W4:Y:S02]  /*41650*/  LDL.LU R25, [R1+0xf4] ;  /* 0x0000f40001197983 */ /* 0x000f240000300800 */
[----:B------:R-:W4:Y:S02]  /*41660*/  LDL.LU R26, [R1+0xf8] ;  /* 0x0000f800011a7983 */ /* 0x000f240000300800 */
[----:B------:R-:W-:Y:S01]  /*41670*/  IMAD.MOV.U32 R15, RZ, RZ, R20 ;  /* 0x000000ffff0f7224 */ /* 0x000fe200078e0014 */
[----:B------:R-:W4:Y:S01]  /*41680*/  LDL.LU R27, [R1+0xfc] ;  /* 0x0000fc00011b7983 */ /* 0x000f220000300800 */
[----:B------:R-:W-:-:S02]  /*41690*/  IMAD.MOV.U32 R58, RZ, RZ, R21 ;  /* 0x000000ffff3a7224 */ /* 0x000fc400078e0015 */
[----:B------:R-:W2:Y:S02]  /*416a0*/  LDL.LU R20, [R1+0xe0] ;  /* 0x0000e00001147983 */ /* 0x000ea40000300800 */
[----:B------:R-:W-:Y:S01]  /*416b0*/  IMAD.MOV.U32 R59, RZ, RZ, R22 ;  /* 0x000000ffff3b7224 */ /* 0x000fe200078e0016 */
[----:B------:R-:W2:Y:S01]  /*416c0*/  LDL.LU R21, [R1+0xe4] ;  /* 0x0000e40001157983 */ /* 0x000ea20000300800 */
[----:B------:R-:W-:Y:S02]  /*416d0*/  IMAD.MOV.U32 R10, RZ, RZ, R23 ;  /* 0x000000ffff0a7224 */ /* 0x000fe400078e0017 */
        /* <DEDUP_REMOVED lines=12> */
[----:B------:R-:W2:Y:S01]  /*417a0*/  LDL.LU R47, [R1+0x5c] ;  /* 0x00005c00012f7983 */ /* 0x000ea20000300800 */
[----:B0-----:R-:W-:Y:S01]  /*417b0*/  STL.64 [R1+0x2c68], R6 ;  /* 0x002c680601007387 */ /* 0x001fe20000100a00 */
[----:B------:R0:W-:Y:S03]  /*417c0*/  STL.64 [R1+0x2c60], R4 ;  /* 0x002c600401007387 */ /* 0x0001e60000100a00 */
[----:B0-----:R-:W2:Y:S01]  /*417d0*/  LDL.LU R4, [R1+0x4e0] ;  /* 0x0004e00001047983 */ /* 0x001ea20000300800 */
[----:B------:R-:W2:Y:S02]  /*417e0*/  LDL.LU R5, [R1+0x4e4] ;  /* 0x0004e40001057983 */ /* 0x000ea40000300800 */
[----:B------:R-:W2:Y:S02]  /*417f0*/  LDL.LU R6, [R1+0x4e8] ;  /* 0x0004e80001067983 */ /* 0x000ea40000300800 */
[----:B------:R-:W2:Y:S01]  /*41800*/  LDL.LU R7, [R1+0x4ec] ;  /* 0x0004ec0001077983 */ /* 0x000ea20000300800 */
        /* <DEDUP_REMOVED lines=44> */
[C---:B------:R-:W-:Y:S11]  /*41ad0*/  HMMA.16816.F32 R48, R36.reuse, R8, R48 ;  /* 0x000000082430723c */ /* 0x040ff60000001830 */
[----:B------:R-:W-:Y:S11]  /*41ae0*/  @!UPT UIADD3 URZ, URZ, URZ, URZ ;  /* 0x0000003f3f3ff290 */ /* 0x000ff6000fffe03f */
[----:B------:R-:W-:Y:S01]  /*41af0*/  @!UPT UIADD3 URZ, URZ, URZ, URZ ;  /* 0x0000003f3f3ff290 */ /* 0x000fe2000fffe03f */
[----:B------:R-:W-:Y:S01]  /*41b00*/  STL.64 [R1+0xa0], R48 ;  /* 0x0000a03001007387 */ /* 0x000fe20000100a00 */
[----:B------:R0:W-:Y:S03]  /*41b10*/  STL.64 [R1+0xa8], R50 ;  /* 0x0000a83201007387 */ /* 0x0001e60000100a00 */
[----:B0-----:R-:W3:Y:S01]  /*41b20*/  LDL.LU.64 R50, [R1+0x2d78] ;  /* 0x002d780001327983 */ /* 0x001ee20000300a00 */
        /* <DEDUP_REMOVED lines=19> */
[C---:B------:R-:W-:Y:S11]  /*41c60*/  HMMA.16816.F32 R44, R40.reuse, R20, R44 ;  /* 0x00000014282c723c */ /* 0x040ff6000000182c */
[----:B------:R-:W-:Y:S04]  /*41c70*/  @!UPT UIADD3 URZ, URZ, URZ, URZ ;  /* 0x0000003f3f3ff290 */ /* 0x000fe8000fffe03f */
[----:B------:R-:W-:Y:S01]  /*41c80*/  STL.64 [R1+0x70], R48 ;  /* 0x0000703001007387 */ /* 0x000fe20000100a00 */
        /* <DEDUP_REMOVED lines=10> */
[----:B----4-:R-:W-:Y:S02]  /*41d30*/  STL.64 [R1+0x2d18], R26 ;  /* 0x002d181a01007387 */ /* 0x010fe40000100a00 */
[----:B------:R0:W-:Y:S02]  /*41d40*/  STL.64 [R1+0x2d10], R24 ;  /* 0x002d101801007387 */ /* 0x0001e40000100a00 */
[----:B0-----:R-:W4:Y:S01]  /*41d50*/  LDL.LU R24, [R1+0x180] ;  /* 0x0001800001187983 */ /* 0x001f220000300800 */
[----:B------:R-:W4:Y:S02]  /*41d60*/  LDL.LU R25, [R1+0x184] ;  /* 0x0001840001197983 */ /* 0x000f240000300800 */
[----:B------:R-:W4:Y:S02]  /*41d70*/  LDL.LU R26, [R1+0x188] ;  /* 0x00018800011a7983 */ /* 0x000f240000300800 */
[----:B------:R-:W4:Y:S01]  /*41d80*/  LDL.LU R27, [R1+0x18c] ;  /* 0x00018c00011b7983 */ /* 0x000f220000300800 */
[----:B------:R-:W-:Y:S01]  /*41d90*/  STL.64 [R1+0x50], R44 ;  /* 0x0000502c01007387 */ /* 0x000fe20000100a00 */
[----:B------:R0:W-:Y:S03]  /*41da0*/  STL.64 [R1+0x58], R46 ;  /* 0x0000582e01007387 */ /* 0x0001e60000100a00 */
[----:B0-----:R-:W2:Y:S01]  /*41db0*/  LDL.LU.64 R46, [R1+0x2d28] ;  /* 0x002d2800012e7983 */ /* 0x001ea20000300a00 */
[----:B------:R-:W2:Y:S02]  /*41dc0*/  LDL.LU.64 R44, [R1+0x2d20] ;  /* 0x002d2000012c7983 */ /* 0x000ea40000300a00 */
[----:B------:R-:W-:Y:S02]  /*41dd0*/  STL.64 [R1+0x2d08], R22 ;  /* 0x002d081601007387 */ /* 0x000fe40000100a00 */
[----:B------:R4:W-:Y:S01]  /*41de0*/  STL.64 [R1+0x2d00], R20 ;  /* 0x002d001401007387 */ /* 0x0009e20000100a00 */
[----:B------:R-:W-:Y:S01]  /*41df0*/  STL.64 [R1+0x2cf8], R18 ;  /* 0x002cf81201007387 */ /* 0x000fe20000100a00 */
[----:B------:R0:W-:Y:S01]  /*41e00*/  STL.64 [R1+0x2cf0], R16 ;  /* 0x002cf01001007387 */ /* 0x0001e20000100a00 */
[C---:B------:R-:W-:Y:S08]  /*41e10*/  HMMA.16816.F32 R4, R40.reuse, R8, R4 ;  /* 0x000000082804723c */ /* 0x040ff00000001804 */
[C---:B----4-:R-:W-:Y:S08]  /*41e20*/  HMMA.16816.F32 R20, R40.reuse, R16, R24 ;  /* 0x000000102814723c */ /* 0x050ff00000001818 */
[C---:B0-----:R-:W-:Y:S11]  /*41e30*/  HMMA.16816.F32 R16, R40.reuse, R12, R36 ;  /* 0x0000000c2810723c */ /* 0x041ff60000001824 */
[----:B------:R-:W-:Y:S04]  /*41e40*/  @!UPT UIADD3 URZ, URZ, URZ, URZ ;  /* 0x0000003f3f3ff290 */ /* 0x000fe8000fffe03f */
[----:B------:R-:W-:Y:S01]  /*41e50*/  STL.64 [R1+0x180], R20 ;  /* 0x0001801401007387 */ /* 0x000fe20000100a00 */
[----:B------:R3:W-:Y:S07]  /*41e60*/  STL.64 [R1+0x188], R22 ;  /* 0x0001881601007387 */ /* 0x0007ee0000100a00 */
[----:B------:R-:W-:Y:S02]  /*41e70*/  STL.64 [R1+0x230], R16 ;  /* 0x0002301001007387 */ /* 0x000fe40000100a00 */
[----:B------:R2:W-:Y:S01]  /*41e80*/  STL.64 [R1+0x238], R18 ;  /* 0x0002381201007387 */ /* 0x0005e20000100a00 */
[----:B---3--:R-:W-:Y:S08]  /*41e90*/  HMMA.16816.F32 R20, R40, R56, R48 ;  /* 0x000000382814723c */ /* 0x008ff00000001830 */
[C---:B--2---:R-:W-:Y:S01]  /*41ea0*/  HMMA.16816.F32 R16, R44.reuse, R32, R52 ;  /* 0x000000202c10723c */ /* 0x044fe20000001834 */
[----:B------:R0:W-:Y:S01]  /*41eb0*/  STL.64 [R1+0x360], R4 ;  /* 0x0003600401007387 */ /* 0x0001e20000100a00 */
[----:B------:R1:W-:Y:S03]  /*41ec0*/  STL.64 [R1+0x368], R6 ;  /* 0x0003680601007387 */ /* 0x0003e60000100a00 */
[----:B0-----:R-:W2:Y:S10]  /*41ed0*/  LDL.LU R4, [R1+0x220] ;  /* 0x0002200001047983 */ /* 0x001eb40000300800 */
[----:B------:R-:W-:Y:S01]  /*41ee0*/  STL.64 [R1+0x350], R20 ;  /* 0x0003501401007387 */ /* 0x000fe20000100a00 */
[----:B------:R-:W-:Y:S07]  /*41ef0*/  STL.64 [R1+0x358], R22 ;  /* 0x0003581601007387 */ /* 0x000fee0000100a00 */
[----:B------:R-:W-:Y:S02]  /*41f00*/  STL.64 [R1+0x3d0], R16 ;  /* 0x0003d01001007387 */ /* 0x000fe40000100a00 */
[----:B------:R-:W-:Y:S01]  /*41f10*/  STL.64 [R1+0x3d8], R18 ;  /* 0x0003d81201007387 */ /* 0x000fe20000100a00 */
[----:B------:R-:W2:Y:S01]  /*41f20*/  LDL.LU R5, [R1+0x224] ;  /* 0x0002240001057983 */ /* 0x000ea20000300800 */
        /* <DEDUP_REMOVED lines=60> */
[C---:B----4-:R-:W-:Y:S01]  /*422f0*/  HMMA.16816.F32 R24, R44.reuse, R28, R24 ;  /* 0x0000001c2c18723c */ /* 0x050fe20000001818 */
        /* <DEDUP_REMOVED lines=10> */
[----:B------:R-:W2:Y:S02]  /*423a0*/  LDL.LU R6, [R1+0x468] ;  /* 0x0004680001067983 */ /* 0x000ea40000300800 */
[----:B------:R-:W2:Y:S02]  /*423b0*/  LDL.LU R7, [R1+0x46c] ;  /* 0x00046c0001077983 */ /* 0x000ea40000300800 */
[----:B------:R-:W-:Y:S01]  /*423c0*/  STL.64 [R1+0x3c0], R24 ;  /* 0x0003c01801007387 */ /* 0x000fe20000100a00 */
[----:B------:R0:W-:Y:S03]  /*423d0*/  STL.64 [R1+0x3c8], R26 ;  /* 0x0003c81a01007387 */ /* 0x0001e60000100a00 */
[----:B0-----:R-:W3:Y:S01]  /*423e0*/  LDL.LU.64 R26, [R1+0x2d18] ;  /* 0x002d1800011a7983 */ /* 0x001ee20000300a00 */
        /* <DEDUP_REMOVED lines=15> */
[C---:B------:R-:W-:Y:S08]  /*424e0*/  HMMA.16816.F32 R40, R44.reuse, R12, R40 ;  /* 0x0000000c2c28723c */ /* 0x040ff00000001828 */
        /* <DEDUP_REMOVED lines=9> */
[C---:B0-----:R-:W-:Y:S08]  /*42580*/  HMMA.16816.F32 R40, R44.reuse, R8, R36 ;  /* 0x000000082c28723c */ /* 0x041ff00000001824 */
[----:B------:R-:W-:Y:S01]  /*42590*/  HMMA.16816.F32 R36, R44, R56, R52 ;  /* 0x000000382c24723c */ /* 0x000fe20000001834 */
[----:B------:R-:W3:Y:S11]  /*425a0*/  LDL.LU R52, [R1+0x210] ;  /* 0x0002100001347983 */ /* 0x000ef60000300800 */
[----:B------:R-:W-:Y:S03]  /*425b0*/  @!UPT UIADD3 URZ, URZ, URZ, URZ ;  /* 0x0000003f3f3ff290 */ /* 0x000fe6000fffe03f */
[----:B------:R-:W-:Y:S01]  /*425c0*/  STL.64 [R1+0x370], R40 ;  /* 0x0003702801007387 */ /* 0x000fe20000100a00 */
[----:B------:R-:W-:Y:S07]  /*425d0*/  STL.64 [R1+0x378], R42 ;  /* 0x0003782a01007387 */ /* 0x000fee0000100a00 */
[----:B------:R0:W-:Y:S02]  /*425e0*/  STL.64 [R1+0x2d0], R36 ;  /* 0x0002d02401007387 */ /* 0x0001e40000100a00 */
[----:B------:R1:W-:Y:S01]  /*425f0*/  STL.64 [R1+0x2d8], R38 ;  /* 0x0002d82601007387 */ /* 0x0003e20000100a00 */
[----:B------:R-:W3:Y:S01]  /*42600*/  LDL.LU R53, [R1+0x214] ;  /* 0x0002140001357983 */ /* 0x000ee20000300800 */
[----:B------:R-:W3:Y:S02]  /*42610*/  LDL.LU R54, [R1+0x218] ;  /* 0x0002180001367983 */ /* 0x000ee40000300800 */
[----:B------:R-:W3:Y:S01]  /*42620*/  LDL.LU R55, [R1+0x21c] ;  /* 0x00021c0001377983 */ /* 0x000ee20000300800 */
[----:B0-----:R-:W3:Y:S01]  /*42630*/  LDL.LU R36, [R1+0x1e0] ;  /* 0x0001e00001247983 */ /* 0x001ee20000300800 */
[----:B------:R-:W3:Y:S02]  /*42640*/  LDL.LU R37, [R1+0x1e4] ;  /* 0x0001e40001257983 */ /* 0x000ee40000300800 */
[----:B-1----:R-:W3:Y:S02]  /*42650*/  LDL.LU R38, [R1+0x1e8] ;  /* 0x0001e80001267983 */ /* 0x002ee40000300800 */
        /* <DEDUP_REMOVED lines=70> */
[----:B0-----:R-:W2:Y:S01]  /*42ac0*/  LDL.LU R56, [R1+0x200] ;  /* 0x0002000001387983 */ /* 0x001ea20000300800 */
[----:B------:R-:W2:Y:S02]  /*42ad0*/  LDL.LU R57, [R1+0x204] ;  /* 0x0002040001397983 */ /* 0x000ea40000300800 */
[----:B------:R-:W2:Y:S02]  /*42ae0*/  LDL.LU R58, [R1+0x208] ;  /* 0x00020800013a7983 */ /* 0x000ea40000300800 */
[----:B------:R-:W2:Y:S01]  /*42af0*/  LDL.LU R59, [R1+0x20c] ;  /* 0x00020c00013b7983 */ /* 0x000ea20000300800 */
[C---:B---3--:R-:W-:Y:S11]  /*42b00*/  HMMA.16816.F32 R52, R4.reuse, R32, R52 ;  /* 0x000000200434723c */ /* 0x048ff60000001834 */
[----:B------:R-:W-:Y:S11]  /*42b10*/  @!UPT UIADD3 URZ, URZ, URZ, URZ ;  /* 0x0000003f3f3ff290 */ /* 0x000ff6000fffe03f */
[----:B------:R-:W-:Y:S01]  /*42b20*/  @!UPT UIADD3 URZ, URZ, URZ, URZ ;  /* 0x0000003f3f3ff290 */ /* 0x000fe2000fffe03f */
[----:B------:R0:W-:Y:S01]  /*42b30*/  STL.64 [R1+0x210], R52 ;  /* 0x0002103401007387 */ /* 0x0001e20000100a00 */
[----:B------:R1:W-:Y:S03]  /*42b40*/  STL.64 [R1+0x218], R54 ;  /* 0x0002183601007387 */ /* 0x0003e60000100a00 */
[----:B0-----:R-:W3:Y:S01]  /*42b50*/  LDL.LU.64 R52, [R1+0x2c58] ;  /* 0x002c580001347983 */ /* 0x001ee20000300a00 */
[----:B------:R-:W-:Y:S02]  /*42b60*/  STL.64 [R1+0x2c40], R34 ;  /* 0x002c402201007387 */ /* 0x000fe40000100a00 */
[----:B------:R2:W-:Y:S01]  /*42b70*/  STL.64 [R1+0x2c38], R32 ;  /* 0x002c382001007387 */ /* 0x0005e20000100a00 */
[----:B-1----:R-:W0:Y:S01]  /*42b80*/  S2R R55, SR_TID.X ;  /* 0x0000000000377919 */ /* 0x002e220000002100 */
[C---:B--2---:R-:W-:Y:S03]  /*42b90*/  HMMA.16816.F32 R32, R4.reuse, R28, R56 ;  /* 0x0000001c0420723c */ /* 0x044fe60000001838 */
[----:B------:R-:W1:Y:S04]  /*42ba0*/  S2R R54, SR_TID.X ;  /* 0x0000000000367919 */ /* 0x000e680000002100 */
[----:B------:R-:W-:Y:S01]  /*42bb0*/  STL.64 [R1+0x2c30], R30 ;  /* 0x002c301e01007387 */ /* 0x000fe20000100a00 */
[----:B0-----:R-:W-:Y:S11]  /*42bc0*/  LOP3.LUT R55, R55, 0x7, RZ, 0xc0, !PT ;  /* 0x0000000737377812 */ /* 0x001ff600078ec0ff */
[----:B------:R-:W-:Y:S04]  /*42bd0*/  @!UPT UIADD3 URZ, URZ, URZ, URZ ;  /* 0x0000003f3f3ff290 */ /* 0x000fe8000fffe03f */
[----:B------:R-:W-:Y:S01]  /*42be0*/  STL.64 [R1+0x200], R32 ;  /* 0x0002002001007387 */ /* 0x000fe20000100a00 */
[----:B------:R-:W-:Y:S02]  /*42bf0*/  STL.64 [R1+0x208], R34 ;  /* 0x0002082201007387 */ /* 0x000fe40000100a00 */
[----:B------:R0:W-:Y:S02]  /*42c00*/  STL.64 [R1+0x2c28], R28 ;  /* 0x002c281c01007387 */ /* 0x0001e40000100a00 */
[----:B0-----:R-:W-:Y:S01]  /*42c10*/  HMMA.16816.F32 R28, R4, R24, R48 ;  /* 0x00000018041c723c */ /* 0x001fe20000001830 */
[----:B------:R-:W-:-:S06]  /*42c20*/  IMAD R55, R55, 0x110, RZ ;  /* 0x0000011037377824 */ /* 0x000fcc00078e02ff */
[C---:B-1----:R-:W-:Y:S02]  /*42c30*/  IMAD.SHL.U32 R51, R54.reuse, 0x2, RZ ;  /* 0x0000000236337824 */ /* 0x042fe400078e00ff */
[----:B------:R-:W-:-:S03]  /*42c40*/  IMAD.SHL.U32 R54, R54, 0x80, RZ ;  /* 0x0000008036367824 */ /* 0x000fc600078e00ff */
[----:B------:R-:W-:-:S04]  /*42c50*/  LOP3.LUT R55, R55, 0x10, R51, 0x78, !PT ;  /* 0x0000001037377812 */ /* 0x000fc800078e7833 */
[----:B------:R-:W-:-:S07]  /*42c60*/  LOP3.LUT R55, R55, 0x800, R54, 0xf8, !PT ;  /* 0x0000080037377812 */ /* 0x000fce00078ef836 */
[----:B------:R-:W-:Y:S01]  /*42c70*/  STL.64 [R1+0x1f0], R28 ;  /* 0x0001f01c01007387 */ /* 0x000fe20000100a00 */
[----:B------:R-:W-:Y:S02]  /*42c80*/  STL.64 [R1+0x1f8], R30 ;  /* 0x0001f81e01007387 */ /* 0x000fe40000100a00 */
[----:B------:R-:W-:Y:S02]  /*42c90*/  STL.64 [R1+0x2c20], R26 ;  /* 0x002c201a01007387 */ /* 0x000fe40000100a00 */
[----:B------:R0:W-:Y:S01]  /*42ca0*/  STL.64 [R1+0x2c18], R24 ;  /* 0x002c181801007387 */ /* 0x0001e20000100a00 */
[----:B------:R-:W-:Y:S01]  /*42cb0*/  LOP3.LUT R55, R55, 0x60, RZ, 0x3c, !PT ;  /* 0x0000006037377812 */ /* 0x000fe200078e3cff */
[----:B----4-:R-:W-:Y:S01]  /*42cc0*/  STL.64 [R1+0x2c10], R22 ;  /* 0x002c101601007387 */ /* 0x010fe20000100a00 */
[----:B------:R1:W-:Y:S01]  /*42cd0*/  STL.64 [R1+0x2c08], R20 ;  /* 0x002c081401007387 */ /* 0x0003e20000100a00 */
[C---:B0-----:R-:W-:Y:S08]  /*42ce0*/  HMMA.16816.F32 R24, R4.reuse, R20, R36 ;  /* 0x000000140418723c */ /* 0x041ff00000001824 */
[C---:B-1----:R-:W-:Y:S01]  /*42cf0*/  HMMA.16816.F32 R20, R4.reuse, R16, R40 ;  /* 0x000000100414723c */ /* 0x042fe20000001828 */
[----:B------:R-:W0:Y:S04]  /*42d00*/  LDSM.16.MT88.4 R40, [R55+0x4080] ;  /* 0x004080003728783b */ /* 0x000e280000004200 */
[----:B------:R-:W-:Y:S10]  /*42d10*/  LDSM.16.MT88.4 R36, [R55+0x4000] ;  /* 0x004000003724783b */ /* 0x000ff40000004200 */
[----:B------:R-:W-:Y:S01]  /*42d20*/  STL.64 [R1+0x1e0], R24 ;  /* 0x0001e01801007387 */ /* 0x000fe20000100a00 */
[----:B------:R-:W-:Y:S02]  /*42d30*/  STL.64 [R1+0x1e8], R26 ;  /* 0x0001e81a01007387 */ /* 0x000fe40000100a00 */
[----:B------:R-:W-:Y:S02]  /*42d40*/  STL.64 [R1+0x2c00], R18 ;  /* 0x002c001201007387 */ /* 0x000fe40000100a00 */
[----:B------:R1:W-:Y:S02]  /*42d50*/  STL.64 [R1+0x2bf8], R16 ;  /* 0x002bf81001007387 */ /* 0x0003e40000100a00 */
[----:B-1----:R-:W-:Y:S01]  /*42d60*/  HMMA.16816.F32 R16, R4, R12, R44 ;  /* 0x0000000c0410723c */ /* 0x002fe2000000182c */
[----:B------:R-:W-:Y:S01]  /*42d70*/  STL.64 [R1+0x1d0], R20 ;  /* 0x0001d01401007387 */ /* 0x000fe20000100a00 */
[----:B------:R-:W-:Y:S02]  /*42d80*/  STL.64 [R1+0x1d8], R22 ;  /* 0x0001d81601007387 */ /* 0x000fe40000100a00 */
[----:B0-----:R-:W-:Y:S01]  /*42d90*/  STL.64 [R1+0x2bc0], R42 ;  /* 0x002bc02a01007387 */ /* 0x001fe20000100a00 */
[----:B------:R-:W-:Y:S04]  /*42da0*/  STL.64 [R1+0x2bb8], R40 ;  /* 0x002bb82801007387 */ /* 0x000fe80000100a00 */
[----:B------:R-:W-:Y:S01]  /*42db0*/  STL.64 [R1+0x2bf0], R14 ;  /* 0x002bf00e01007387 */ /* 0x000fe20000100a00 */
[----:B------:R-:W-:Y:S11]  /*42dc0*/  STL.64 [R1+0x2be8], R12 ;  /* 0x002be80c01007387 */ /* 0x000ff60000100a00 */
[----:B------:R-:W-:Y:S02]  /*42dd0*/  @!UPT UIADD3 URZ, URZ, URZ, URZ ;  /* 0x0000003f3f3ff290 */ /* 0x000fe4000fffe03f */
[----:B------:R-:W-:Y:S01]  /*42de0*/  STL.64 [R1+0x1c0], R16 ;  /* 0x0001c01001007387 */ /* 0x000fe20000100a00 */
[----:B------:R-:W-:Y:S02]  /*42df0*/  STL.64 [R1+0x1c8], R18 ;  /* 0x0001c81201007387 */ /* 0x000fe40000100a00 */
[----:B------:R-:W2:Y:S02]  /*42e00*/  LDL.LU R54, [R1+0x3f8] ;  /* 0x0003f80001367983 */ /* 0x000ea40000300800 */
[----:B------:R-:W2:Y:S02]  /*42e10*/  LDL.LU R55, [R1+0x3fc] ;  /* 0x0003fc0001377983 */ /* 0x000ea40000300800 */
[----:B--2---:R-:W-:Y:S01]  /*42e20*/  STL.64 [R1+0x2ba0], R54 ;  /* 0x002ba03601007387 */ /* 0x004fe20000100a00 */
[----:B---3--:R0:W-:Y:S03]  /*42e30*/  STL.64 [R1+0x2b98], R52 ;  /* 0x002b983401007387 */ /* 0x0081e60000100a00 */
        /* <DEDUP_REMOVED lines=16> */
[----:B------:R-:W0:Y:S02]  /*42f40*/  S2R R47, SR_TID.X ;  /* 0x00000000002f7919 */ /* 0x000e240000002100 */
[----:B0-----:R-:W-:-:S02]  /*42f50*/  LOP3.LUT R46, R47, 0x7, RZ, 0xc0, !PT ;  /* 0x000000072f2e7812 */ /* 0x001fc400078ec0ff */
        /* <DEDUP_REMOVED lines=13> */
[----:B------:R-:W4:Y:S02]  /*43030*/  LDL.LU R59, [R1+0x1bc] ;  /* 0x0001bc00013b7983 */ /* 0x000f240000300800 */
[----:B------:R-:W-:-:S02]  /*43040*/  IMAD R46, R46, 0x110, RZ ;  /* 0x000001102e2e7824 */ /* 0x000fc400078e02ff */
[C---:B------:R-:W-:Y:S02]  /*43050*/  IMAD.SHL.U32 R45, R47.reuse, 0x2, RZ ;  /* 0x000000022f2d7824 */ /* 0x040fe400078e00ff */
[----:B------:R-:W-:Y:S01]  /*43060*/  IMAD.SHL.U32 R47, R47, 0x80, RZ ;  /* 0x000000802f2f7824 */ /* 0x000fe200078e00ff */
[----:B------:R-:W2:Y:S01]  /*43070*/  LDL.LU R20, [R1+0x150] ;  /* 0x0001500001147983 */ /* 0x000ea20000300800 */
[----:B------:R-:W2:Y:S02]  /*43080*/  LDL.LU R21, [R1+0x154] ;  /* 0x0001540001157983 */ /* 0x000ea40000300800 */
[----:B------:R-:W2:Y:S01]  /*43090*/  LDL.LU R22, [R1+0x158] ;  /* 0x0001580001167983 */ /* 0x000ea20000300800 */
[----:B------:R-:W-:Y:S01]  /*430a0*/  LOP3.LUT R51, R46, 0x10, R45, 0x78, !PT ;  /* 0x000000102e337812 */ /* 0x000fe200078e782d */
[----:B------:R-:W2:Y:S01]  /*430b0*/  LDL.LU R23, [R1+0x15c] ;  /* 0x00015c0001177983 */ /* 0x000ea20000300800 */
[----:B------:R-:W2:Y:S02]  /*430c0*/  LDL.LU R32, [R1+0x90] ;  /* 0x0000900001207983 */ /* 0x000ea40000300800 */
[----:B------:R-:W2:Y:S01]  /*430d0*/  LDL.LU R33, [R1+0x94] ;  /* 0x0000940001217983 */ /* 0x000ea20000300800 */
[----:B------:R-:W-:Y:S01]  /*430e0*/  LOP3.LUT R51, R51, 0x800, R47, 0xf8, !PT ;  /* 0x0000080033337812 */ /* 0x000fe200078ef82f */
[----:B------:R-:W2:Y:S01]  /*430f0*/  LDL.LU R34, [R1+0x98] ;  /* 0x0000980001227983 */ /* 0x000ea20000300800 */
[----:B------:R-:W2:Y:S02]  /*43100*/  LDL.LU R35, [R1+0x9c] ;  /* 0x00009c0001237983 */ /* 0x000ea40000300800 */
[----:B------:R-:W2:Y:S02]  /*43110*/  LDL.LU R24, [R1+0x160] ;  /* 0x0001600001187983 */ /* 0x000ea40000300800 */
[----:B------:R-:W2:Y:S01]  /*43120*/  LDL.LU R25, [R1+0x164] ;  /* 0x0001640001197983 */ /* 0x000ea20000300800 */
[----:B------:R-:W0:Y:S04]  /*43130*/  LDSM.16.MT88.4 R44, [R51+0x5000] ;  /* 0x00500000332c783b */ /* 0x000e280000004200 */
        /* <DEDUP_REMOVED lines=14> */
[----:B------:R-:W1:Y:S04]  /*43220*/  LDSM.16.MT88.4 R48, [R51+0x5080] ;  /* 0x005080003330783b */ /* 0x000e680000004200 */
        /* <DEDUP_REMOVED lines=12> */
[----:B------:R-:W2:Y:S02]  /*432f0*/  LDL.LU.64 R56, [R1+0x2c48] ;  /* 0x002c480001387983 */ /* 0x000ea40000300a00 */
[----:B-1----:R-:W-:Y:S02]  /*43300*/  STL.64 [R1+0x2b08], R50 ;  /* 0x002b083201007387 */ /* 0x002fe40000100a00 */
[----:B------:R0:W-:Y:S02]  /*43310*/  STL.64 [R1+0x2b00], R48 ;  /* 0x002b003001007387 */ /* 0x0001e40000100a00 */
        /* <DEDUP_REMOVED lines=9> */
[----:B------:R0:W-:Y:S03]  /*433b0*/  STL.64 [R1+0x98], R6 ;  /* 0x0000980601007387 */ /* 0x0001e60000100a00 */
[----:B0-----:R-:W0:Y:S04]  /*433c0*/  S2R R7, SR_TID.X ;  /* 0x0000000000077919 */ /* 0x001e280000002100 */
[----:B------:R-:W1:Y:S01]  /*433d0*/  S2R R6, SR_TID.X ;  /* 0x0000000000067919 */ /* 0x000e620000002100 */
        /* <DEDUP_REMOVED lines=56> */
[C---:B--2---:R-:W-:Y:S08]  /*43760*/  HMMA.16816.F32 R52, R36.reuse, R8, R52 ;  /* 0x000000082434723c */ /* 0x044ff00000001834 */
[----:B------:R-:W-:Y:S11]  /*43770*/  HMMA.16816.F32 R36, R36, R56, R40 ;  /* 0x000000382424723c */ /* 0x000ff60000001828 */
[----:B------:R-:W-:Y:S04]  /*43780*/  @!UPT UIADD3 URZ, URZ, URZ, URZ ;  /* 0x0000003f3f3ff290 */ /* 0x000fe8000fffe03f */
[----:B------:R-:W-:Y:S01]  /*43790*/  STL.64 [R1+0x110], R52 ;  /* 0x0001103401007387 */ /* 0x000fe20000100a00 */
[----:B------:R0:W-:Y:S03]  /*437a0*/  STL.64 [R1+0x118], R54 ;  /* 0x0001183601007387 */ /* 0x0001e60000100a00 */
[----:B0-----:R-:W2:Y:S01]  /*437b0*/  LDL.LU.64 R54, [R1+0x2bd0] ;  /* 0x002bd00001367983 */ /* 0x001ea20000300a00 */
[----:B------:R-:W2:Y:S02]  /*437c0*/  LDL.LU.64 R52, [R1+0x2bc8] ;  /* 0x002bc80001347983 */ /* 0x000ea40000300a00 */
[----:B------:R-:W2:Y:S02]  /*437d0*/  LDL.LU.64 R42, [R1+0x2bc0] ;  /* 0x002bc000012a7983 */ /* 0x000ea40000300a00 */
[----:B------:R-:W2:Y:S01]  /*437e0*/  LDL.LU.64 R40, [R1+0x2bb8] ;  /* 0x002bb80001287983 */ /* 0x000ea20000300a00 */
[----:B------:R0:W-:Y:S01]  /*437f0*/  STL.64 [R1+0x40], R36 ;  /* 0x0000402401007387 */ /* 0x0001e20000100a00 */
[----:B------:R1:W-:Y:S03]  /*43800*/  STL.64 [R1+0x48], R38 ;  /* 0x0000482601007387 */ /* 0x0003e60000100a00 */
[----:B0-----:R-:W3:Y:S01]  /*43810*/  LDL.LU R36, [R1] ;  /* 0x0000000001247983 */ /* 0x001ee20000300800 */
        /* <DEDUP_REMOVED lines=17> */
[----:B------:R3:W-:Y:S02]  /*43930*/  STL.64 [R1+0x2b30], R30 ;  /* 0x002b301e01007387 */ /* 0x0007e40000100a00 */
[C---:B---3--:R-:W-:Y:S08]  /*43940*/  HMMA.16816.F32 R28, R40.reuse, R24, R36 ;  /* 0x00000018281c723c */ /* 0x048ff00000001824 */
[C---:B--2---:R-:W-:Y:S11]  /*43950*/  HMMA.16816.F32 R52, R40.reuse, R20, R52 ;  /* 0x000000142834723c */ /* 0x044ff60000001834 */
[----:B------:R-:W-:Y:S11]  /*43960*/  @!UPT UIADD3 URZ, URZ, URZ, URZ ;  /* 0x0000003f3f3ff290 */ /* 0x000ff6000fffe03f */
[----:B------:R-:W-:Y:S01]  /*43970*/  @!UPT UIADD3 URZ, URZ, URZ, URZ ;  /* 0x0000003f3f3ff290 */ /* 0x000fe2000fffe03f */
[----:B------:R-:W-:Y:S01]  /*43980*/  STL.64 [R1+0x28f0], R54 ;  /* 0x0028f03601007387 */ /* 0x000fe20000100a00 */
[----:B------:R-:W-:Y:S02]  /*43990*/  STL.64 [R1], R28 ;  /* 0x0000001c01007387 */ /* 0x000fe40000100a00 */
[----:B------:R0:W-:Y:S02]  /*439a0*/  STL.64 [R1+0x8], R30 ;  /* 0x0000081e01007387 */ /* 0x0001e40000100a00 */
[C---:B0-----:R-:W-:Y:S08]  /*439b0*/  HMMA.16816.F32 R28, R40.reuse, R16, R4 ;  /* 0x00000010281c723c */ /* 0x041ff00000001804 */
[----:B------:R-:W-:Y:S01]  /*439c0*/  HMMA.16816.F32 R4, R40, R12, R48 ;  /* 0x0000000c2804723c */ /* 0x000fe20000001830 */
[----:B------:R-:W-:Y:S11]  /*439d0*/  STL.64 [R1+0x28e8], R52 ;  /* 0x0028e83401007387 */ /* 0x000ff60000100a00 */
[----:B------:R-:W-:Y:S03]  /*439e0*/  @!UPT UIADD3 URZ, URZ, URZ, URZ ;  /* 0x0000003f3f3ff290 */ /* 0x000fe6000fffe03f */
[----:B------:R-:W-:Y:S01]  /*439f0*/  STL.64 [R1+0x1a0], R28 ;  /* 0x0001a01c01007387 */ /* 0x000fe20000100a00 */
[----:B------:R-:W-:Y:S08]  /*43a00*/  STL.64 [R1+0x1a8], R30 ;  /* 0x0001a81e01007387 */ /* 0x000ff00000100a00 */
[----:B------:R-:W-:Y:S02]  /*43a10*/  IMAD.MOV.U32 R16, RZ, RZ, R4 ;  /* 0x000000ffff107224 */ /* 0x000fe400078e0004 */
[----:B------:R0:W-:Y:S02]  /*43a20*/  STL.64 [R1+0x2c8], R6 ;  /* 0x0002c80601007387 */ /* 0x0001e40000100a00 */
[----:B------:R-:W-:-:S02]  /*43a30*/  IMAD.MOV.U32 R17, RZ, RZ, R5 ;  /* 0x000000ffff117224 */ /* 0x000fc400078e0005 */
[----:B0-----:R-:W-:Y:S01]  /*43a40*/  HMMA.16816.F32 R4, R40, R8, R44 ;  /* 0x000000082804723c */ /* 0x001fe2000000182c */
[----:B------:R-:W-:Y:S11]  /*43a50*/  STL [R1+0x28fc], R16 ;  /* 0x0028fc1001007387 */ /* 0x000ff60000100800 */
[----:B------:R-:W-:Y:S11]  /*43a60*/  @!UPT UIADD3 URZ, URZ, URZ, URZ ;  /* 0x0000003f3f3ff290 */ /* 0x000ff6000fffe03f */
[----:B------:R0:W-:Y:S01]  /*43a70*/  STL.64 [R1+0x3e0], R4 ;  /* 0x0003e00401007387 */ /* 0x0001e20000100a00 */
[----:B------:R1:W-:Y:S02]  /*43a80*/  STL [R1+0x3ec], R7 ;  /* 0x0003ec0701007387 */ /* 0x0003e40000100800 */
[----:B------:R-:W2:Y:S02]  /*43a90*/  LDL.LU R44, [R1+0x2b0] ;  /* 0x0002b000012c7983 */ /* 0x000ea40000300800 */
[----:B------:R-:W2:Y:S01]  /*43aa0*/  LDL.LU R45, [R1+0x2b4] ;  /* 0x0002b400012d7983 */ /* 0x000ea20000300800 */
[----:B------:R-:W2:Y:S01]  /*43ab0*/  LDL.LU R46, [R1+0x2b8] ;  /* 0x0002b800012e7983 */ /* 0x000ea20000300800 */
[----:B------:R-:W2:Y:S02]  /*43ac0*/  LDL.LU R47, [R1+0x2bc] ;  /* 0x0002bc00012f7983 */ /* 0x000ea40000300800 */
[----:B------:R-:W-:Y:S02]  /*43ad0*/  IMAD.MOV.U32 R33, RZ, RZ, R6 ;  /* 0x000000ffff217224 */ /* 0x000fe400078e0006 */
[----:B------:R-:W-:-:S02]  /*43ae0*/  IMAD.MOV.U32 R6, RZ, RZ, R14 ;  /* 0x000000ffff067224 */ /* 0x000fc400078e000e */
[----:B0-----:R-:W-:Y:S02]  /*43af0*/  IMAD.MOV.U32 R4, RZ, RZ, R61 ;  /* 0x000000ffff047224 */ /* 0x001fe400078e003d */
[----:B------:R-:W-:Y:S01]  /*43b00*/  IMAD.MOV.U32 R5, RZ, RZ, R18 ;  /* 0x000000ffff057224 */ /* 0x000fe200078e0012 */
[----:B------:R-:W3:Y:S01]  /*43b10*/  LDL.LU R61, [R1+0x2b90] ;  /* 0x002b9000013d7983 */ /* 0x000ee20000300800 */
[----:B------:R-:W2:Y:S02]  /*43b20*/  LDL.LU R18, [R1+0x2b8c] ;  /* 0x002b8c0001127983 */ /* 0x000ea40000300800 */
[----:B------:R-:W2:Y:S02]  /*43b30*/  LDL.LU R14, [R1+0x2b88] ;  /* 0x002b8800010e7983 */ /* 0x000ea40000300800 */
[----:B-1----:R-:W-:Y:S02]  /*43b40*/  IMAD.MOV.U32 R7, RZ, RZ, R11 ;  /* 0x000000ffff077224 */ /* 0x002fe400078e000b */
[----:B------:R-:W2:Y:S01]  /*43b50*/  LDL.LU R11, [R1+0x2b84] ;  /* 0x002b8400010b7983 */ /* 0x000ea20000300800 */
[----:B------:R-:W2:Y:S02]  /*43b60*/  LDL.LU R28, [R1+0x2a0] ;  /* 0x0002a000011c7983 */ /* 0x000ea40000300800 */
[----:B------:R-:W2:Y:S02]  /*43b70*/  LDL.LU R29, [R1+0x2a4] ;  /* 0x0002a400011d7983 */ /* 0x000ea40000300800 */
[----:B------:R-:W2:Y:S01]  /*43b80*/  LDL.LU R30, [R1+0x2a8] ;  /* 0x0002a800011e7983 */ /* 0x000ea20000300800 */
[----:B------:R-:W2:Y:S01]  /*43b90*/  LDL.LU R31, [R1+0x2ac] ;  /* 0x0002ac00011f7983 */ /* 0x000ea20000300800 */
[----:B------:R-:W-:Y:S02]  /*43ba0*/  STL.64 [R1+0x2b18], R6 ;  /* 0x002b180601007387 */ /* 0x000fe40000100a00 */
[----:B------:R0:W-:Y:S02]  /*43bb0*/  STL.64 [R1+0x2b10], R4 ;  /* 0x002b100401007387 */ /* 0x0001e40000100a00 */
[----:B0-----:R-:W2:Y:S01]  /*43bc0*/  LDL.LU R4, [R1+0x280] ;  /* 0x0002800001047983 */ /* 0x001ea20000300800 */
[----:B------:R-:W2:Y:S02]  /*43bd0*/  LDL.LU R5, [R1+0x284] ;  /* 0x0002840001057983 */ /* 0x000ea40000300800 */
[----:B------:R-:W2:Y:S02]  /*43be0*/  LDL.LU R6, [R1+0x288] ;  /* 0x0002880001067983 */ /* 0x000ea40000300800 */
[----:B------:R-:W2:Y:S02]  /*43bf0*/  LDL.LU R7, [R1+0x28c] ;  /* 0x00028c0001077983 */ /* 0x000ea40000300800 */
[----:B------:R-:W-:Y:S01]  /*43c00*/  IMAD.MOV.U32 R52, RZ, RZ, R15 ;  /* 0x000000ffff347224 */ /* 0x000fe200078e000f */
[----:B--2---:R-:W-:Y:S01]  /*43c10*/  STL.64 [R1+0x2b28], R6 ;  /* 0x002b280601007387 */ /* 0x004fe20000100a00 */
[----:B------:R0:W-:Y:S03]  /*43c20*/  STL.64 [R1+0x2b20], R4 ;  /* 0x002b200401007387 */ /* 0x0001e60000100a00 */
[----:B0-----:R-:W2:Y:S01]  /*43c30*/  LDL.LU R4, [R1+0x290] ;  /* 0x0002900001047983 */ /* 0x001ea20000300800 */
[----:B------:R-:W2:Y:S02]  /*43c40*/  LDL.LU R5, [R1+0x294] ;  /* 0x0002940001057983 */ /* 0x000ea40000300800 */
[----:B------:R-:W2:Y:S02]  /*43c50*/  LDL.LU R6, [R1+0x298] ;  /* 0x0002980001067983 */ /* 0x000ea40000300800 */
[----:B------:R-:W2:Y:S01]  /*43c60*/  LDL.LU R7, [R1+0x29c] ;  /* 0x00029c0001077983 */ /* 0x000ea20000300800 */
[----:B------:R-:W2:Y:S01]  /*43c70*/  LDL.LU R15, [R1+0x2b80] ;  /* 0x002b8000010f7983 */ /* 0x000ea20000300800 */
[----:B----4-:R-:W-:-:S02]  /*43c80*/  IMAD.MOV.U32 R53, RZ, RZ, R58 ;  /* 0x000000ffff357224 */ /* 0x010fc400078e003a */
[----:B------:R-:W4:Y:S02]  /*43c90*/  LDL.LU R58, [R1+0x2b7c] ;  /* 0x002b7c00013a7983 */ /* 0x000f240000300800 */
[----:B------:R-:W-:Y:S02]  /*43ca0*/  IMAD.MOV.U32 R54, RZ, RZ, R59 ;  /* 0x000000ffff367224 */ /* 0x000fe400078e003b */
[----:B------:R-:W-:Y:S01]  /*43cb0*/  IMAD.MOV.U32 R55, RZ, RZ, R10 ;  /* 0x000000ffff377224 */ /* 0x000fe200078e000a */
[----:B------:R-:W4:Y:S01]  /*43cc0*/  LDL.LU R59, [R1+0x2b78] ;  /* 0x002b7800013b7983 */ /* 0x000f220000300800 */
[----:B------:R-:W3:Y:S02]  /*43cd0*/  LDL.LU R10, [R1+0x2b74] ;  /* 0x002b7400010a7983 */ /* 0x000ee40000300800 */
[----:B------:R-:W-:Y:S02]  /*43ce0*/  IMAD.MOV.U32 R48, RZ, RZ, R11 ;  /* 0x000000ffff307224 */ /* 0x000fe400078e000b */
[----:B------:R-:W-:Y:S01]  /*43cf0*/  IMAD.MOV.U32 R49, RZ, RZ, R14 ;  /* 0x000000ffff317224 */ /* 0x000fe200078e000e */
[----:B------:R-:W3:Y:S01]  /*43d00*/  LDL.LU R11, [R1+0x2b70] ;  /* 0x002b7000010b7983 */ /* 0x000ee20000300800 */
[----:B------:R-:W3:Y:S02]  /*43d10*/  LDL.LU R14, [R1+0x2b6c] ;  /* 0x002b6c00010e7983 */ /* 0x000ee40000300800 */
[----:B------:R-:W-:-:S02]  /*43d20*/  IMAD.MOV.U32 R51, RZ, RZ, R18 ;  /* 0x000000ffff337224 */ /* 0x000fc400078e0012 */
[----:B------:R-:W-:Y:S02]  /*43d30*/  IMAD.MOV.U32 R36, RZ, RZ, R19 ;  /* 0x000000ffff247224 */ /* 0x000fe400078e0013 */
[----:B------:R-:W-:Y:S02]  /*43d40*/  IMAD.MOV.U32 R37, RZ, RZ, R34 ;  /* 0x000000ffff257224 */ /* 0x000fe400078e0022 */
[----:B------:R-:W-:Y:S01]  /*43d50*/  IMAD.MOV.U32 R38, RZ, RZ, R35 ;  /* 0x000000ffff267224 */ /* 0x000fe200078e0023 */
[----:B------:R-:W-:Y:S01]  /*43d60*/  HMMA.16816.F32 R40, R40, R56, R44 ;  /* 0x000000382828723c */ /* 0x000fe2000000182c */
[----:B--2---:R-:W-:Y:S02]  /*43d70*/  IMAD.MOV.U32 R50, RZ, RZ, R15 ;  /* 0x000000ffff327224 */ /* 0x004fe400078e000f */
[----:B------:R-:W2:Y:S01]  /*43d80*/  LDL.LU R15, [R1+0x2b68] ;  /* 0x002b6800010f7983 */ /* 0x000ea20000300800 */
[----:B------:R-:W2:Y:S02]  /*43d90*/  LDL.LU R18, [R1+0x2b64] ;  /* 0x002b640001127983 */ /* 0x000ea40000300800 */
[----:B------:R-:W2:Y:S02]  /*43da0*/  LDL.LU R19, [R1+0x2b60] ;  /* 0x002b600001137983 */ /* 0x000ea40000300800 */
[----:B------:R-:W2:Y:S01]  /*43db0*/  LDL.LU R34, [R1+0x2b5c] ;  /* 0x002b5c0001227983 */ /* 0x000ea20000300800 */
[----:B------:R-:W2:Y:S01]  /*43dc0*/  LDL.LU R35, [R1+0x2b58] ;  /* 0x002b580001237983 */ /* 0x000ea20000300800 */
[----:B------:R-:W2:Y:S02]  /*43dd0*/  LDL.LU.64 R46, [R1+0x2b50] ;  /* 0x002b5000012e7983 */ /* 0x000ea40000300a00 */
[----:B------:R-:W2:Y:S02]  /*43de0*/  LDL.LU.64 R44, [R1+0x2b48] ;  /* 0x002b4800012c7983 */ /* 0x000ea40000300a00 */
[----:B------:R-:W-:-:S10]  /*43df0*/  IMAD.MOV.U32 R39, RZ, RZ, R0 ;  /* 0x000000ffff277224 */ /* 0x000fd400078e0000 */
[----:B------:R-:W-:Y:S02]  /*43e00*/  IMAD.MOV.U32 R16, RZ, RZ, R40 ;  /* 0x000000ffff107224 */ /* 0x000fe400078e0028 */
[----:B------:R-:W-:Y:S02]  /*43e10*/  IMAD.MOV.U32 R0, RZ, RZ, R41 ;  /* 0x000000ffff007224 */ /* 0x000fe400078e0029 */
[----:B------:R-:W-:Y:S02]  /*43e20*/  IMAD.MOV.U32 R40, RZ, RZ, R22 ;  /* 0x000000ffff287224 */ /* 0x000fe400078e0016 */
[----:B------:R-:W-:Y:S01]  /*43e30*/  IMAD.MOV.U32 R57, RZ, RZ, R42 ;  /* 0x000000ffff397224 */ /* 0x000fe200078e002a */
[----:B------:R-:W3:Y:S01]  /*43e40*/  LDL.LU R22, [R1+0x2b44] ;  /* 0x002b440001167983 */ /* 0x000ee20000300800 */
[----:B------:R-:W-:Y:S02]  /*43e50*/  IMAD.MOV.U32 R41, RZ, RZ, R23 ;  /* 0x000000ffff297224 */ /* 0x000fe400078e0017 */
[----:B------:R-:W-:-:S02]  /*43e60*/  IMAD.MOV.U32 R56, RZ, RZ, R43 ;  /* 0x000000ffff387224 */ /* 0x000fc400078e002b */
[----:B------:R-:W3:Y:S02]  /*43e70*/  LDL.LU R23, [R1+0x2b40] ;  /* 0x002b400001177983 */ /* 0x000ee40000300800 */
[----:B------:R-:W-:Y:S02]  /*43e80*/  IMAD.MOV.U32 R42, RZ, RZ, R26 ;  /* 0x000000ffff2a7224 */ /* 0x000fe400078e001a */
[----:B------:R-:W-:Y:S01]  /*43e90*/  IMAD.MOV.U32 R43, RZ, RZ, R27 ;  /* 0x000000ffff2b7224 */ /* 0x000fe200078e001b */
[----:B------:R-:W3:Y:S01]  /*43ea0*/  LDL.LU R26, [R1+0x2b3c] ;  /* 0x002b3c00011a7983 */ /* 0x000ee20000300800 */
[----:B------:R-:W3:Y:S01]  /*43eb0*/  LDL.LU R27, [R1+0x2b38] ;  /* 0x002b3800011b7983 */ /* 0x000ee20000300800 */
[C---:B--2---:R-:W-:Y:S11]  /*43ec0*/  HMMA.16816.F32 R28, R44.reuse, R34, R28 ;  /* 0x000000222c1c723c */ /* 0x044ff6000000181c */
[----:B------:R-:W-:Y:S11]  /*43ed0*/  @!UPT UIADD3 URZ, URZ, URZ, URZ ;  /* 0x0000003f3f3ff290 */ /* 0x000ff6000fffe03f */
[----:B------:R-:W-:Y:S02]  /*43ee0*/  @!UPT UIADD3 URZ, URZ, URZ, URZ ;  /* 0x0000003f3f3ff290 */ /* 0x000fe4000fffe03f */
[----:B------:R-:W-:Y:S02]  /*43ef0*/  IMAD.MOV.U32 R13, RZ, RZ, R30 ;  /* 0x000000ffff0d7224 */ /* 0x000fe400078e001e */
[----:B------:R-:W-:Y:S02]  /*43f00*/  IMAD.MOV.U32 R12, RZ, RZ, R31 ;  /* 0x000000ffff0c7224 */ /* 0x000fe400078e001f */
[----:B------:R-:W2:Y:S02]  /*43f10*/  LDL.LU.64 R30, [R1+0x2b30] ;  /* 0x002b3000011e7983 */ /* 0x000ea40000300a00 */
        /* <DEDUP_REMOVED lines=8> */
[----:B------:R-:W2:Y:S01]  /*43fa0*/  LDL.LU.64 R4, [R1+0x2b20] ;  /* 0x002b200001047983 */ /* 0x000ea20000300a00 */
[C---:B---3--:R-:W-:Y:S08]  /*43fb0*/  HMMA.16816.F32 R48, R44.reuse, R22, R48 ;  /* 0x000000162c30723c */ /* 0x048ff00000001830 */
[----:B--2---:R-:W-:Y:S11]  /*43fc0*/  HMMA.16816.F32 R4, R44, R26, R4 ;  /* 0x0000001a2c04723c */ /* 0x004ff60000001804 */
[----:B------:R-:W-:Y:S11]  /*43fd0*/  @!UPT UIADD3 URZ, URZ, URZ, URZ ;  /* 0x0000003f3f3ff290 */ /* 0x000ff6000fffe03f */
[----:B------:R-:W-:Y:S01]  /*43fe0*/  @!UPT UIADD3 URZ, URZ, URZ, URZ ;  /* 0x0000003f3f3ff290 */ /* 0x000fe2000fffe03f */
[----:B------:R-:W-:Y:S01]  /*43ff0*/  STL.64 [R1+0x280], R4 ;  /* 0x0002800401007387 */ /* 0x000fe20000100a00 */
[----:B------:R0:W-:Y:S03]  /*44000*/  STL.64 [R1+0x288], R6 ;  /* 0x0002880601007387 */ /* 0x0001e60000100a00 */
[----:B0-----:R-:W2:Y:S01]  /*44010*/  LDL.LU.64 R6, [R1+0x2b18] ;  /* 0x002b180001067983 */ /* 0x001ea20000300a00 */
[----:B------:R-:W2:Y:S02]  /*44020*/  LDL.LU.64 R4, [R1+0x2b10] ;  /* 0x002b100001047983 */ /* 0x000ea40000300a00 */
[----:B------:R-:W-:Y:S02]  /*44030*/  STL.64 [R1+0x2af8], R26 ;  /* 0x002af81a01007387 */ /* 0x000fe40000100a00 */
[----:B------:R0:W-:Y:S01]  /*44040*/  STL.64 [R1+0x2af0], R24 ;  /* 0x002af01801007387 */ /* 0x0001e20000100a00 */
[----:B------:R1:W-:Y:S01]  /*44050*/  STL.64 [R1+0x270], R48 ;  /* 0x0002703001007387 */ /* 0x0003e20000100a00 */
[----:B0-----:R-:W-:-:S02]  /*44060*/  IMAD.MOV.U32 R24, RZ, RZ, R61 ;  /* 0x000000ffff187224 */ /* 0x001fc400078e003d */
[----:B------:R-:W-:Y:S02]  /*44070*/  IMAD.MOV.U32 R25, RZ, RZ, R60 ;  /* 0x000000ffff197224 */ /* 0x000fe400078e003c */
[----:B------:R-:W-:Y:S02]  /*44080*/  IMAD.MOV.U32 R61, RZ, RZ, R50 ;  /* 0x000000ffff3d7224 */ /* 0x000fe400078e0032 */
[----:B------:R-:W-:Y:S02]  /*44090*/  IMAD.MOV.U32 R60, RZ, RZ, R51 ;  /* 0x000000ffff3c7224 */ /* 0x000fe400078e0033 */
[----:B------:R-:W2:Y:S01]  /*440a0*/  LDL.LU.64 R50, [R1+0x2b08] ;  /* 0x002b080001327983 */ /* 0x000ea20000300a00 */
[----:B-1----:R-:W2:Y:S02]  /*440b0*/  LDL.LU.64 R48, [R1+0x2b00] ;  /* 0x002b000001307983 */ /* 0x002ea40000300a00 */
[----:B------:R-:W-:Y:S02]  /*440c0*/  IMAD.MOV.U32 R26, RZ, RZ, R3 ;  /* 0x000000ffff1a7224 */ /* 0x000fe400078e0003 */
[----:B------:R-:W-:-:S07]  /*440d0*/  IMAD.MOV.U32 R27, RZ, RZ, R2 ;  /* 0x000000ffff1b7224 */ /* 0x000fce00078e0002 */
[C---:B------:R-:W-:Y:S01]  /*440e0*/  HMMA.16816.F32 R24, R44.reuse, R18, R24 ;  /* 0x000000122c18723c */ /* 0x040fe20000001818 */
[----:B------:R-:W-:Y:S02]  /*440f0*/  IMAD.MOV.U32 R21, RZ, RZ, R28 ;  /* 0x000000ffff157224 */ /* 0x000fe400078e001c */
[----:B------:R-:W-:Y:S11]  /*44100*/  IMAD.MOV.U32 R20, RZ, RZ, R29 ;  /* 0x000000ffff147224 */ /* 0x000ff600078e001d */
[----:B------:R-:W-:Y:S10]  /*44110*/  @!UPT UIADD3 URZ, URZ, URZ, URZ ;  /* 0x0000003f3f3ff290 */ /* 0x000ff4000fffe03f */
[----:B------:R-:W-:Y:S02]  /*44120*/  IMAD.MOV.U32 R29, RZ, RZ, R24 ;  /* 0x000000ffff1d7224 */ /* 0x000fe400078e0018 */
[----:B------:R-:W-:Y:S02]  /*44130*/  IMAD.MOV.U32 R28, RZ, RZ, R25 ;  /* 0x000000ffff1c7224 */ /* 0x000fe400078e0019 */
[----:B------:R-:W-:Y:S02]  /*44140*/  IMAD.MOV.U32 R3, RZ, RZ, R26 ;  /* 0x000000ffff037224 */ /* 0x000fe400078e001a */
[----:B------:R-:W-:Y:S02]  /*44150*/  IMAD.MOV.U32 R2, RZ, RZ, R27 ;  /* 0x000000ffff027224 */ /* 0x000fe400078e001b */
[C---:B------:R-:W-:Y:S01]  /*44160*/  HMMA.16816.F32 R24, R44.reuse, R14, R40 ;  /* 0x0000000e2c18723c */ /* 0x040fe20000001828 */
[----:B------:R-:W-:Y:S01]  /*44170*/  STL.64 [R1+0x2ae8], R14 ;  /* 0x002ae80e01007387 */ /* 0x000fe20000100a00 */
[----:B------:R0:W-:Y:S06]  /*44180*/  STL.64 [R1+0x2ae0], R12 ;  /* 0x002ae00c01007387 */ /* 0x0001ec0000100a00 */
[C---:B0-----:R-:W-:Y:S11]  /*44190*/  HMMA.16816.F32 R12, R44.reuse, R10, R52 ;  /* 0x0000000a2c0c723c */ /* 0x041ff60000001834 */
[----:B------:R-:W-:Y:S04]  /*441a0*/  @!UPT UIADD3 URZ, URZ, URZ, URZ ;  /* 0x0000003f3f3ff290 */ /* 0x000fe8000fffe03f */
[----:B------:R-:W-:Y:S01]  /*441b0*/  STL.64 [R1+0x410], R24 ;  /* 0x0004101801007387 */ /* 0x000fe20000100a00 */
[----:B------:R-:W-:Y:S02]  /*441c0*/  STL.64 [R1+0x418], R26 ;  /* 0x0004181a01007387 */ /* 0x000fe40000100a00 */
[----:B------:R-:W-:Y:S02]  /*441d0*/  STL.64 [R1+0x2ad8], R10 ;  /* 0x002ad80a01007387 */ /* 0x000fe40000100a00 */
[----:B------:R4:W-:Y:S02]  /*441e0*/  STL.64 [R1+0x2ad0], R8 ;  /* 0x002ad00801007387 */ /* 0x0009e40000100a00 */
[----:B----4-:R-:W-:Y:S01]  /*441f0*/  HMMA.16816.F32 R8, R44, R58, R36 ;  /* 0x0000003a2c08723c */ /* 0x010fe20000001824 */
[----:B------:R-:W-:Y:S01]  /*44200*/  STL.64 [R1+0x4a0], R12 ;  /* 0x0004a00c01007387 */ /* 0x000fe20000100a00 */
[----:B------:R-:W-:Y:S06]  /*44210*/  STL.64 [R1+0x4a8], R14 ;  /* 0x0004a80e01007387 */ /* 0x000fec0000100a00 */
[----:B--2---:R-:W-:Y:S11]  /*44220*/  HMMA.16816.F32 R4, R48, R34, R4 ;  /* 0x000000223004723c */ /* 0x004ff60000001804 */
[----:B------:R-:W-:Y:S11]  /*44230*/  @!UPT UIADD3 URZ, URZ, URZ, URZ ;  /* 0x0000003f3f3ff290 */ /* 0x000ff6000fffe03f */
[----:B------:R-:W-:Y:S01]  /*44240*/  @!UPT UIADD3 URZ, URZ, URZ, URZ ;  /* 0x0000003f3f3ff290 */ /* 0x000fe2000fffe03f */
[----:B------:R-:W-:Y:S01]  /*44250*/  STL.64 [R1+0x4e0], R4 ;  /* 0x0004e00401007387 */ /* 0x000fe20000100a00 */
[----:B------:R0:W-:Y:S02]  /*44260*/  STL.64 [R1+0x490], R8 ;  /* 0x0004900801007387 */ /* 0x0001e40000100a00 */
[----:B------:R1:W-:Y:S02]  /*44270*/  STL.64 [R1+0x498], R10 ;  /* 0x0004980a01007387 */ /* 0x0003e40000100a00 */
[----:B------:R2:W-:Y:S01]  /*44280*/  STL [R1+0x4e8], R6 ;  /* 0x0004e80601007387 */ /* 0x0005e20000100800 */
        /* <DEDUP_REMOVED lines=30> */
[----:B------:R-:W-:-:S02]  /*44470*/  IMAD.MOV.U32 R32, RZ, RZ, R7 ;  /* 0x000000ffff207224 */ /* 0x000fc400078e0007 */
[----:B--2---:R-:W2:Y:S01]  /*44480*/  LDL.LU R6, [R1+0x38] ;  /* 0x0000380001067983 */ /* 0x004ea20000300800 */
[----:B------:R-:W2:Y:S01]  /*44490*/  LDL.LU R7, [R1+0x3c] ;  /* 0x00003c0001077983 */ /* 0x000ea20000300800 */
[C---:B----4-:R-:W-:Y:S03]  /*444a0*/  HMMA.16816.F32 R24, R48.reuse, R30, R24 ;  /* 0x0000001e3018723c */ /* 0x050fe60000001818 */
[----:B---3--:R-:W-:Y:S01]  /*444b0*/  STL.64 [R1+0x2ab8], R38 ;  /* 0x002ab82601007387 */ /* 0x008fe20000100a00 */
[----:B------:R0:W-:Y:S03]  /*444c0*/  STL.64 [R1+0x2ab0], R36 ;  /* 0x002ab02401007387 */ /* 0x0001e60000100a00 */
[----:B0-----:R-:W3:Y:S01]  /*444d0*/  LDL.LU R36, [R1+0x80] ;  /* 0x0000800001247983 */ /* 0x001ee20000300800 */
[----:B------:R-:W3:Y:S02]  /*444e0*/  LDL.LU R37, [R1+0x84] ;  /* 0x0000840001257983 */ /* 0x000ee40000300800 */
[----:B------:R-:W3:Y:S02]  /*444f0*/  LDL.LU R38, [R1+0x88] ;  /* 0x0000880001267983 */ /* 0x000ee40000300800 */
[----:B------:R-:W3:Y:S11]  /*44500*/  LDL.LU R39, [R1+0x8c] ;  /* 0x00008c0001277983 */ /* 0x000ef60000300800 */
[----:B------:R-:W-:Y:S01]  /*44510*/  STL.64 [R1+0x4d0], R24 ;  /* 0x0004d01801007387 */ /* 0x000fe20000100a00 */
[----:B------:R0:W-:Y:S03]  /*44520*/  STL.64 [R1+0x4d8], R26 ;  /* 0x0004d81a01007387 */ /* 0x0001e60000100a00 */
[----:B0-----:R-:W4:Y:S01]  /*44530*/  LDL.LU.64 R26, [R1+0x2af8] ;  /* 0x002af800011a7983 */ /* 0x001f220000300a00 */
[----:B------:R-:W2:Y:S01]  /*44540*/  LDL.LU.64 R24, [R1+0x2af0] ;  /* 0x002af00001187983 */ /* 0x000ea20000300a00 */
[C---:B----4-:R-:W-:Y:S11]  /*44550*/  HMMA.16816.F32 R52, R48.reuse, R26, R52 ;  /* 0x0000001a3034723c */ /* 0x050ff60000001834 */
[----:B------:R-:W-:Y:S11]  /*44560*/  @!UPT UIADD3 URZ, URZ, URZ, URZ ;  /* 0x0000003f3f3ff290 */ /* 0x000ff6000fffe03f */
[----:B------:R-:W-:Y:S01]  /*44570*/  @!UPT UIADD3 URZ, URZ, URZ, URZ ;  /* 0x0000003f3f3ff290 */ /* 0x000fe2000fffe03f */
[----:B------:R0:W-:Y:S01]  /*44580*/  STL.64 [R1+0x4c0], R52 ;  /* 0x0004c03401007387 */ /* 0x0001e20000100a00 */
[----:B------:R1:W-:Y:S03]  /*44590*/  STL.64 [R1+0x4c8], R54 ;  /* 0x0004c83601007387 */ /* 0x0003e60000100a00 */
[----:B0-----:R-:W4:Y:S01]  /*445a0*/  LDL.LU R52, [R1+0x50] ;  /* 0x0000500001347983 */ /* 0x001f220000300800 */
[----:B------:R-:W4:Y:S02]  /*445b0*/  LDL.LU R53, [R1+0x54] ;  /* 0x0000540001357983 */ /* 0x000f240000300800 */
[----:B-1----:R-:W2:Y:S02]  /*445c0*/  LDL.LU R54, [R1+0x58] ;  /* 0x0000580001367983 */ /* 0x002ea40000300800 */
[----:B------:R-:W2:Y:S01]  /*445d0*/  LDL.LU R55, [R1+0x5c] ;  /* 0x00005c0001377983 */ /* 0x000ea20000300800 */
[C---:B------:R-:W-:Y:S08]  /*445e0*/  HMMA.16816.F32 R40, R48.reuse, R22, R40 ;  /* 0x000000163028723c */ /* 0x040ff00000001828 */
[C---:B------:R-:W-:Y:S01]  /*445f0*/  HMMA.16816.F32 R12, R48.reuse, R18, R12 ;  /* 0x00000012300c723c */ /* 0x040fe2000000180c */
[----:B--2---:R-:W-:Y:S01]  /*44600*/  STL.64 [R1+0x2aa8], R54 ;  /* 0x002aa83601007387 */ /* 0x004fe20000100a00 */
[----:B----4-:R0:W-:Y:S03]  /*44610*/  STL.64 [R1+0x2aa0], R52 ;  /* 0x002aa03401007387 */ /* 0x0101e60000100a00 */
[----:B0-----:R-:W2:Y:S01]  /*44620*/  LDL.LU R52, [R1+0x60] ;  /* 0x0000600001347983 */ /* 0x001ea20000300800 */
[----:B------:R-:W2:Y:S02]  /*44630*/  LDL.LU R53, [R1+0x64] ;  /* 0x0000640001357983 */ /* 0x000ea40000300800 */
[----:B------:R-:W2:Y:S02]  /*44640*/  LDL.LU R54, [R1+0x68] ;  /* 0x0000680001367983 */ /* 0x000ea40000300800 */
[----:B------:R-:W2:Y:S05]  /*44650*/  LDL.LU R55, [R1+0x6c] ;  /* 0x00006c0001377983 */ /* 0x000eaa0000300800 */
[----:B------:R0:W-:Y:S01]  /*44660*/  STL.64 [R1+0x4b0], R40 ;  /* 0x0004b02801007387 */ /* 0x0001e20000100a00 */
[----:B------:R1:W-:Y:S03]  /*44670*/  STL.64 [R1+0x4b8], R42 ;  /* 0x0004b82a01007387 */ /* 0x0003e60000100a00 */
[----:B0-----:R-:W4:Y:S01]  /*44680*/  LDL.LU R40, [R1+0x180] ;  /* 0x0001800001287983 */ /* 0x001f220000300800 */
[----:B------:R-:W4:Y:S02]  /*44690*/  LDL.LU R41, [R1+0x184] ;  /* 0x0001840001297983 */ /* 0x000f240000300800 */
[----:B-1----:R-:W4:Y:S02]  /*446a0*/  LDL.LU R42, [R1+0x188] ;  /* 0x00018800012a7983 */ /* 0x002f240000300800 */
[----:B------:R-:W4:Y:S01]  /*446b0*/  LDL.LU R43, [R1+0x18c] ;  /* 0x00018c00012b7983 */ /* 0x000f220000300800 */
        /* <DEDUP_REMOVED lines=11> */
[C---:B--2---:R-:W-:Y:S08]  /*44770*/  HMMA.16816.F32 R44, R48.reuse, R10, R44 ;  /* 0x0000000a302c723c */ /* 0x044ff0000000182c */
[----:B------:R-:W-:Y:S11]  /*44780*/  HMMA.16816.F32 R48, R48, R58, R4 ;  /* 0x0000003a3030723c */ /* 0x000ff60000001804 */
[----:B------:R-:W-:Y:S04]  /*44790*/  @!UPT UIADD3 URZ, URZ, URZ, URZ ;  /* 0x0000003f3f3ff290 */ /* 0x000fe8000fffe03f */
[----:B------:R0:W-:Y:S01]  /*447a0*/  STL.64 [R1+0xe0], R44 ;  /* 0x0000e02c01007387 */ /* 0x0001e20000100a00 */
[----:B------:R1:W-:Y:S03]  /*447b0*/  STL.64 [R1+0xe8], R46 ;  /* 0x0000e82e01007387 */ /* 0x0003e60000100a00 */
[----:B0-----:R-:W2:Y:S01]  /*447c0*/  LDL.LU R44, [R1+0x230] ;  /* 0x00023000012c7983 */ /* 0x001ea20000300800 */
[----:B------:R-:W2:Y:S02]  /*447d0*/  LDL.LU R45, [R1+0x234] ;  /* 0x00023400012d7983 */ /* 0x000ea40000300800 */
[----:B-1----:R-:W2:Y:S02]  /*447e0*/  LDL.LU R46, [R1+0x238] ;  /* 0x00023800012e7983 */ /* 0x002ea40000300800 */
[----:B------:R-:W2:Y:S01]  /*447f0*/  LDL.LU R47, [R1+0x23c] ;  /* 0x00023c00012f7983 */ /* 0x000ea20000300800 */
[----:B------:R-:W3:Y:S01]  /*44800*/  LDL.LU.64 R6, [R1+0x2ac8] ;  /* 0x002ac80001067983 */ /* 0x000ee20000300a00 */
[----:B------:R-:W3:Y:S02]  /*44810*/  LDL.LU.64 R4, [R1+0x2ac0] ;  /* 0x002ac00001047983 */ /* 0x000ee40000300a00 */
[----:B------:R0:W-:Y:S02]  /*44820*/  STL.64 [R1+0xa0], R48 ;  /* 0x0000a03001007387 */ /* 0x0001e40000100a00 */
[----:B------:R1:W-:Y:S01]  /*44830*/  STL.64 [R1+0xa8], R50 ;  /* 0x0000a83201007387 */ /* 0x0003e20000100a00 */
        /* <DEDUP_REMOVED lines=10> */
[----:B------:R-:W3:Y:S01]  /*448e0*/  LDL.LU.64 R36, [R1+0x2ab0] ;  /* 0x002ab00001247983 */ /* 0x000ee20000300a00 */
[C---:B------:R-:W-:Y:S01]  /*448f0*/  HMMA.16816.F32 R52, R4.reuse, R26, R52 ;  /* 0x0000001a0434723c */ /* 0x040fe20000001834 */
[----:B------:R-:W-:Y:S01]  /*44900*/  STL.64 [R1+0x2a98], R30 ;  /* 0x002a981e01007387 */ /* 0x000fe20000100a00 */
[----:B------:R0:W-:Y:S06]  /*44910*/  STL.64 [R1+0x2a90], R28 ;  /* 0x002a901c01007387 */ /* 0x0001ec0000100a00 */
[----:B---3--:R-:W-:Y:S11]  /*44920*/  HMMA.16816.F32 R36, R4, R30, R36 ;  /* 0x0000001e0424723c */ /* 0x008ff60000001824 */
[----:B------:R-:W-:Y:S11]  /*44930*/  @!UPT UIADD3 URZ, URZ, URZ, URZ ;  /* 0x0000003f3f3ff290 */ /* 0x000ff6000fffe03f */
[----:B------:R-:W-:Y:S01]  /*44940*/  @!UPT UIADD3 URZ, URZ, URZ, URZ ;  /* 0x0000003f3f3ff290 */ /* 0x000fe2000fffe03f */
[----:B------:R-:W-:Y:S01]  /*44950*/  STL.64 [R1+0xb0], R36 ;  /* 0x0000b02401007387 */ /* 0x000fe20000100a00 */
[----:B------:R-:W-:Y:S02]  /*44960*/  STL.64 [R1+0xb8], R38 ;  /* 0x0000b82601007387 */ /* 0x000fe40000100a00 */
[----:B0-----:R-:W3:Y:S02]  /*44970*/  LDL.LU R28, [R1+0x350] ;  /* 0x00035000011c7983 */ /* 0x001ee40000300800 */
[----:B------:R-:W3:Y:S01]  /*44980*/  LDL.LU R29, [R1+0x354] ;  /* 0x00035400011d7983 */ /* 0x000ee20000300800 */
[----:B------:R-:W3:Y:S01]  /*44990*/  LDL.LU R30, [R1+0x358] ;  /* 0x00035800011e7983 */ /* 0x000ee20000300800 */
[----:B------:R-:W3:Y:S02]  /*449a0*/  LDL.LU R31, [R1+0x35c] ;  /* 0x00035c00011f7983 */ /* 0x000ee40000300800 */
[----:B------:R-:W-:Y:S02]  /*449b0*/  STL.64 [R1+0x480], R52 ;  /* 0x0004803401007387 */ /* 0x000fe40000100a00 */
[----:B------:R0:W-:Y:S02]  /*449c0*/  STL.64 [R1+0x488], R54 ;  /* 0x0004883601007387 */ /* 0x0001e40000100a00 */
[----:B0-----:R-:W2:Y:S01]  /*449d0*/  LDL.LU.64 R54, [R1+0x2aa8] ;  /* 0x002aa80001367983 */ /* 0x001ea20000300a00 */
[----:B------:R-:W2:Y:S03]  /*449e0*/  LDL.LU.64 R52, [R1+0x2aa0] ;  /* 0x002aa00001347983 */ /* 0x000ea60000300a00 */
[----:B------:R-:W0:Y:S01]  /*449f0*/  S2R R37, SR_TID.X ;  /* 0x0000000000257919 */ /* 0x000e220000002100 */
[----:B------:R-:W-:Y:S02]  /*44a00*/  STL.64 [R1+0x2a88], R26 ;  /* 0x002a881a01007387 */ /* 0x000fe40000100a00 */
[----:B------:R2:W-:Y:S01]  /*44a10*/  STL.64 [R1+0x2a80], R24 ;  /* 0x002a801801007387 */ /* 0x0005e20000100a00 */
[----:B0-----:R-:W-:-:S05]  /*44a20*/  LOP3.LUT R38, R37, 0x7, RZ, 0xc0, !PT ;  /* 0x0000000725267812 */ /* 0x001fca00078ec0ff */
[C---:B------:R-:W-:Y:S01]  /*44a30*/  IMAD R39, R38.reuse, 0x110, RZ ;  /* 0x0000011026277824 */ /* 0x040fe200078e02ff */
[----:B------:R-:W-:Y:S01]  /*44a40*/  STL.64 [R1+0x2a78], R22 ;  /* 0x002a781601007387 */ /* 0x000fe20000100a00 */
[----:B--2---:R-:W-:Y:S07]  /*44a50*/  HMMA.16816.F32 R24, R4, R22, R52 ;  /* 0x000000160418723c */ /* 0x004fee0000001834 */
[----:B------:R-:W-:Y:S02]  /*44a60*/  IMAD R54, R38, 0x110, RZ ;  /* 0x0000011026367824 */ /* 0x000fe400078e02ff */
[----:B------:R-:W0:Y:S02]  /*44a70*/  S2R R38, SR_TID.X ;  /* 0x0000000000267919 */ /* 0x000e240000002100 */
[----:B0-----:R-:W-:-:S02]  /*44a80*/  IMAD.SHL.U32 R53, R38, 0x2, RZ ;  /* 0x0000000226357824 */ /* 0x001fc400078e00ff */
[----:B------:R-:W-:-:S03]  /*44a90*/  IMAD.SHL.U32 R55, R38, 0x80, RZ ;  /* 0x0000008026377824 */ /* 0x000fc600078e00ff */
[----:B------:R-:W-:-:S04]  /*44aa0*/  LOP3.LUT R53, R54, 0x10, R53, 0x78, !PT ;  /* 0x0000001036357812 */ /* 0x000fc800078e7835 */
[----:B------:R-:W-:-:S03]  /*44ab0*/  LOP3.LUT R53, R53, 0x800, R55, 0xf8, !PT ;  /* 0x0000080035357812 */ /* 0x000fc600078ef837 */
[----:B------:R-:W-:Y:S01]  /*44ac0*/  STL.64 [R1+0x470], R24 ;  /* 0x0004701801007387 */ /* 0x000fe20000100a00 */
[----:B------:R-:W-:Y:S01]  /*44ad0*/  STL.64 [R1+0x478], R26 ;  /* 0x0004781a01007387 */ /* 0x000fe20000100a00 */
[----:B------:R-:W-:Y:S02]  /*44ae0*/  LOP3.LUT R53, R53, 0x40, RZ, 0x3c, !PT ;  /* 0x0000004035357812 */ /* 0x000fe400078e3cff */
[----:B------:R4:W-:Y:S04]  /*44af0*/  STL.64 [R1+0x2a70], R20 ;  /* 0x002a701401007387 */ /* 0x0009e80000100a00 */
[----:B------:R-:W0:Y:S04]  /*44b00*/  S2R R55, SR_TID.X ;  /* 0x0000000000377919 */ /* 0x000e280000002100 */
[----:B------:R-:W1:Y:S01]  /*44b10*/  S2R R54, SR_TID.X ;  /* 0x0000000000367919 */ /* 0x000e620000002100 */
[C---:B----4-:R-:W-:Y:S03]  /*44b20*/  HMMA.16816.F32 R20, R4.reuse, R18, R40 ;  /* 0x000000120414723c */ /* 0x050fe60000001828 */
[----:B------:R-:W2:Y:S04]  /*44b30*/  LDSM.16.MT88.4 R40, [R53+0x5000] ;  /* 0x005000003528783b */ /* 0x000ea80000004200 */
[----:B------:R-:W-:Y:S01]  /*44b40*/  STL.64 [R1+0x2a68], R18 ;  /* 0x002a681201007387 */ /* 0x000fe20000100a00 */
[----:B------:R4:W-:Y:S02]  /*44b50*/  STL.64 [R1+0x2a60], R16 ;  /* 0x002a601001007387 */ /* 0x0009e40000100a00 */
[----:B----4-:R-:W-:Y:S01]  /*44b60*/  HMMA.16816.F32 R16, R4, R14, R44 ;  /* 0x0000000e0410723c */ /* 0x010fe2000000182c */
[----:B0-----:R-:W-:Y:S01]  /*44b70*/  LOP3.LUT R55, R55, 0x7, RZ, 0xc0, !PT ;  /* 0x0000000737377812 */ /* 0x001fe200078ec0ff */
[----:B------:R1:W0:Y:S04]  /*44b80*/  LDSM.16.MT88.4 R44, [R53+0x5080] ;  /* 0x00508000352c783b */ /* 0x0002280000004200 */
[----:B------:R-:W-:-:S02]  /*44b90*/  IMAD R55, R55, 0x110, RZ ;  /* 0x0000011037377824 */ /* 0x000fc400078e02ff */
[C---:B-1----:R-:W-:Y:S02]  /*44ba0*/  IMAD.SHL.U32 R53, R54.reuse, 0x2, RZ ;  /* 0x0000000236357824 */ /* 0x042fe400078e00ff */
[----:B------:R-:W-:-:S03]  /*44bb0*/  IMAD.SHL.U32 R54, R54, 0x80, RZ ;  /* 0x0000008036367824 */ /* 0x000fc600078e00ff */
[----:B------:R-:W-:Y:S01]  /*44bc0*/  LOP3.LUT R55, R55, 0x10, R53, 0x78, !PT ;  /* 0x0000001037377812 */ /* 0x000fe200078e7835 */
[----:B------:R-:W-:Y:S01]  /*44bd0*/  STL.64 [R1+0x460], R20 ;  /* 0x0004601401007387 */ /* 0x000fe20000100a00 */
[----:B------:R-:W-:Y:S02]  /*44be0*/  STL.64 [R1+0x468], R22 ;  /* 0x0004681601007387 */ /* 0x000fe40000100a00 */
[----:B------:R-:W-:-:S04]  /*44bf0*/  LOP3.LUT R55, R55, 0x800, R54, 0xf8, !PT ;  /* 0x0000080037377812 */ /* 0x000fc800078ef836 */
[----:B------:R-:W-:Y:S01]  /*44c00*/  LOP3.LUT R55, R55, 0x60, RZ, 0x3c, !PT ;  /* 0x0000006037377812 */ /* 0x000fe200078e3cff */
[----:B--2---:R-:W-:Y:S01]  /*44c10*/  STL.64 [R1+0x2a28], R42 ;  /* 0x002a282a01007387 */ /* 0x004fe20000100a00 */
[----:B------:R-:W-:Y:S02]  /*44c20*/  STL.64 [R1+0x2a20], R40 ;  /* 0x002a202801007387 */ /* 0x000fe40000100a00 */
[----:B------:R-:W-:Y:S02]  /*44c30*/  STL.64 [R1+0x2a58], R14 ;  /* 0x002a580e01007387 */ /* 0x000fe40000100a00 */
[----:B------:R-:W-:Y:S01]  /*44c40*/  STL.64 [R1+0x450], R16 ;  /* 0x0004501001007387 */ /* 0x000fe20000100a00 */
[----:B------:R-:W-:Y:S01]  /*44c50*/  STL.64 [R1+0x458], R18 ;  /* 0x0004581201007387 */ /* 0x000fe20000100a00 */
[----:B------:R1:W-:Y:S02]  /*44c60*/  STL.64 [R1+0x2a50], R12 ;  /* 0x002a500c01007387 */ /* 0x0003e40000100a00 */
[C---:B-1----:R-:W-:Y:S01]  /*44c70*/  HMMA.16816.F32 R12, R4.reuse, R10, R48 ;  /* 0x0000000a040c723c */ /* 0x042fe20000001830 */
[----:B------:R-:W1:Y:S07]  /*44c80*/  LDSM.16.MT88.4 R48, [R55+0x5000] ;  /* 0x005000003730783b */ /* 0x000e6e0000004200 */
[----:B---3--:R-:W-:Y:S01]  /*44c90*/  HMMA.16816.F32 R4, R4, R58, R28 ;  /* 0x0000003a0404723c */ /* 0x008fe2000000181c */
[----:B0-----:R-:W-:Y:S01]  /*44ca0*/  STL.64 [R1+0x29b8], R46 ;  /* 0x0029b82e01007387 */ /* 0x001fe20000100a00 */
[----:B------:R-:W-:Y:S02]  /*44cb0*/  STL.64 [R1+0x29b0], R44 ;  /* 0x0029b02c01007387 */ /* 0x000fe40000100a00 */
[----:B------:R-:W-:Y:S02]  /*44cc0*/  STL.64 [R1+0x2a48], R10 ;  /* 0x002a480a01007387 */ /* 0x000fe40000100a00 */
[----:B------:R-:W-:Y:S09]  /*44cd0*/  STL.64 [R1+0x2a40], R8 ;  /* 0x002a400801007387 */ /* 0x000ff20000100a00 */
[----:B------:R-:W-:Y:S01]  /*44ce0*/  STL.64 [R1+0x440], R12 ;  /* 0x0004400c01007387 */ /* 0x000fe20000100a00 */
[----:B------:R-:W-:Y:S03]  /*44cf0*/  STL.64 [R1+0x448], R14 ;  /* 0x0004480e01007387 */ /* 0x000fe60000100a00 */
[----:B-1----:R-:W-:Y:S01]  /*44d00*/  STL.64 [R1+0x2978], R50 ;  /* 0x0029783201007387 */ /* 0x002fe20000100a00 */
[----:B------:R0:W-:Y:S02]  /*44d10*/  STL.64 [R1+0x2970], R48 ;  /* 0x0029703001007387 */ /* 0x0001e40000100a00 */
[----:B------:R-:W-:Y:S02]  /*44d20*/  STL.64 [R1+0x2a38], R58 ;  /* 0x002a383a01007387 */ /* 0x000fe40000100a00 */
[----:B------:R-:W-:Y:S01]  /*44d30*/  STL.64 [R1+0x2a30], R56 ;  /* 0x002a303801007387 */ /* 0x000fe20000100a00 */
[----:B------:R-:W-:Y:S01]  /*44d40*/  STL.64 [R1+0x360], R4 ;  /* 0x0003600401007387 */ /* 0x000fe20000100a00 */
[----:B------:R-:W-:Y:S02]  /*44d50*/  STL.64 [R1+0x368], R6 ;  /* 0x0003680601007387 */ /* 0x000fe40000100a00 */
[----:B------:R-:W-:-:S02]  /*44d60*/  IMAD.SHL.U32 R36, R37, 0x2, RZ ;  /* 0x0000000225247824 */ /* 0x000fc400078e00ff */
[----:B------:R-:W-:Y:S01]  /*44d70*/  LDSM.16.MT88.4 R4, [R55+0x5080] ;  /* 0x005080003704783b */ /* 0x000fe20000004200 */
[----:B0-----:R-:W2:Y:S03]  /*44d80*/  LDL.LU R48, [R1+0x1f0] ;  /* 0x0001f00001307983 */ /* 0x001ea60000300800 */
        /* <DEDUP_REMOVED lines=58> */
[----:B------:R-:W4:Y:S02]  /*45130*/  LDL.LU R15, [R1+0x39c] ;  /* 0x00039c00010f7983 */ /* 0x000f240000300800 */
[----:B------:R-:W-:Y:S01]  /*45140*/  IMAD.SHL.U32 R37, R37, 0x80, RZ ;  /* 0x0000008025257824 */ /* 0x000fe200078e00ff */
[----:B------:R-:W-:-:S04]  /*45150*/  LOP3.LUT R39, R39, 0x10, R36, 0x78, !PT ;  /* 0x0000001027277812 */ /* 0x000fc800078e7824 */
[----:B------:R-:W-:-:S04]  /*45160*/  LOP3.LUT R39, R39, 0x800, R37, 0xf8, !PT ;  /* 0x0000080027277812 */ /* 0x000fc800078ef825 */
[----:B------:R-:W-:-:S06]  /*45170*/  LOP3.LUT R39, R39, 0x20, RZ, 0x3c, !PT ;  /* 0x0000002027277812 */ /* 0x000fcc00078e3cff */
[----:B------:R-:W4:Y:S04]  /*45180*/  LDSM.16.MT88.4 R36, [R39+0x5080] ;  /* 0x005080002724783b */ /* 0x000f280000004200 */
        /* <DEDUP_REMOVED lines=23> */
[----:B0-----:R-:W2:Y:S01]  /*45300*/  LDL.LU R4, [R1+0x200] ;  /* 0x0002000001047983 */ /* 0x001ea20000300800 */
        /* <DEDUP_REMOVED lines=94> */
[C---:B----4-:R-:W-:Y:S08]  /*458f0*/  HMMA.16816.F32 R44, R40.reuse, R10, R44 ;  /* 0x0000000a282c723c */ /* 0x050ff0000000182c */
        /* <DEDUP_REMOVED lines=8> */
[----:B---3--:R0:W-:Y:S02]  /*45980*/  STL.64 [R1+0x29a0], R12 ;  /* 0x0029a00c01007387 */ /* 0x0081e40000100a00 */
[----:B0-----:R-:W3:Y:S01]  /*45990*/  LDL.LU R12, [R1+0x220] ;  /* 0x00022000010c7983 */ /* 0x001ee20000300800 */
[----:B------:R-:W3:Y:S02]  /*459a0*/  LDL.LU R13, [R1+0x224] ;  /* 0x00022400010d7983 */ /* 0x000ee40000300800 */
[----:B------:R-:W3:Y:S02]  /*459b0*/  LDL.LU R14, [R1+0x228] ;  /* 0x00022800010e7983 */ /* 0x000ee40000300800 */
[----:B------:R-:W3:Y:S01]  /*459c0*/  LDL.LU R15, [R1+0x22c] ;  /* 0x00022c00010f7983 */ /* 0x000ee20000300800 */
[----:B------:R-:W-:Y:S01]  /*459d0*/  STL.64 [R1+0x240], R44 ;  /* 0x0002402c01007387 */ /* 0x000fe20000100a00 */
[----:B------:R0:W-:Y:S03]  /*459e0*/  STL.64 [R1+0x248], R46 ;  /* 0x0002482e01007387 */ /* 0x0001e60000100a00 */
[----:B0-----:R-:W4:Y:S01]  /*459f0*/  LDL.LU.64 R46, [R1+0x29b8] ;  /* 0x0029b800012e7983 */ /* 0x001f220000300a00 */
[----:B------:R-:W4:Y:S02]  /*45a00*/  LDL.LU.64 R44, [R1+0x29b0] ;  /* 0x0029b000012c7983 */ /* 0x000f240000300a00 */
[----:B------:R-:W-:Y:S02]  /*45a10*/  STL.64 [R1+0x2998], R10 ;  /* 0x0029980a01007387 */ /* 0x000fe40000100a00 */
[----:B------:R3:W-:Y:S01]  /*45a20*/  STL.64 [R1+0x2990], R8 ;  /* 0x0029900801007387 */ /* 0x0007e20000100a00 */
[----:B------:R-:W-:Y:S01]  /*45a30*/  STL.64 [R1+0x2988], R58 ;  /* 0x0029883a01007387 */ /* 0x000fe20000100a00 */
[----:B------:R-:W-:Y:S01]  /*45a40*/  STL.64 [R1+0x2980], R56 ;  /* 0x0029803801007387 */ /* 0x000fe20000100a00 */
[----:B---3--:R-:W-:Y:S08]  /*45a50*/  HMMA.16816.F32 R8, R40, R58, R12 ;  /* 0x0000003a2808723c */ /* 0x008ff0000000180c */
[C---:B----4-:R-:W-:Y:S11]  /*45a60*/  HMMA.16816.F32 R4, R44.reuse, R30, R4 ;  /* 0x0000001e2c04723c */ /* 0x050ff60000001804 */
[----:B------:R-:W-:Y:S04]  /*45a70*/  @!UPT UIADD3 URZ, URZ, URZ, URZ ;  /* 0x0000003f3f3ff290 */ /* 0x000fe8000fffe03f */
[----:B------:R-:W-:Y:S01]  /*45a80*/  STL.64 [R1+0x180], R8 ;  /* 0x0001800801007387 */ /* 0x000fe20000100a00 */
[----:B------:R0:W-:Y:S02]  /*45a90*/  STL.64 [R1+0x188], R10 ;  /* 0x0001880a01007387 */ /* 0x0001e40000100a00 */
[C---:B0-----:R-:W-:Y:S01]  /*45aa0*/  HMMA.16816.F32 R8, R44.reuse, R34, R36 ;  /* 0x000000222c08723c */ /* 0x041fe20000001824 */
[----:B------:R-:W-:Y:S11]  /*45ab0*/  STL.64 [R1+0x2968], R30 ;  /* 0x0029681e01007387 */ /* 0x000ff60000100a00 */
[----:B------:R-:W-:Y:S11]  /*45ac0*/  @!UPT UIADD3 URZ, URZ, URZ, URZ ;  /* 0x0000003f3f3ff290 */ /* 0x000ff6000fffe03f */
[----:B------:R-:W-:Y:S01]  /*45ad0*/  STL.64 [R1+0xd0], R8 ;  /* 0x0000d00801007387 */ /* 0x000fe20000100a00 */
[----:B------:R-:W-:Y:S02]  /*45ae0*/  STL.64 [R1+0xd8], R10 ;  /* 0x0000d80a01007387 */ /* 0x000fe40000100a00 */
[----:B------:R-:W-:Y:S02]  /*45af0*/  STL.64 [R1+0x2960], R28 ;  /* 0x0029601c01007387 */ /* 0x000fe40000100a00 */
[----:B------:R-:W-:Y:S01]  /*45b00*/  STL.64 [R1+0x80], R4 ;  /* 0x0000800401007387 */ /* 0x000fe20000100a00 */
[----:B------:R2:W-:Y:S02]  /*45b10*/  STL.64 [R1+0x88], R6 ;  /* 0x0000880601007387 */ /* 0x0005e40000100a00 */
[C---:B--2---:R-:W-:Y:S02]  /*45b20*/  HMMA.16816.F32 R4, R44.reuse, R26, R48 ;  /* 0x0000001a2c04723c */ /* 0x044fe40000001830 */
[----:B------:R-:W-:Y:S01]  /*45b30*/  STL.64 [R1+0x2958], R26 ;  /* 0x0029581a01007387 */ /* 0x000fe20000100a00 */
[----:B------:R-:W-:Y:S11]  /*45b40*/  STL.64 [R1+0x2950], R24 ;  /* 0x0029501801007387 */ /* 0x000ff60000100a00 */
[----:B------:R-:W-:Y:S09]  /*45b50*/  @!UPT UIADD3 URZ, URZ, URZ, URZ ;  /* 0x0000003f3f3ff290 */ /* 0x000ff2000fffe03f */
[----:B------:R-:W-:Y:S01]  /*45b60*/  STL.64 [R1+0x60], R4 ;  /* 0x0000600401007387 */ /* 0x000fe20000100a00 */
[----:B------:R0:W-:Y:S02]  /*45b70*/  STL.64 [R1+0x68], R6 ;  /* 0x0000680601007387 */ /* 0x0001e40000100a00 */
[C---:B0-----:R-:W-:Y:S01]  /*45b80*/  HMMA.16816.F32 R4, R44.reuse, R22, R52 ;  /* 0x000000162c04723c */ /* 0x041fe20000001834 */
[----:B------:R-:W-:Y:S01]  /*45b90*/  STL.64 [R1+0x2948], R22 ;  /* 0x0029481601007387 */ /* 0x000fe20000100a00 */
[----:B------:R-:W-:Y:S11]  /*45ba0*/  STL.64 [R1+0x2940], R20 ;  /* 0x0029401401007387 */ /* 0x000ff60000100a00 */
[----:B------:R-:W-:Y:S10]  /*45bb0*/  @!UPT UIADD3 URZ, URZ, URZ, URZ ;  /* 0x0000003f3f3ff290 */ /* 0x000ff4000fffe03f */
[----:B------:R0:W-:Y:S01]  /*45bc0*/  STL.64 [R1+0x50], R4 ;  /* 0x0000500401007387 */ /* 0x0001e20000100a00 */
[----:B------:R1:W-:Y:S03]  /*45bd0*/  STL.64 [R1+0x58], R6 ;  /* 0x0000580601007387 */ /* 0x0003e60000100a00 */
        /* <DEDUP_REMOVED lines=48> */
[----:B------:R-:W2:Y:S01]  /*45ee0*/  LDL.LU R52, [R1+0x10] ;  /* 0x0000100001347983 */ /* 0x000ea20000300800 */
[----:B------:R-:W2:Y:S02]  /*45ef0*/  LDL.LU R53, [R1+0x14] ;  /* 0x0000140001357983 */ /* 0x000ea40000300800 */
[----:B------:R-:W2:Y:S02]  /*45f00*/  LDL.LU R54, [R1+0x18] ;  /* 0x0000180001367983 */ /* 0x000ea40000300800 */
[----:B------:R-:W2:Y:S01]  /*45f10*/  LDL.LU R55, [R1+0x1c] ;  /* 0x00001c0001377983 */ /* 0x000ea20000300800 */
[C---:B----4-:R-:W-:Y:S01]  /*45f20*/  HMMA.16816.F32 R12, R44.reuse, R18, R12 ;  /* 0x000000122c0c723c */ /* 0x050fe2000000180c */
[----:B--2---:R-:W-:Y:S01]  /*45f30*/  STL.64 [R1+0x2908], R54 ;  /* 0x0029083601007387 */ /* 0x004fe20000100a00 */
[----:B------:R0:W-:Y:S03]  /*45f40*/  STL.64 [R1+0x2900], R52 ;  /* 0x0029003401007387 */ /* 0x0001e60000100a00 */
[----:B0-----:R-:W2:Y:S01]  /*45f50*/  LDL.LU R52, [R1+0x20] ;  /* 0x0000200001347983 */ /* 0x001ea20000300800 */
[----:B------:R-:W2:Y:S02]  /*45f60*/  LDL.LU R53, [R1+0x24] ;  /* 0x0000240001357983 */ /* 0x000ea40000300800 */
[----:B------:R-:W2:Y:S02]  /*45f70*/  LDL.LU R54, [R1+0x28] ;  /* 0x0000280001367983 */ /* 0x000ea40000300800 */
[----:B------:R-:W2:Y:S01]  /*45f80*/  LDL.LU R55, [R1+0x2c] ;  /* 0x00002c0001377983 */ /* 0x000ea20000300800 */
        /* <DEDUP_REMOVED lines=75> */
[----:B------:R-:W-:Y:S11]  /*46440*/  HMMA.16816.F32 R36, R48, R58, R36 ;  /* 0x0000003a3024723c */ /* 0x000ff60000001824 */
[----:B------:R-:W-:Y:S04]  /*46450*/  @!UPT UIADD3 URZ, URZ, URZ, URZ ;  /* 0x0000003f3f3ff290 */ /* 0x000fe8000fffe03f */
[----:B------:R0:W-:Y:S01]  /*46460*/  STL.64 [R1+0x150], R44 ;  /* 0x0001502c01007387 */ /* 0x0001e20000100a00 */
[----:B------:R1:W-:Y:S03]  /*46470*/  STL.64 [R1+0x158], R46 ;  /* 0x0001582e01007387 */ /* 0x0003e60000100a00 */
[----:B0-----:R-:W3:Y:S01]  /*46480*/  LDL.LU R44, [R1+0x3e0] ;  /* 0x0003e000012c7983 */ /* 0x001ee20000300800 */
[----:B------:R-:W3:Y:S02]  /*46490*/  LDL.LU R45, [R1+0x3e4] ;  /* 0x0003e400012d7983 */ /* 0x000ee40000300800 */
[----:B-1----:R-:W3:Y:S02]  /*464a0*/  LDL.LU R47, [R1+0x3ec] ;  /* 0x0003ec00012f7983 */ /* 0x002ee40000300800 */
[----:B------:R-:W3:Y:S01]  /*464b0*/  LDL.LU R48, [R1] ;  /* 0x0000000001307983 */ /* 0x000ee20000300800 */
[----:B------:R-:W-:Y:S01]  /*464c0*/  STL.64 [R1+0x430], R36 ;  /* 0x0004302401007387 */ /* 0x000fe20000100a00 */
[----:B------:R-:W-:Y:S02]  /*464d0*/  STL.64 [R1+0x438], R38 ;  /* 0x0004382601007387 */ /* 0x000fe40000100a00 */
[----:B------:R-:W3:Y:S02]  /*464e0*/  LDL.LU R49, [R1+0x4] ;  /* 0x0000040001317983 */ /* 0x000ee40000300800 */
[----:B------:R-:W3:Y:S01]  /*464f0*/  LDL.LU R50, [R1+0x8] ;  /* 0x0000080001327983 */ /* 0x000ee20000300800 */
        /* <DEDUP_REMOVED lines=8> */
[----:B------:R-:W-:Y:S02]  /*46580*/  IMAD.MOV.U32 R36, RZ, RZ, R16 ;  /* 0x000000ffff247224 */ /* 0x000fe400078e0010 */
[----:B------:R-:W-:Y:S01]  /*46590*/  IMAD.MOV.U32 R37, RZ, RZ, R0 ;  /* 0x000000ffff257224 */ /* 0x000fe200078e0000 */
        /* <DEDUP_REMOVED lines=11> */
[----:B------:R-:W-:Y:S01]  /*46650*/  @!UPT UIADD3 URZ, URZ, URZ, URZ ;  /* 0x0000003f3f3ff290 */ /* 0x000fe2000fffe03f */
[----:B------:R-:W-:Y:S01]  /*46660*/  STL.64 [R1+0x40], R48 ;  /* 0x0000403001007387 */ /* 0x000fe20000100a00 */
[----:B------:R-:W-:Y:S01]  /*46670*/  STL.64 [R1+0x48], R50 ;  /* 0x0000483201007387 */ /* 0x000fe20000100a00 */
[C---:B----4-:R-:W-:Y:S08]  /*46680*/  HMMA.16816.F32 R40, R4.reuse, R18, R40 ;  /* 0x000000120428723c */ /* 0x050ff00000001828 */
[----:B--2---:R-:W-:Y:S11]  /*46690*/  HMMA.16816.F32 R52, R4, R22, R52 ;  /* 0x000000160434723c */ /* 0x004ff60000001834 */
[----:B------:R-:W-:Y:S11]  /*466a0*/  @!UPT UIADD3 URZ, URZ, URZ, URZ ;  /* 0x0000003f3f3ff290 */ /* 0x000ff6000fffe03f */
[----:B------:R-:W-:Y:S01]  /*466b0*/  @!UPT UIADD3 URZ, URZ, URZ, URZ ;  /* 0x0000003f3f3ff290 */ /* 0x000fe2000fffe03f */
[----:B------:R-:W-:Y:S01]  /*466c0*/  STL.64 [R1+0x30], R52 ;  /* 0x0000303401007387 */ /* 0x000fe20000100a00 */
[----:B------:R-:W-:Y:S02]  /*466d0*/  STL.64 [R1+0x38], R54 ;  /* 0x0000383601007387 */ /* 0x000fe40000100a00 */
[----:B------:R-:W0:Y:S02]  /*466e0*/  LDSM.16.M88.4 R52, [R0+0x8080] ;  /* 0x008080000034783b */ /* 0x000e240000000200 */
[----:B0-----:R-:W-:Y:S02]  /*466f0*/  STL [R1+0x266c], R54 ;  /* 0x00266c3601007387 */ /* 0x001fe40000100800 */
[----:B------:R-:W-:Y:S02]  /*46700*/  STL [R1+0x2668], R55 ;  /* 0x0026683701007387 */ /* 0x000fe40000100800 */
[----:B------:R0:W-:Y:S02]  /*46710*/  STL.64 [R1+0x20], R40 ;  /* 0x0000202801007387 */ /* 0x0001e40000100a00 */
[----:B------:R1:W-:Y:S01]  /*46720*/  STL.64 [R1+0x28], R42 ;  /* 0x0000282a01007387 */ /* 0x0003e20000100a00 */
[----:B------:R-:W2:Y:S01]  /*46730*/  LDL.LU R18, [R1+0x2c8] ;  /* 0x0002c80001127983 */ /* 0x000ea20000300800 */
[----:B------:R-:W2:Y:S02]  /*46740*/  LDL.LU R19, [R1+0x2cc] ;  /* 0x0002cc0001137983 */ /* 0x000ea40000300800 */
[----:B0-----:R-:W-:-:S02]  /*46750*/  IMAD.MOV.U32 R40, RZ, RZ, R21 ;  /* 0x000000ffff287224 */ /* 0x001fc400078e0015 */
[----:B------:R-:W-:Y:S02]  /*46760*/  IMAD.MOV.U32 R41, RZ, RZ, R20 ;  /* 0x000000ffff297224 */ /* 0x000fe400078e0014 */
[----:B-1----:R-:W-:Y:S02]  /*46770*/  IMAD.MOV.U32 R42, RZ, RZ, R13 ;  /* 0x000000ffff2a7224 */ /* 0x002fe400078e000d */
[----:B------:R-:W-:Y:S01]  /*46780*/  IMAD.MOV.U32 R43, RZ, RZ, R12 ;  /* 0x000000ffff2b7224 */ /* 0x000fe200078e000c */
[----:B------:R-:W0:Y:S01]  /*46790*/  LDSM.16.M88.4 R20, [R0+0x8880] ;  /* 0x008880000014783b */ /* 0x000e220000000200 */
[----:B------:R-:W-:Y:S02]  /*467a0*/  IMAD.MOV.U32 R46, RZ, RZ, R33 ;  /* 0x000000ffff2e7224 */ /* 0x000fe400078e0021 */
[----:B------:R-:W-:Y:S02]  /*467b0*/  IMAD.MOV.U32 R26, RZ, RZ, R9 ;  /* 0x000000ffff1a7224 */ /* 0x000fe400078e0009 */
[----:B------:R-:W-:-:S03]  /*467c0*/  IMAD.MOV.U32 R27, RZ, RZ, R8 ;  /* 0x000000ffff1b7224 */ /* 0x000fc600078e0008 */
[----:B------:R-:W-:Y:S01]  /*467d0*/  HMMA.16816.F32 R44, R4, R10, R44 ;  /* 0x0000000a042c723c */ /* 0x000fe2000000182c */
[----:B------:R-:W-:Y:S04]  /*467e0*/  LDSM.16.M88.4 R8, [R0+0xa080] ;  /* 0x00a080000008783b */ /* 0x000fe80000000200 */
[----:B0-----:R-:W-:Y:S01]  /*467f0*/  STL [R1+0x2664], R22 ;  /* 0x0026641601007387 */ /* 0x001fe20000100800 */
[----:B------:R-:W-:Y:S03]  /*46800*/  STL [R1+0x2660], R23 ;  /* 0x0026601701007387 */ /* 0x000fe60000100800 */
[----:B------:R-:W0:Y:S04]  /*46810*/  S2R R33, SR_TID.X ;  /* 0x0000000000217919 */ /* 0x000e280000002100 */
[----:B------:R-:W1:Y:S01]  /*46820*/  S2R R39, SR_TID.X ;  /* 0x0000000000277919 */ /* 0x000e620000002100 */
[----:B0-----:R-:W-:Y:S01]  /*46830*/  LOP3.LUT R33, R33, 0x7, RZ, 0xc0, !PT ;  /* 0x0000000721217812 */ /* 0x001fe200078ec0ff */
[----:B-1----:R-:W-:-:S04]  /*46840*/  IMAD.SHL.U32 R38, R39, 0x2, RZ ;  /* 0x0000000227267824 */ /* 0x002fc800078e00ff */
[----:B------:R-:W-:Y:S02]  /*46850*/  IMAD R33, R33, 0x110, RZ ;  /* 0x0000011021217824 */ /* 0x000fe400078e02ff */
[----:B------:R-:W-:-:S03]  /*46860*/  IMAD.SHL.U32 R39, R39, 0x80, RZ ;  /* 0x0000008027277824 */ /* 0x000fc600078e00ff */
[----:B------:R-:W-:Y:S01]  /*46870*/  LOP3.LUT R33, R33, 0x10, R38, 0x78, !PT ;  /* 0x0000001021217812 */ /* 0x000fe200078e7826 */
[----:B------:R-:W-:-:S03]  /*46880*/  IMAD.MOV.U32 R38, RZ, RZ, R57 ;  /* 0x000000ffff267224 */ /* 0x000fc600078e0039 */
[----:B------:R-:W-:Y:S01]  /*46890*/  LOP3.LUT R33, R33, 0x800, R39, 0xf8, !PT ;  /* 0x0000080021217812 */ /* 0x000fe200078ef827 */
[----:B------:R-:W-:-:S04]  /*468a0*/  IMAD.MOV.U32 R39, RZ, RZ, R56 ;  /* 0x000000ffff277224 */ /* 0x000fc800078e0038 */
[----:B------:R-:W0:Y:S03]  /*468b0*/  LDSM.16.MT88.4 R48, [R33+0x6000] ;  /* 0x006000002130783b */ /* 0x000e260000004200 */
[C---:B------:R-:W-:Y:S08]  /*468c0*/  HMMA.16816.F32 R56, R4.reuse, R58, R36 ;  /* 0x0000003a0438723c */ /* 0x040ff00000001824 */
[----:B--2---:R-:W-:Y:S01]  /*468d0*/  HMMA.16816.F32 R12, R4, R14, R16 ;  /* 0x0000000e040c723c */ /* 0x004fe20000001810 */
[----:B------:R-:W1:Y:S07]  /*468e0*/  LDSM.16.M88.4 R16, [R0+0x9080] ;  /* 0x009080000010783b */ /* 0x000e6e0000000200 */
[----:B0-----:R-:W-:Y:S01]  /*468f0*/  HMMA.16816.F32 R40, R48, R52, R40 ;  /* 0x000000343028723c */ /* 0x001fe20000001828 */
[----:B------:R-:W-:Y:S04]  /*46900*/  LDSM.16.M88.4 R4, [R0+0xa880] ;  /* 0x00a880000004783b */ /* 0x000fe80000000200 */
[----:B-1----:R-:W-:Y:S10]  /*46910*/  STL [R1+0x2674], R18 ;  /* 0x0026741201007387 */ /* 0x002ff40000100800 */
[----:B------:R-:W-:Y:S02]  /*46920*/  STL.64 [R1+0x10], R12 ;  /* 0x0000100c01007387 */ /* 0x000fe40000100a00 */
[----:B------:R-:W-:Y:S02]  /*46930*/  STL.64 [R1+0x18], R14 ;  /* 0x0000180e01007387 */ /* 0x000fe40000100a00 */
[----:B------:R-:W0:Y:S04]  /*46940*/  LDSM.16.M88.4 R12, [R0+0x9880] ;  /* 0x00988000000c783b */ /* 0x000e280000000200 */
[----:B------:R-:W-:Y:S04]  /*46950*/  STL [R1+0x2670], R19 ;  /* 0x0026701301007387 */ /* 0x000fe80000100800 */
[----:B0-----:R-:W-:Y:S01]  /*46960*/  STL [R1+0x2710], R14 ;  /* 0x0027100e01007387 */ /* 0x001fe20000100800 */
[----:B------:R-:W-:Y:S02]  /*46970*/  STL [R1+0x26e8], R15 ;  /* 0x0026e80f01007387 */ /* 0x000fe40000100800 */
[----:B------:R0:W-:Y:S02]  /*46980*/  STL.64 [R1], R44 ;  /* 0x0000002c01007387 */ /* 0x0001e40000100a00 */
[----:B------:R1:W-:Y:S01]  /*46990*/  STL.64 [R1+0x8], R46 ;  /* 0x0000082e01007387 */ /* 0x0003e20000100a00 */
[----:B------:R-:W-:Y:S01]  /*469a0*/  STL [R1+0x2718], R10 ;  /* 0x0027180a01007387 */ /* 0x000fe20000100800 */
[----:B------:R-:W-:Y:S03]  /*469b0*/  STL [R1+0x2714], R11 ;  /* 0x0027140b01007387 */ /* 0x000fe60000100800 */
[----:B0-----:R-:W2:Y:S01]  /*469c0*/  LDL.LU R44, [R1+0x280] ;  /* 0x00028000012c7983 */ /* 0x001ea20000300800 */
[----:B------:R-:W2:Y:S02]  /*469d0*/  LDL.LU R45, [R1+0x284] ;  /* 0x00028400012d7983 */ /* 0x000ea40000300800 */
[----:B-1----:R-:W2:Y:S02]  /*469e0*/  LDL.LU R46, [R1+0x288] ;  /* 0x00028800012e7983 */ /* 0x002ea40000300800 */
[----:B------:R-:W2:Y:S01]  /*469f0*/  LDL.LU R47, [R1+0x28c] ;  /* 0x00028c00012f7983 */ /* 0x000ea20000300800 */
[----:B------:R-:W3:Y:S01]  /*46a00*/  LDL.LU R36, [R1+0x270] ;  /* 0x0002700001247983 */ /* 0x000ee20000300800 */
[----:B------:R-:W3:Y:S02]  /*46a10*/  LDL.LU R37, [R1+0x274] ;  /* 0x0002740001257983 */ /* 0x000ee40000300800 */
[----:B------:R-:W-:-:S02]  /*46a20*/  IMAD.MOV.U32 R22, RZ, RZ, R40 ;  /* 0x000000ffff167224 */ /* 0x000fc400078e0028 */
[----:B------:R-:W-:Y:S02]  /*46a30*/  IMAD.MOV.U32 R23, RZ, RZ, R41 ;  /* 0x000000ffff177224 */ /* 0x000fe400078e0029 */
[----:B------:R-:W-:Y:S02]  /*46a40*/  IMAD.MOV.U32 R40, RZ, RZ, R29 ;  /* 0x000000ffff287224 */ /* 0x000fe400078e001d */
[----:B------:R-:W-:Y:S02]  /*46a50*/  IMAD.MOV.U32 R41, RZ, RZ, R28 ;  /* 0x000000ffff297224 */ /* 0x000fe400078e001c */
[----:B------:R-:W0:Y:S01]  /*46a60*/  LDSM.16.M88.4 R28, [R0+0xb080] ;  /* 0x00b08000001c783b */ /* 0x000e220000000200 */
[----:B------:R-:W-:Y:S02]  /*46a70*/  IMAD.MOV.U32 R38, RZ, RZ, R61 ;  /* 0x000000ffff267224 */ /* 0x000fe400078e003d */
[----:B------:R-:W-:Y:S01]  /*46a80*/  IMAD.MOV.U32 R39, RZ, RZ, R60 ;  /* 0x000000ffff277224 */ /* 0x000fe200078e003c */
[----:B------:R-:W-:Y:S01]  /*46a90*/  HMMA.16816.F32 R24, R48, R20, R24 ;  /* 0x000000143018723c */ /* 0x000fe20000001818 */
[----:B------:R-:W-:-:S02]  /*46aa0*/  IMAD.MOV.U32 R61, RZ, RZ, R42 ;  /* 0x000000ffff3d7224 */ /* 0x000fc400078e002a */
[----:B------:R-:W-:Y:S02]  /*46ab0*/  IMAD.MOV.U32 R60, RZ, RZ, R43 ;  /* 0x000000ffff3c7224 */ /* 0x000fe400078e002b */
[----:B------:R-:W-:Y:S02]  /*46ac0*/  IMAD.MOV.U32 R42, RZ, RZ, R3 ;  /* 0x000000ffff2a7224 */ /* 0x000fe400078e0003 */
[----:B------:R-:W-:-:S07]  /*46ad0*/  IMAD.MOV.U32 R43, RZ, RZ, R2 ;  /* 0x000000ffff2b7224 */ /* 0x000fce00078e0002 */
[----:B------:R-:W-:Y:S01]  /*46ae0*/  HMMA.16816.F32 R40, R48, R8, R40 ;  /* 0x000000083028723c */ /* 0x000fe20000001828 */
[----:B------:R-:W-:Y:S01]  /*46af0*/  STL.64 [R1+0x2680], R58 ;  /* 0x0026803a01007387 */ /* 0x000fe20000100a00 */
[----:B------:R-:W-:Y:S02]  /*46b00*/  STL.64 [R1+0x2678], R56 ;  /* 0x0026783801007387 */ /* 0x000fe40000100a00 */
[----:B------:R-:W-:Y:S02]  /*46b10*/  STL [R1+0x265c], R6 ;  /* 0x00265c0601007387 */ /* 0x000fe40000100800 */
[----:B------:R-:W-:Y:S01]  /*46b20*/  STL [R1+0x2658], R7 ;  /* 0x0026580701007387 */ /* 0x000fe20000100800 */
[----:B------:R-:W-:Y:S01]  /*46b30*/  STL [R1+0x2728], R60 ;  /* 0x0027283c01007387 */ /* 0x000fe20000100800 */
[----:B------:R-:W-:Y:S02]  /*46b40*/  STL [R1+0x2724], R61 ;  /* 0x0027243d01007387 */ /* 0x000fe40000100800 */
[----:B------:R-:W-:Y:S02]  /*46b50*/  STL [R1+0x2720], R23 ;  /* 0x0027201701007387 */ /* 0x000fe40000100800 */
[----:B------:R-:W-:Y:S02]  /*46b60*/  STL [R1+0x271c], R22 ;  /* 0x00271c1601007387 */ /* 0x000fe40000100800 */
[----:B------:R-:W-:-:S02]  /*46b70*/  IMAD.MOV.U32 R18, RZ, RZ, R24 ;  /* 0x000000ffff127224 */ /* 0x000fc400078e0018 */
[----:B------:R-:W-:Y:S02]  /*46b80*/  IMAD.MOV.U32 R19, RZ, RZ, R25 ;  /* 0x000000ffff137224 */ /* 0x000fe400078e0019 */
[----:B------:R-:W-:Y:S02]  /*46b90*/  IMAD.MOV.U32 R54, RZ, RZ, R26 ;  /* 0x000000ffff367224 */ /* 0x000fe400078e001a */
[----:B------:R-:W-:Y:S02]  /*46ba0*/  IMAD.MOV.U32 R55, RZ, RZ, R27 ;  /* 0x000000ffff377224 */ /* 0x000fe400078e001b */
[----:B------:R1:W-:Y:S04]  /*46bb0*/  LDSM.16.M88.4 R24, [R0+0xb880] ;  /* 0x00b880000018783b */ /* 0x0003e80000000200 */
[----:B0-----:R-:W-:Y:S01]  /*46bc0*/  STL [R1+0x272c], R31 ;  /* 0x00272c1f01007387 */ /* 0x001fe20000100800 */
[----:B------:R-:W-:Y:S01]  /*46bd0*/  IMAD.MOV.U32 R14, RZ, RZ, R43 ;  /* 0x000000ffff0e7224 */ /* 0x000fe200078e002b */
[C---:B--2---:R-:W-:Y:S08]  /*46be0*/  HMMA.16816.F32 R44, R48.reuse, R16, R44 ;  /* 0x00000010302c723c */ /* 0x044ff0000000182c */
[----:B---3--:R-:W-:Y:S11]  /*46bf0*/  HMMA.16816.F32 R36, R48, R12, R36 ;  /* 0x0000000c3024723c */ /* 0x008ff60000001824 */
[----:B------:R-:W-:Y:S05]  /*46c00*/  @!UPT UIADD3 URZ, URZ, URZ, URZ ;  /* 0x0000003f3f3ff290 */ /* 0x000fea000fffe03f */
[----:B------:R-:W-:Y:S02]  /*46c10*/  IMAD.MOV.U32 R15, RZ, RZ, R44 ;  /* 0x000000ffff0f7224 */ /* 0x000fe400078e002c */
[----:B------:R-:W-:Y:S01]  /*46c20*/  IMAD.MOV.U32 R3, RZ, RZ, R45 ;  /* 0x000000ffff037224 */ /* 0x000fe200078e002d */
[----:B------:R-:W2:Y:S01]  /*46c30*/  LDL.LU R44, [R1+0x4a0] ;  /* 0x0004a000012c7983 */ /* 0x000ea20000300800 */
[----:B------:R-:W-:Y:S02]  /*46c40*/  IMAD.MOV.U32 R2, RZ, RZ, R46 ;  /* 0x000000ffff027224 */ /* 0x000fe400078e002e */
[----:B------:R-:W2:Y:S02]  /*46c50*/  LDL.LU R45, [R1+0x4a4] ;  /* 0x0004a400012d7983 */ /* 0x000ea40000300800 */
[----:B-1----:R-:W-:Y:S01]  /*46c60*/  IMAD.MOV.U32 R0, RZ, RZ, R47 ;  /* 0x000000ffff007224 */ /* 0x002fe200078e002f */
[----:B------:R-:W2:Y:S01]  /*46c70*/  LDL.LU R46, [R1+0x4a8] ;  /* 0x0004a800012e7983 */ /* 0x000ea20000300800 */
[----:B------:R-:W2:Y:S02]  /*46c80*/  LDL.LU R47, [R1+0x4ac] ;  /* 0x0004ac00012f7983 */ /* 0x000ea40000300800 */
[----:B------:R-:W-:Y:S02]  /*46c90*/  STL.64 [R1+0x28e0], R18 ;  /* 0x0028e01201007387 */ /* 0x000fe40000100a00 */
[----:B------:R0:W-:Y:S02]  /*46ca0*/  STL.64 [R1+0x28d8], R16 ;  /* 0x0028d81001007387 */ /* 0x0001e40000100a00 */
[----:B0-----:R-:W3:Y:S01]  /*46cb0*/  LDL.LU R16, [R1+0x490] ;  /* 0x0004900001107983 */ /* 0x001ee20000300800 */
[----:B------:R-:W3:Y:S02]  /*46cc0*/  LDL.LU R17, [R1+0x494] ;  /* 0x0004940001117983 */ /* 0x000ee40000300800 */
[----:B------:R-:W3:Y:S02]  /*46cd0*/  LDL.LU R18, [R1+0x498] ;  /* 0x0004980001127983 */ /* 0x000ee40000300800 */
[----:B------:R-:W3:Y:S01]  /*46ce0*/  LDL.LU R19, [R1+0x49c] ;  /* 0x00049c0001137983 */ /* 0x000ee20000300800 */
[----:B------:R-:W4:Y:S01]  /*46cf0*/  LDL.LU R56, [R1+0x4e0] ;  /* 0x0004e00001387983 */ /* 0x000f220000300800 */
[----:B------:R-:W4:Y:S02]  /*46d00*/  LDL.LU R57, [R1+0x4e4] ;  /* 0x0004e40001397983 */ /* 0x000f240000300800 */
[----:B------:R-:W4:Y:S02]  /*46d10*/  LDL.LU R58, [R1+0x4e8] ;  /* 0x0004e800013a7983 */ /* 0x000f240000300800 */
[----:B------:R-:W-:Y:S01]  /*46d20*/  STL.64 [R1+0x28d0], R14 ;  /* 0x0028d00e01007387 */ /* 0x000fe20000100a00 */
[----:B------:R0:W-:Y:S04]  /*46d30*/  STL.64 [R1+0x28c8], R12 ;  /* 0x0028c80c01007387 */ /* 0x0001e80000100a00 */
[----:B0-----:R-:W2:Y:S01]  /*46d40*/  LDL.LU R12, [R1+0x410] ;  /* 0x00041000010c7983 */ /* 0x001ea20000300800 */
[----:B------:R-:W2:Y:S02]  /*46d50*/  LDL.LU R13, [R1+0x414] ;  /* 0x00041400010d7983 */ /* 0x000ea40000300800 */
[----:B------:R-:W2:Y:S02]  /*46d60*/  LDL.LU R14, [R1+0x418] ;  /* 0x00041800010e7983 */ /* 0x000ea40000300800 */
[----:B------:R-:W2:Y:S02]  /*46d70*/  LDL.LU R15, [R1+0x41c] ;  /* 0x00041c00010f7983 */ /* 0x000ea40000300800 */
[----:B------:R-:W-:-:S02]  /*46d80*/  IMAD.MOV.U32 R23, RZ, RZ, R39 ;  /* 0x000000ffff177224 */ /* 0x000fc400078e0027 */
[----:B------:R-:W0:Y:S01]  /*46d90*/  S2R R39, SR_TID.X ;  /* 0x0000000000277919 */ /* 0x000e220000002100 */
[----:B------:R-:W-:Y:S02]  /*46da0*/  IMAD.MOV.U32 R60, RZ, RZ, R37 ;  /* 0x000000ffff3c7224 */ /* 0x000fe400078e0025 */
[----:B------:R-:W1:Y:S02]  /*46db0*/  S2R R37, SR_TID.X ;  /* 0x0000000000257919 */ /* 0x000e640000002100 */
[----:B------:R-:W-:Y:S02]  /*46dc0*/  IMAD.MOV.U32 R61, RZ, RZ, R38 ;  /* 0x000000ffff3d7224 */ /* 0x000fe400078e0026 */
[----:B------:R-:W-:Y:S01]  /*46dd0*/  IMAD.MOV.U32 R11, RZ, RZ, R42 ;  /* 0x000000ffff0b7224 */ /* 0x000fe200078e002a */
[----:B0-----:R-:W-:Y:S01]  /*46de0*/  LOP3.LUT R38, R39, 0x7, RZ, 0xc0, !PT ;  /* 0x0000000727267812 */ /* 0x001fe200078ec0ff */
[C---:B-1----:R-:W-:Y:S02]  /*46df0*/  IMAD.SHL.U32 R39, R37.reuse, 0x80, RZ ;  /* 0x0000008025277824 */ /* 0x042fe400078e00ff */
[----:B------:R-:W-:-:S02]  /*46e00*/  IMAD.SHL.U32 R37, R37, 0x2, RZ ;  /* 0x0000000225257824 */ /* 0x000fc400078e00ff */
[----:B------:R-:W-:-:S05]  /*46e10*/  IMAD R38, R38, 0x110, RZ ;  /* 0x0000011026267824 */ /* 0x000fca00078e02ff */
[----:B------:R-:W-:-:S04]  /*46e20*/  LOP3.LUT R43, R38, 0x10, R37, 0x78, !PT ;  /* 0x00000010262b7812 */ /* 0x000fc800078e7825 */
[----:B------:R-:W-:Y:S01]  /*46e30*/  LOP3.LUT R43, R43, 0x800, R39, 0xf8, !PT ;  /* 0x000008002b2b7812 */ /* 0x000fe200078ef827 */
[----:B------:R-:W0:Y:S03]  /*46e40*/  S2R R42, SR_TID.X ;  /* 0x00000000002a7919 */ /* 0x000e260000002100 */
[----:B------:R-:W-:Y:S01]  /*46e50*/  LOP3.LUT R43, R43, 0x20, RZ, 0x3c, !PT ;  /* 0x000000202b2b7812 */ /* 0x000fe200078e3cff */
[----:B------:R-:W-:-:S04]  /*46e60*/  IMAD.MOV.U32 R31, RZ, RZ, R36 ;  /* 0x000000ffff1f7224 */ /* 0x000fc800078e0024 */
[----:B------:R-:W1:Y:S01]  /*46e70*/  LDSM.16.MT88.4 R36, [R43+0x6000] ;  /* 0x006000002b24783b */ /* 0x000e620000004200 */
[----:B------:R-:W-:-:S05]  /*46e80*/  IMAD.MOV.U32 R10, RZ, RZ, R41 ;  /* 0x000000ffff0a7224 */ /* 0x000fca00078e0029 */
[----:B------:R-:W-:Y:S01]  /*46e90*/  STL.64 [R1+0x28c0], R10 ;  /* 0x0028c00a01007387 */ /* 0x000fe20000100a00 */
[----:B------:R2:W-:Y:S02]  /*46ea0*/  STL.64 [R1+0x28b8], R8 ;  /* 0x0028b80801007387 */ /* 0x0005e40000100a00 */
[----:B------:R-:W-:Y:S01]  /*46eb0*/  IMAD.MOV.U32 R22, RZ, RZ, R40 ;  /* 0x000000ffff167224 */ /* 0x000fe200078e0028 */
[----:B------:R-:W1:Y:S01]  /*46ec0*/  S2R R7, SR_TID.X ;  /* 0x0000000000077919 */ /* 0x000e620000002100 */
[----:B0-----:R-:W-:-:S03]  /*46ed0*/  LOP3.LUT R6, R42, 0x7, RZ, 0xc0, !PT ;  /* 0x000000072a067812 */ /* 0x001fc600078ec0ff */
[----:B------:R-:W0:Y:S02]  /*46ee0*/  LDSM.16.MT88.4 R40, [R43+0x6080] ;  /* 0x006080002b28783b */ /* 0x000e240000004200 */
[----:B------:R-:W-:Y:S02]  /*46ef0*/  IMAD R6, R6, 0x110, RZ ;  /* 0x0000011006067824 */ /* 0x000fe400078e02ff */
[----:B------:R-:W-:Y:S02]  /*46f00*/  IMAD.MOV.U32 R59, RZ, RZ, R32 ;  /* 0x000000ffff3b7224 */ /* 0x000fe400078e0020 */
[----:B------:R-:W4:Y:S04]  /*46f10*/  LDSM.16.MT88.4 R32, [R33+0x6080] ;  /* 0x006080002120783b */ /* 0x000f280000004200 */
[----:B-1----:R-:W-:Y:S01]  /*46f20*/  STL.64 [R1+0x2888], R38 ;  /* 0x0028882601007387 */ /* 0x002fe20000100a00 */
[----:B------:R-:W-:Y:S01]  /*46f30*/  STL.64 [R1+0x2880], R36 ;  /* 0x0028802401007387 */ /* 0x000fe20000100a00 */
[----:B--2---:R-:W-:Y:S07]  /*46f40*/  HMMA.16816.F32 R8, R48, R4, R12 ;  /* 0x000000043008723c */ /* 0x004fee000000180c */
[----:B------:R-:W-:-:S02]  /*46f50*/  IMAD.SHL.U32 R15, R7, 0x2, RZ ;  /* 0x00000002070f7824 */ /* 0x000fc400078e00ff */
[----:B------:R-:W-:-:S03]  /*46f60*/  IMAD.SHL.U32 R7, R7, 0x80, RZ ;  /* 0x0000008007077824 */ /* 0x000fc600078e00ff */
[----:B------:R-:W-:-:S11]  /*46f70*/  LOP3.LUT R6, R6, 0x10, R15, 0x78, !PT ;  /* 0x0000001006067812 */ /* 0x000fd600078e780f */
[----:B------:R-:W-:Y:S01]  /*46f80*/  STL.64 [R1+0x280], R8 ;  /* 0x0002800801007387 */ /* 0x000fe20000100a00 */
[----:B------:R1:W-:Y:S01]  /*46f90*/  STL.64 [R1+0x288], R10 ;  /* 0x0002880a01007387 */ /* 0x0003e20000100a00 */
[----:B------:R-:W-:Y:S01]  /*46fa0*/  LOP3.LUT R6, R6, 0x800, R7, 0xf8, !PT ;  /* 0x0000080006067812 */ /* 0x000fe200078ef807 */
[C---:B-1----:R-:W-:Y:S03]  /*46fb0*/  HMMA.16816.F32 R8, R48.reuse, R28, R44 ;  /* 0x0000001c3008723c */ /* 0x042fe6000000182c */
[----:B------:R-:W-:Y:S01]  /*46fc0*/  LOP3.LUT R6, R6, 0x40, RZ, 0x3c, !PT ;  /* 0x0000004006067812 */ /* 0x000fe200078e3cff */
[----:B------:R-:W-:Y:S01]  /*46fd0*/  STL.64 [R1+0x28b0], R4 ;  /* 0x0028b00401007387 */ /* 0x000fe20000100a00 */
[----:B0-----:R-:W-:Y:S02]  /*46fe0*/  STL.64 [R1+0x2818], R42 ;  /* 0x0028182a01007387 */ /* 0x001fe40000100a00 */
[----:B------:R-:W-:Y:S02]  /*46ff0*/  STL.64 [R1+0x2810], R40 ;  /* 0x0028102801007387 */ /* 0x000fe40000100a00 */
[----:B------:R-:W-:Y:S01]  /*47000*/  STL.64 [R1+0x28a8], R30 ;  /* 0x0028a81e01007387 */ /* 0x000fe20000100a00 */
[----:B------:R-:W0:Y:S04]  /*47010*/  LDSM.16.MT88.4 R44, [R6+0x6000] ;  /* 0x00600000062c783b */ /* 0x000e280000004200 */
[----:B------:R-:W-:Y:S09]  /*47020*/  STL.64 [R1+0x28a0], R28 ;  /* 0x0028a01c01007387 */ /* 0x000ff20000100a00 */
[----:B------:R-:W-:Y:S01]  /*47030*/  STL.64 [R1+0x270], R8 ;  /* 0x0002700801007387 */ /* 0x000fe20000100a00 */
[----:B------:R3:W-:Y:S02]  /*47040*/  STL.64 [R1+0x278], R10 ;  /* 0x0002780a01007387 */ /* 0x0007e40000100a00 */
[----:B---3--:R-:W-:Y:S01]  /*47050*/  HMMA.16816.F32 R8, R48, R24, R16 ;  /* 0x000000183008723c */ /* 0x008fe20000001810 */
[----:B------:R4:W1:Y:S07]  /*47060*/  LDSM.16.MT88.4 R48, [R6+0x6080] ;  /* 0x006080000630783b */ /* 0x00086e0000004200 */
[C---:B----4-:R-:W-:Y:S01]  /*47070*/  HMMA.16816.F32 R4, R32.reuse, R52, R56 ;  /* 0x000000342004723c */ /* 0x050fe20000001838 */
[----:B0-----:R-:W-:Y:S01]  /*47080*/  STL.64 [R1+0x27d8], R46 ;  /* 0x0027d82e01007387 */ /* 0x001fe20000100a00 */
[----:B------:R-:W-:Y:S02]  /*47090*/  STL.64 [R1+0x27d0], R44 ;  /* 0x0027d02c01007387 */ /* 0x000fe40000100a00 */
[----:B------:R-:W-:Y:S02]  /*470a0*/  STL.64 [R1+0x2898], R26 ;  /* 0x0028981a01007387 */ /* 0x000fe40000100a00 */
[----:B------:R-:W-:Y:S09]  /*470b0*/  STL.64 [R1+0x2890], R24 ;  /* 0x0028901801007387 */ /* 0x000ff20000100a00 */
[----:B------:R-:W-:Y:S01]  /*470c0*/  STL.64 [R1+0x1d0], R8 ;  /* 0x0001d00801007387 */ /* 0x000fe20000100a00 */
[----:B------:R-:W-:Y:S03]  /*470d0*/  STL.64 [R1+0x1d8], R10 ;  /* 0x0001d80a01007387 */ /* 0x000fe60000100a00 */
[----:B-1----:R-:W-:Y:S01]  /*470e0*/  STL.64 [R1+0x2788], R50 ;  /* 0x0027883201007387 */ /* 0x002fe20000100a00 */
[----:B------:R0:W-:Y:S03]  /*470f0*/  STL.64 [R1+0x2780], R48 ;  /* 0x0027803001007387 */ /* 0x0001e60000100a00 */
[----:B0-----:R-:W2:Y:S01]  /*47100*/  LDL.LU R48, [R1+0x3c0] ;  /* 0x0003c00001307983 */ /* 0x001ea20000300800 */
[----:B------:R-:W-:Y:S02]  /*47110*/  STL.64 [R1+0x140], R4 ;  /* 0x0001400401007387 */ /* 0x000fe40000100a00 */
[----:B------:R-:W-:Y:S02]  /*47120*/  STL.64 [R1+0x148], R6 ;  /* 0x0001480601007387 */ /* 0x000fe40000100a00 */
        /* <DEDUP_REMOVED lines=160> */
[----:B------:R-:W-:Y:S02]  /*47b30*/  IMAD.MOV.U32 R6, RZ, RZ, R50 ;  /* 0x000000ffff067224 */ /* 0x000fe400078e0032 */
[----:B------:R-:W-:Y:S02]  /*47b40*/  IMAD.MOV.U32 R7, RZ, RZ, R51 ;  /* 0x000000ffff077224 */ /* 0x000fe400078e0033 */
[----:B------:R-:W2:Y:S04]  /*47b50*/  LDL.LU.64 R50, [R1+0x2838] ;  /* 0x0028380001327983 */ /* 0x000ea80000300a00 */
[----:B0-----:R-:W2:Y:S01]  /*47b60*/  LDL.LU.64 R48, [R1+0x2830] ;  /* 0x0028300001307983 */ /* 0x001ea20000300a00 */
        /* <DEDUP_REMOVED lines=10> */
[----:B0-----:R-:W3:Y:S01]  /*47c10*/  LDL.LU R4, [R1+0x360] ;  /* 0x0003600001047983 */ /* 0x001ee20000300800 */
[----:B------:R-:W3:Y:S02]  /*47c20*/  LDL.LU R5, [R1+0x364] ;  /* 0x0003640001057983 */ /* 0x000ee40000300800 */
[----:B------:R-:W3:Y:S02]  /*47c30*/  LDL.LU R6, [R1+0x368] ;  /* 0x0003680001067983 */ /* 0x000ee40000300800 */
[----:B------:R-:W3:Y:S01]  /*47c40*/  LDL.LU R7, [R1+0x36c] ;  /* 0x00036c0001077983 */ /* 0x000ee20000300800 */
[----:B------:R-:W-:Y:S01]  /*47c50*/  STL.64 [R1+0x370], R40 ;  /* 0x0003702801007387 */ /* 0x000fe20000100a00 */
[----:B------:R0:W-:Y:S03]  /*47c60*/  STL.64 [R1+0x378], R42 ;  /* 0x0003782a01007387 */ /* 0x0001e60000100a00 */
[----:B0-----:R-:W2:Y:S01]  /*47c70*/  LDL.LU.64 R42, [R1+0x2818] ;  /* 0x00281800012a7983 */ /* 0x001ea20000300a00 */
[----:B------:R-:W2:Y:S02]  /*47c80*/  LDL.LU.64 R40, [R1+0x2810] ;  /* 0x0028100001287983 */ /* 0x000ea40000300a00 */
[----:B------:R-:W-:Y:S02]  /*47c90*/  STL.64 [R1+0x27f8], R30 ;  /* 0x0027f81e01007387 */ /* 0x000fe40000100a00 */
[----:B------:R-:W-:Y:S01]  /*47ca0*/  STL.64 [R1+0x27f0], R28 ;  /* 0x0027f01c01007387 */ /* 0x000fe20000100a00 */
[----:B------:R-:W-:Y:S01]  /*47cb0*/  STL.64 [R1+0x27e8], R26 ;  /* 0x0027e81a01007387 */ /* 0x000fe20000100a00 */
[----:B------:R2:W-:Y:S01]  /*47cc0*/  STL.64 [R1+0x27e0], R24 ;  /* 0x0027e01801007387 */ /* 0x0005e20000100a00 */
[----:B---3--:R-:W-:Y:S08]  /*47cd0*/  HMMA.16816.F32 R4, R36, R24, R4 ;  /* 0x000000182404723c */ /* 0x008ff00000001804 */
[C---:B--2---:R-:W-:Y:S11]  /*47ce0*/  HMMA.16816.F32 R24, R40.reuse, R52, R32 ;  /* 0x000000342818723c */ /* 0x044ff60000001820 */
[----:B------:R-:W-:Y:S04]  /*47cf0*/  @!UPT UIADD3 URZ, URZ, URZ, URZ ;  /* 0x0000003f3f3ff290 */ /* 0x000fe8000fffe03f */
[----:B------:R-:W-:Y:S01]  /*47d00*/  STL.64 [R1+0x360], R4 ;  /* 0x0003600401007387 */ /* 0x000fe20000100a00 */
[----:B------:R0:W-:Y:S02]  /*47d10*/  STL.64 [R1+0x368], R6 ;  /* 0x0003680601007387 */ /* 0x0001e40000100a00 */
[C---:B0-----:R-:W-:Y:S01]  /*47d20*/  HMMA.16816.F32 R4, R40.reuse, R20, R48 ;  /* 0x000000142804723c */ /* 0x041fe20000001830 */
[----:B------:R-:W-:Y:S04]  /*47d30*/  STL.64 [R1+0x27c8], R22 ;  /* 0x0027c81601007387 */ /* 0x000fe80000100a00 */
[----:B------:R-:W-:Y:S02]  /*47d40*/  STL.64 [R1+0x3e0], R24 ;  /* 0x0003e01801007387 */ /* 0x000fe40000100a00 */
[----:B------:R-:W-:Y:S02]  /*47d50*/  STL.64 [R1+0x3e8], R26 ;  /* 0x0003e81a01007387 */ /* 0x000fe40000100a00 */
[----:B------:R-:W-:Y:S11]  /*47d60*/  STL.64 [R1+0x27c0], R20 ;  /* 0x0027c01401007387 */ /* 0x000ff60000100a00 */
[----:B------:R-:W-:Y:S03]  /*47d70*/  @!UPT UIADD3 URZ, URZ, URZ, URZ ;  /* 0x0000003f3f3ff290 */ /* 0x000fe6000fffe03f */
        /* <DEDUP_REMOVED lines=8> */
[C---:B0-----:R-:W-:Y:S01]  /*47e00*/  HMMA.16816.F32 R4, R40.reuse, R12, R56 ;  /* 0x0000000c2804723c */ /* 0x041fe20000001838 */
[----:B------:R-:W-:Y:S01]  /*47e10*/  STL.64 [R1+0x27a8], R14 ;  /* 0x0027a80e01007387 */ /* 0x000fe20000100a00 */
[----:B------:R-:W-:Y:S11]  /*47e20*/  STL.64 [R1+0x27a0], R12 ;  /* 0x0027a00c01007387 */ /* 0x000ff60000100a00 */
[----:B------:R-:W-:Y:S10]  /*47e30*/  @!UPT UIADD3 URZ, URZ, URZ, URZ ;  /* 0x0000003f3f3ff290 */ /* 0x000ff4000fffe03f */
        /* <DEDUP_REMOVED lines=58> */
[----:B---3--:R-:W-:Y:S01]  /*481e0*/  STL.64 [R1+0x2768], R34 ;  /* 0x0027682201007387 */ /* 0x008fe20000100a00 */
[----:B------:R0:W-:Y:S03]  /*481f0*/  STL.64 [R1+0x2760], R32 ;  /* 0x0027602001007387 */ /* 0x0001e60000100a00 */
[----:B0-----:R-:W3:Y:S01]  /*48200*/  LDL.LU R32, [R1+0x80] ;  /* 0x0000800001207983 */ /* 0x001ee20000300800 */
[----:B------:R-:W3:Y:S02]  /*48210*/  LDL.LU R33, [R1+0x84] ;  /* 0x0000840001217983 */ /* 0x000ee40000300800 */
[----:B------:R-:W2:Y:S02]  /*48220*/  LDL.LU R34, [R1+0x88] ;  /* 0x0000880001227983 */ /* 0x000ea40000300800 */
[----:B------:R-:W2:Y:S01]  /*48230*/  LDL.LU R35, [R1+0x8c] ;  /* 0x00008c0001237983 */ /* 0x000ea20000300800 */
[C---:B------:R-:W-:Y:S01]  /*48240*/  HMMA.16816.F32 R4, R40.reuse, R8, R4 ;  /* 0x000000082804723c */ /* 0x040fe20000001804 */
[----:B--2---:R-:W-:Y:S01]  /*48250*/  STL.64 [R1+0x2778], R34 ;  /* 0x0027782201007387 */ /* 0x004fe20000100a00 */
[----:B---3--:R0:W-:Y:S03]  /*48260*/  STL.64 [R1+0x2770], R32 ;  /* 0x0027702001007387 */ /* 0x0081e60000100a00 */
[----:B0-----:R-:W2:Y:S01]  /*48270*/  LDL.LU R32, [R1+0xd0] ;  /* 0x0000d00001207983 */ /* 0x001ea20000300800 */
[----:B------:R-:W2:Y:S02]  /*48280*/  LDL.LU R33, [R1+0xd4] ;  /* 0x0000d40001217983 */ /* 0x000ea40000300800 */
[----:B------:R-:W2:Y:S02]  /*48290*/  LDL.LU R34, [R1+0xd8] ;  /* 0x0000d80001227983 */ /* 0x000ea40000300800 */
[----:B------:R-:W2:Y:S11]  /*482a0*/  LDL.LU R35, [R1+0xdc] ;  /* 0x0000dc0001237983 */ /* 0x000eb60000300800 */
[----:B------:R-:W-:Y:S02]  /*482b0*/  @!UPT UIADD3 URZ, URZ, URZ, URZ ;  /* 0x0000003f3f3ff290 */ /* 0x000fe4000fffe03f */
        /* <DEDUP_REMOVED lines=48> */
[----:B------:R-:W3:Y:S01]  /*485c0*/  LDL.LU.64 R12, [R1+0x27a0] ;  /* 0x0027a000010c7983 */ /* 0x000ee20000300a00 */
[C---:B------:R-:W-:Y:S08]  /*485d0*/  HMMA.16816.F32 R56, R44.reuse, R8, R56 ;  /* 0x000000082c38723c */ /* 0x040ff00000001838 */
[C---:B------:R-:W-:Y:S08]  /*485e0*/  HMMA.16816.F32 R36, R44.reuse, R4, R36 ;  /* 0x000000042c24723c */ /* 0x040ff00000001824 */
[C---:B----4-:R-:W-:Y:S08]  /*485f0*/  HMMA.16816.F32 R48, R44.reuse, R28, R48 ;  /* 0x0000001c2c30723c */ /* 0x050ff00000001830 */
[C---:B---3--:R-:W-:Y:S11]  /*48600*/  HMMA.16816.F32 R40, R44.reuse, R12, R40 ;  /* 0x0000000c2c28723c */ /* 0x048ff60000001828 */
[----:B------:R-:W-:Y:S11]  /*48610*/  @!UPT UIADD3 URZ, URZ, URZ, URZ ;  /* 0x0000003f3f3ff290 */ /* 0x000ff6000fffe03f */
[----:B------:R-:W-:Y:S01]  /*48620*/  @!UPT UIADD3 URZ, URZ, URZ, URZ ;  /* 0x0000003f3f3ff290 */ /* 0x000fe2000fffe03f */
[----:B------:R0:W-:Y:S01]  /*48630*/  STL.64 [R1+0x320], R40 ;  /* 0x0003202801007387 */ /* 0x0001e20000100a00 */
[----:B------:R1:W-:Y:S03]  /*48640*/  STL.64 [R1+0x328], R42 ;  /* 0x0003282a01007387 */ /* 0x0003e60000100a00 */
        /* <DEDUP_REMOVED lines=9> */
[----:B------:R-:W4:Y:S01]  /*486e0*/  LDL.LU R59, [R1+0x52c] ;  /* 0x00052c00013b7983 */ /* 0x000f220000300800 */
[----:B------:R-:W-:Y:S01]  /*486f0*/  STL.64 [R1+0x300], R36 ;  /* 0x0003002401007387 */ /* 0x000fe20000100a00 */
[----:B------:R0:W-:Y:S03]  /*48700*/  STL.64 [R1+0x308], R38 ;  /* 0x0003082601007387 */ /* 0x0001e60000100a00 */
[----:B0-----:R-:W2:Y:S01]  /*48710*/  LDL.LU.64 R38, [R1+0x2798] ;  /* 0x0027980001267983 */ /* 0x001ea20000300a00 */
[----:B------:R-:W2:Y:S02]  /*48720*/  LDL.LU.64 R36, [R1+0x2790] ;  /* 0x0027900001247983 */ /* 0x000ea40000300a00 */
[----:B------:R-:W-:Y:S02]  /*48730*/  STL.64 [R1+0x2f0], R48 ;  /* 0x0002f03001007387 */ /* 0x000fe40000100a00 */
[----:B------:R0:W-:Y:S02]  /*48740*/  STL.64 [R1+0x2f8], R50 ;  /* 0x0002f83201007387 */ /* 0x0001e40000100a00 */
[----:B0-----:R-:W3:Y:S01]  /*48750*/  LDL.LU.64 R50, [R1+0x2788] ;  /* 0x0027880001327983 */ /* 0x001ee20000300a00 */
[----:B------:R-:W3:Y:S01]  /*48760*/  LDL.LU.64 R48, [R1+0x2780] ;  /* 0x0027800001307983 */ /* 0x000ee20000300a00 */
[----:B--2---:R-:W-:Y:S08]  /*48770*/  HMMA.16816.F32 R44, R44, R24, R36 ;  /* 0x000000182c2c723c */ /* 0x004ff00000001824 */
[C---:B---3--:R-:W-:Y:S11]  /*48780*/  HMMA.16816.F32 R32, R48.reuse, R52, R32 ;  /* 0x000000343020723c */ /* 0x048ff60000001820 */
[----:B------:R-:W-:Y:S04]  /*48790*/  @!UPT UIADD3 URZ, URZ, URZ, URZ ;  /* 0x0000003f3f3ff290 */ /* 0x000fe8000fffe03f */
        /* <DEDUP_REMOVED lines=16> */
[----:B------:R-:W3:Y:S03]  /*488a0*/  LDL.LU.64 R32, [R1+0x2760] ;  /* 0x0027600001207983 */ /* 0x000ee60000300a00 */
[----:B------:R-:W0:Y:S04]  /*488b0*/  S2R R39, SR_TID.X ;  /* 0x0000000000277919 */ /* 0x000e280000002100 */
[----:B------:R-:W1:Y:S01]  /*488c0*/  S2R R38, SR_TID.X ;  /* 0x0000000000267919 */ /* 0x000e620000002100 */
[----:B---3--:R-:W-:Y:S11]  /*488d0*/  HMMA.16816.F32 R32, R48, R16, R32 ;  /* 0x000000103020723c */ /* 0x008ff60000001820 */
[----:B------:R-:W-:Y:S11]  /*488e0*/  @!UPT UIADD3 URZ, URZ, URZ, URZ ;  /* 0x0000003f3f3ff290 */ /* 0x000ff6000fffe03f */
[----:B------:R-:W-:Y:S01]  /*488f0*/  @!UPT UIADD3 URZ, URZ, URZ, URZ ;  /* 0x0000003f3f3ff290 */ /* 0x000fe2000fffe03f */
[----:B------:R-:W-:Y:S01]  /*48900*/  STL.64 [R1+0x220], R32 ;  /* 0x0002202001007387 */ /* 0x000fe20000100a00 */
[----:B------:R3:W-:Y:S03]  /*48910*/  STL.64 [R1+0x228], R34 ;  /* 0x0002282201007387 */ /* 0x0007e60000100a00 */
[----:B---3--:R-:W3:Y:S01]  /*48920*/  LDL.LU.64 R34, [R1+0x2758] ;  /* 0x0027580001227983 */ /* 0x008ee20000300a00 */
[----:B------:R-:W3:Y:S01]  /*48930*/  LDL.LU.64 R32, [R1+0x2750] ;  /* 0x0027500001207983 */ /* 0x000ee20000300a00 */
[----:B0-----:R-:W-:Y:S01]  /*48940*/  LOP3.LUT R39, R39, 0x7, RZ, 0xc0, !PT ;  /* 0x0000000727277812 */ /* 0x001fe200078ec0ff */
[----:B-1----:R-:W-:-:S04]  /*48950*/  IMAD.SHL.U32 R37, R38, 0x2, RZ ;  /* 0x0000000226257824 */ /* 0x002fc800078e00ff */
[----:B------:R-:W-:Y:S02]  /*48960*/  IMAD R39, R39, 0x110, RZ ;  /* 0x0000011027277824 */ /* 0x000fe400078e02ff */
[----:B------:R-:W-:-:S03]  /*48970*/  IMAD.SHL.U32 R38, R38, 0x80, RZ ;  /* 0x0000008026267824 */ /* 0x000fc600078e00ff */
[----:B------:R-:W-:-:S04]  /*48980*/  LOP3.LUT R39, R39, 0x10, R37, 0x78, !PT ;  /* 0x0000001027277812 */ /* 0x000fc800078e7825 */
[----:B------:R-:W-:Y:S02]  /*48990*/  LOP3.LUT R39, R39, 0x800, R38, 0xf8, !PT ;  /* 0x0000080027277812 */ /* 0x000fe400078ef826 */
[----:B------:R-:W0:Y:S04]  /*489a0*/  S2R R38, SR_TID.X ;  /* 0x0000000000267919 */ /* 0x000e280000002100 */
[----:B------:R-:W-:Y:S01]  /*489b0*/  STL.64 [R1+0x2748], R14 ;  /* 0x0027480e01007387 */ /* 0x000fe20000100a00 */
[----:B------:R-:W-:Y:S01]  /*489c0*/  LOP3.LUT R39, R39, 0x60, RZ, 0x3c, !PT ;  /* 0x0000006027277812 */ /* 0x000fe200078e3cff */
[----:B------:R2:W-:Y:S01]  /*489d0*/  STL.64 [R1+0x2740], R12 ;  /* 0x0027400c01007387 */ /* 0x0005e20000100a00 */
[----:B0-----:R-:W-:Y:S01]  /*489e0*/  LOP3.LUT R37, R38, 0x7, RZ, 0xc0, !PT ;  /* 0x0000000726257812 */ /* 0x001fe200078ec0ff */
[C---:B---3--:R-:W-:Y:S08]  /*489f0*/  HMMA.16816.F32 R32, R48.reuse, R12, R32 ;  /* 0x0000000c3020723c */ /* 0x048ff00000001820 */
[----:B--2---:R-:W-:Y:S07]  /*48a00*/  HMMA.16816.F32 R12, R48, R8, R44 ;  /* 0x00000008300c723c */ /* 0x004fee000000182c */
[----:B------:R-:W-:-:S02]  /*48a10*/  IMAD R47, R37, 0x110, RZ ;  /* 0x00000110252f7824 */ /* 0x000fc400078e02ff */
[C---:B------:R-:W-:Y:S02]  /*48a20*/  IMAD.SHL.U32 R45, R38.reuse, 0x2, RZ ;  /* 0x00000002262d7824 */ /* 0x040fe400078e00ff */
[----:B------:R-:W-:-:S04]  /*48a30*/  IMAD.SHL.U32 R46, R38, 0x80, RZ ;  /* 0x00000080262e7824 */ /* 0x000fc800078e00ff */
[----:B------:R-:W-:Y:S01]  /*48a40*/  STL.64 [R1+0x210], R32 ;  /* 0x0002102001007387 */ /* 0x000fe20000100a00 */
[----:B------:R-:W-:Y:S02]  /*48a50*/  STL.64 [R1+0x218], R34 ;  /* 0x0002182201007387 */ /* 0x000fe40000100a00 */
[----:B------:R-:W-:Y:S02]  /*48a60*/  LDSM.16.MT88.4 R32, [R39+0x6000] ;  /* 0x006000002720783b */ /* 0x000fe40000004200 */
[----:B------:R-:W0:Y:S04]  /*48a70*/  LDSM.16.MT88.4 R36, [R39+0x6080] ;  /* 0x006080002724783b */ /* 0x000e280000004200 */
[----:B------:R-:W-:Y:S01]  /*48a80*/  STL.64 [R1+0x2738], R10 ;  /* 0x0027380a01007387 */ /* 0x000fe20000100a00 */
[----:B------:R-:W-:Y:S02]  /*48a90*/  STL.64 [R1+0x200], R12 ;  /* 0x0002000c01007387 */ /* 0x000fe40000100a00 */
[----:B------:R-:W-:Y:S02]  /*48aa0*/  STL.64 [R1+0x208], R14 ;  /* 0x0002080e01007387 */ /* 0x000fe40000100a00 */
[----:B------:R1:W-:Y:S02]  /*48ab0*/  STL.64 [R1+0x2730], R8 ;  /* 0x0027300801007387 */ /* 0x0003e40000100a00 */
[----:B-1----:R-:W2:Y:S01]  /*48ac0*/  LDL.LU R8, [R1+0x1b0] ;  /* 0x0001b00001087983 */ /* 0x002ea20000300800 */
[----:B------:R-:W2:Y:S02]  /*48ad0*/  LDL.LU R9, [R1+0x1b4] ;  /* 0x0001b40001097983 */ /* 0x000ea40000300800 */
[----:B------:R-:W2:Y:S02]  /*48ae0*/  LDL.LU R10, [R1+0x1b8] ;  /* 0x0001b800010a7983 */ /* 0x000ea40000300800 */
[----:B------:R-:W2:Y:S01]  /*48af0*/  LDL.LU R11, [R1+0x1bc] ;  /* 0x0001bc00010b7983 */ /* 0x000ea20000300800 */
[----:B0-----:R-:W-:Y:S01]  /*48b00*/  STL.64 [R1+0x26f8], R38 ;  /* 0x0026f82601007387 */ /* 0x001fe20000100a00 */
[----:B------:R0:W-:Y:S03]  /*48b10*/  STL.64 [R1+0x26f0], R36 ;  /* 0x0026f02401007387 */ /* 0x0001e60000100a00 */
[----:B0-----:R-:W3:Y:S01]  /*48b20*/  LDL.LU R36, [R1+0x420] ;  /* 0x0004200001247983 */ /* 0x001ee20000300800 */
[----:B------:R-:W3:Y:S02]  /*48b30*/  LDL.LU R37, [R1+0x424] ;  /* 0x0004240001257983 */ /* 0x000ee40000300800 */
[----:B------:R-:W3:Y:S02]  /*48b40*/  LDL.LU R38, [R1+0x428] ;  /* 0x0004280001267983 */ /* 0x000ee40000300800 */
[----:B------:R-:W3:Y:S01]  /*48b50*/  LDL.LU R39, [R1+0x42c] ;  /* 0x00042c0001277983 */ /* 0x000ee20000300800 */
[----:B------:R-:W-:Y:S01]  /*48b60*/  HMMA.16816.F32 R12, R48, R4, R40 ;  /* 0x00000004300c723c */ /* 0x000fe20000001828 */
[----:B------:R-:W-:-:S04]  /*48b70*/  LOP3.LUT R47, R47, 0x10, R45, 0x78, !PT ;  /* 0x000000102f2f7812 */ /* 0x000fc800078e782d */
[----:B------:R-:W-:Y:S02]  /*48b80*/  LOP3.LUT R47, R47, 0x800, R46, 0xf8, !PT ;  /* 0x000008002f2f7812 */ /* 0x000fe400078ef82e */
[----:B------:R-:W0:Y:S04]  /*48b90*/  S2R R46, SR_TID.X ;  /* 0x00000000002e7919 */ /* 0x000e280000002100 */
[----:B------:R-:W1:Y:S11]  /*48ba0*/  LDSM.16.MT88.4 R40, [R47+0x7000] ;  /* 0x007000002f28783b */ /* 0x000e760000004200 */
[----:B------:R-:W-:Y:S01]  /*48bb0*/  @!UPT UIADD3 URZ, URZ, URZ, URZ ;  /* 0x0000003f3f3ff290 */ /* 0x000fe2000fffe03f */
[----:B------:R-:W-:Y:S01]  /*48bc0*/  STL.64 [R1+0x1f0], R12 ;  /* 0x0001f00c01007387 */ /* 0x000fe20000100a00 */
[----:B------:R0:W-:Y:S03]  /*48bd0*/  STL.64 [R1+0x1f8], R14 ;  /* 0x0001f80e01007387 */ /* 0x0001e60000100a00 */
[----:B0-----:R-:W0:Y:S01]  /*48be0*/  S2R R14, SR_TID.X ;  /* 0x00000000000e7919 */ /* 0x001e220000002100 */
[----:B------:R-:W-:Y:S02]  /*48bf0*/  LOP3.LUT R15, R46, 0x7, RZ, 0xc0, !PT ;  /* 0x000000072e0f7812 */ /* 0x000fe400078ec0ff */
[----:B------:R-:W2:Y:S04]  /*48c00*/  LDSM.16.MT88.4 R44, [R47+0x7080] ;  /* 0x007080002f2c783b */ /* 0x000ea80000004200 */
[----:B------:R-:W-:-:S02]  /*48c10*/  IMAD R15, R15, 0x110, RZ ;  /* 0x000001100f0f7824 */ /* 0x000fc400078e02ff */
[C---:B0-----:R-:W-:Y:S02]  /*48c20*/  IMAD.SHL.U32 R13, R14.reuse, 0x2, RZ ;  /* 0x000000020e0d7824 */ /* 0x041fe400078e00ff */
[----:B------:R-:W-:-:S03]  /*48c30*/  IMAD.SHL.U32 R14, R14, 0x80, RZ ;  /* 0x000000800e0e7824 */ /* 0x000fc600078e00ff */
[----:B------:R-:W-:-:S04]  /*48c40*/  LOP3.LUT R15, R15, 0x10, R13, 0x78, !PT ;  /* 0x000000100f0f7812 */ /* 0x000fc800078e780d */
[----:B------:R-:W-:-:S04]  /*48c50*/  LOP3.LUT R15, R15, 0x800, R14, 0xf8, !PT ;  /* 0x000008000f0f7812 */ /* 0x000fc800078ef80e */
[----:B------:R-:W-:Y:S01]  /*48c60*/  LOP3.LUT R15, R15, 0x20, RZ, 0x3c, !PT ;  /* 0x000000200f0f7812 */ /* 0x000fe200078e3cff */
[----:B-1----:R-:W-:Y:S01]  /*48c70*/  STL.64 [R1+0x2690], R42 ;  /* 0x0026902a01007387 */ /* 0x002fe20000100a00 */
[----:B------:R-:W-:Y:S01]  /*48c80*/  STL.64 [R1+0x2688], R40 ;  /* 0x0026882801007387 */ /* 0x000fe20000100a00 */
[C---:B--2---:R-:W-:Y:S08]  /*48c90*/  HMMA.16816.F32 R8, R48.reuse, R24, R8 ;  /* 0x000000183008723c */ /* 0x044ff00000001808 */
[----:B---3--:R-:W-:Y:S01]  /*48ca0*/  HMMA.16816.F32 R36, R48, R28, R36 ;  /* 0x0000001c3024723c */ /* 0x008fe20000001824 */
[----:B------:R-:W0:Y:S11]  /*48cb0*/  LDSM.16.MT88.4 R48, [R15+0x7000] ;  /* 0x007000000f30783b */ /* 0x000e360000004200 */
[----:B------:R-:W-:Y:S11]  /*48cc0*/  @!UPT UIADD3 URZ, URZ, URZ, URZ ;  /* 0x0000003f3f3ff290 */ /* 0x000ff6000fffe03f */
[----:B------:R-:W-:Y:S01]  /*48cd0*/  STL.64 [R1+0x1e0], R36 ;  /* 0x0001e02401007387 */ /* 0x000fe20000100a00 */
[----:B------:R-:W-:Y:S02]  /*48ce0*/  STL.64 [R1+0x1e8], R38 ;  /* 0x0001e82601007387 */ /* 0x000fe40000100a00 */
[----:B------:R-:W-:Y:S02]  /*48cf0*/  STL.64 [R1+0x2640], R46 ;  /* 0x0026402e01007387 */ /* 0x000fe40000100a00 */
[----:B------:R-:W-:Y:S01]  /*48d00*/  STL.64 [R1+0x2638], R44 ;  /* 0x0026382c01007387 */ /* 0x000fe20000100a00 */
[----:B------:R-:W-:Y:S01]  /*48d10*/  STL.64 [R1+0x2708], R26 ;  /* 0x0027081a01007387 */ /* 0x000fe20000100a00 */
[----:B------:R-:W-:Y:S02]  /*48d20*/  STL.64 [R1+0x2700], R24 ;  /* 0x0027001801007387 */ /* 0x000fe40000100a00 */
[----:B------:R-:W-:Y:S02]  /*48d30*/  STL.64 [R1+0xd0], R8 ;  /* 0x0000d00801007387 */ /* 0x000fe40000100a00 */
[----:B------:R4:W-:Y:S02]  /*48d40*/  STL.64 [R1+0xd8], R10 ;  /* 0x0000d80a01007387 */ /* 0x0009e40000100a00 */
[C---:B----4-:R-:W-:Y:S01]  /*48d50*/  HMMA.16816.F32 R8, R32.reuse, R52, R56 ;  /* 0x000000342008723c */ /* 0x050fe20000001838 */
[----:B0-----:R-:W-:Y:S01]  /*48d60*/  STL.64 [R1+0x25d8], R50 ;  /* 0x0025d83201007387 */ /* 0x001fe20000100a00 */
[----:B------:R-:W-:Y:S02]  /*48d70*/  STL.64 [R1+0x25d0], R48 ;  /* 0x0025d03001007387 */ /* 0x000fe40000100a00 */
[----:B------:R-:W2:Y:S11]  /*48d80*/  LDL.LU R40, [R1+0x10] ;  /* 0x0000100001287983 */ /* 0x000eb60000300800 */
[----:B------:R-:W-:Y:S08]  /*48d90*/  @!UPT UIADD3 URZ, URZ, URZ, URZ ;  /* 0x0000003f3f3ff290 */ /* 0x000ff0000fffe03f */
        /* <DEDUP_REMOVED lines=51> */
[C---:B----4-:R-:W-:Y:S01]  /*490d0*/  HMMA.16816.F32 R56, R32.reuse, R20, R56 ;  /* 0x000000142038723c */ /* 0x050fe20000001838 */
[----:B---3--:R-:W-:Y:S01]  /*490e0*/  STL.64 [R1+0x26d0], R42 ;  /* 0x0026d02a01007387 */ /* 0x008fe20000100a00 */
[----:B--2---:R0:W-:Y:S03]  /*490f0*/  STL.64 [R1+0x26c8], R40 ;  /* 0x0026c82801007387 */ /* 0x0041e60000100a00 */
[----:B0-----:R-:W2:Y:S01]  /*49100*/  LDL.LU R40, [R1+0x3f0] ;  /* 0x0003f00001287983 */ /* 0x001ea20000300800 */
[----:B------:R-:W2:Y:S02]  /*49110*/  LDL.LU R41, [R1+0x3f4] ;  /* 0x0003f40001297983 */ /* 0x000ea40000300800 */
[----:B------:R-:W3:Y:S02]  /*49120*/  LDL.LU R42, [R1+0x3f8] ;  /* 0x0003f800012a7983 */ /* 0x000ee40000300800 */
[----:B------:R-:W3:Y:S01]  /*49130*/  LDL.LU R43, [R1+0x3fc] ;  /* 0x0003fc00012b7983 */ /* 0x000ee20000300800 */
[C---:B------:R-:W-:Y:S01]  /*49140*/  HMMA.16816.F32 R12, R32.reuse, R16, R12 ;  /* 0x00000010200c723c */ /* 0x040fe2000000180c */
[----:B---3--:R-:W-:Y:S01]  /*49150*/  STL.64 [R1+0x26e0], R42 ;  /* 0x0026e02a01007387 */ /* 0x008fe20000100a00 */
[----:B--2---:R0:W-:Y:S03]  /*49160*/  STL.64 [R1+0x26d8], R40 ;  /* 0x0026d82801007387 */ /* 0x0041e60000100a00 */
[----:B0-----:R-:W2:Y:S01]  /*49170*/  LDL.LU R40, [R1+0x400] ;  /* 0x0004000001287983 */ /* 0x001ea20000300800 */
[----:B------:R-:W2:Y:S02]  /*49180*/  LDL.LU R41, [R1+0x404] ;  /* 0x0004040001297983 */ /* 0x000ea40000300800 */
[----:B------:R-:W2:Y:S02]  /*49190*/  LDL.LU R42, [R1+0x408] ;  /* 0x00040800012a7983 */ /* 0x000ea40000300800 */
[----:B------:R-:W2:Y:S02]  /*491a0*/  LDL.LU R43, [R1+0x40c] ;  /* 0x00040c00012b7983 */ /* 0x000ea40000300800 */
[----:B------:R0:W-:Y:S01]  /*491b0*/  STL.64 [R1+0x1a0], R56 ;  /* 0x0001a03801007387 */ /* 0x0001e20000100a00 */
[----:B------:R1:W-:Y:S03]  /*491c0*/  STL.64 [R1+0x1a8], R58 ;  /* 0x0001a83a01007387 */ /* 0x0003e60000100a00 */
[----:B0-----:R-:W3:Y:S01]  /*491d0*/  LDL.LU R56, [R1] ;  /* 0x0000000001387983 */ /* 0x001ee20000300800 */
[----:B------:R-:W3:Y:S02]  /*491e0*/  LDL.LU R57, [R1+0x4] ;  /* 0x0000040001397983 */ /* 0x000ee40000300800 */
[----:B-1----:R-:W3:Y:S02]  /*491f0*/  LDL.LU R58, [R1+0x8] ;  /* 0x00000800013a7983 */ /* 0x002ee40000300800 */
[----:B------:R-:W3:Y:S02]  /*49200*/  LDL.LU R59, [R1+0xc] ;  /* 0x00000c00013b7983 */ /* 0x000ee40000300800 */
        /* <DEDUP_REMOVED lines=12> */
[C---:B------:R-:W-:Y:S08]  /*492d0*/  HMMA.16816.F32 R24, R32.reuse, R28, R24 ;  /* 0x0000001c2018723c */ /* 0x040ff00000001818 */
[----:B--2---:R-:W-:Y:S11]  /*492e0*/  HMMA.16816.F32 R48, R32, R8, R48 ;  /* 0x000000082030723c */ /* 0x004ff60000001830 */
[----:B------:R-:W-:Y:S11]  /*492f0*/  @!UPT UIADD3 URZ, URZ, URZ, URZ ;  /* 0x0000003f3f3ff290 */ /* 0x000ff6000fffe03f */
[----:B------:R-:W-:Y:S01]  /*49300*/  @!UPT UIADD3 URZ, URZ, URZ, URZ ;  /* 0x0000003f3f3ff290 */ /* 0x000fe2000fffe03f */
[----:B------:R0:W-:Y:S01]  /*49310*/  STL.64 [R1+0x170], R48 ;  /* 0x0001703001007387 */ /* 0x0001e20000100a00 */
[----:B------:R1:W-:Y:S02]  /*49320*/  STL.64 [R1+0x178], R50 ;  /* 0x0001783201007387 */ /* 0x0003e40000100a00 */
[----:B0-----:R-:W-:Y:S02]  /*49330*/  IMAD.MOV.U32 R48, RZ, RZ, R31 ;  /* 0x000000ffff307224 */ /* 0x001fe400078e001f */
[----:B------:R-:W2:Y:S01]  /*49340*/  LDL.LU R31, [R1+0x272c] ;  /* 0x00272c00011f7983 */ /* 0x000ea20000300800 */
[----:B------:R0:W-:Y:S02]  /*49350*/  STL.64 [R1+0x160], R44 ;  /* 0x0001602c01007387 */ /* 0x0001e40000100a00 */
[----:B------:R3:W-:Y:S02]  /*49360*/  STL.64 [R1+0x168], R46 ;  /* 0x0001682e01007387 */ /* 0x0007e40000100a00 */
[----:B------:R-:W-:-:S02]  /*49370*/  IMAD.MOV.U32 R49, RZ, RZ, R60 ;  /* 0x000000ffff317224 */ /* 0x000fc400078e003c */
[----:B-1----:R-:W-:Y:S01]  /*49380*/  IMAD.MOV.U32 R50, RZ, RZ, R61 ;  /* 0x000000ffff327224 */ /* 0x002fe200078e003d */
[----:B------:R-:W2:Y:S01]  /*49390*/  LDL.LU R60, [R1+0x2728] ;  /* 0x00272800013c7983 */ /* 0x000ea20000300800 */
[----:B------:R-:W2:Y:S02]  /*493a0*/  LDL.LU R61, [R1+0x2724] ;  /* 0x00272400013d7983 */ /* 0x000ea40000300800 */
[----:B------:R-:W-:Y:S02]  /*493b0*/  IMAD.MOV.U32 R51, RZ, RZ, R23 ;  /* 0x000000ffff337224 */ /* 0x000fe400078e0017 */
[----:B------:R-:W2:Y:S01]  /*493c0*/  LDL.LU R23, [R1+0x2720] ;  /* 0x0027200001177983 */ /* 0x000ea20000300800 */
[----:B0-----:R-:W-:Y:S02]  /*493d0*/  IMAD.MOV.U32 R44, RZ, RZ, R22 ;  /* 0x000000ffff2c7224 */ /* 0x001fe400078e0016 */
[----:B------:R-:W-:Y:S01]  /*493e0*/  IMAD.MOV.U32 R45, RZ, RZ, R10 ;  /* 0x000000ffff2d7224 */ /* 0x000fe200078e000a */
[----:B------:R-:W2:Y:S01]  /*493f0*/  LDL.LU R22, [R1+0x271c] ;  /* 0x00271c0001167983 */ /* 0x000ea20000300800 */
[----:B------:R-:W2:Y:S02]  /*49400*/  LDL.LU R10, [R1+0x2718] ;  /* 0x00271800010a7983 */ /* 0x000ea40000300800 */
[----:B---3--:R-:W-:-:S02]  /*49410*/  IMAD.MOV.U32 R46, RZ, RZ, R11 ;  /* 0x000000ffff2e7224 */ /* 0x008fc400078e000b */
[----:B----4-:R-:W-:Y:S01]  /*49420*/  IMAD.MOV.U32 R47, RZ, RZ, R14 ;  /* 0x000000ffff2f7224 */ /* 0x010fe200078e000e */
[----:B------:R-:W3:Y:S01]  /*49430*/  LDL.LU R11, [R1+0x2714] ;  /* 0x00271400010b7983 */ /* 0x000ee20000300800 */
[----:B------:R-:W4:Y:S02]  /*49440*/  LDL.LU R14, [R1+0x2710] ;  /* 0x00271000010e7983 */ /* 0x000f240000300800 */
[----:B------:R-:W-:Y:S02]  /*49450*/  STL.64 [R1+0x150], R24 ;  /* 0x0001501801007387 */ /* 0x000fe40000100a00 */
[----:B------:R0:W-:Y:S02]  /*49460*/  STL.64 [R1+0x158], R26 ;  /* 0x0001581a01007387 */ /* 0x0001e40000100a00 */
[----:B0-----:R-:W2:Y:S01]  /*49470*/  LDL.LU.64 R26, [R1+0x2708] ;  /* 0x00270800011a7983 */ /* 0x001ea20000300a00 */
[----:B------:R-:W2:Y:S02]  /*49480*/  LDL.LU.64 R24, [R1+0x2700] ;  /* 0x0027000001187983 */ /* 0x000ea40000300a00 */
[----:B--2---:R-:W-:Y:S01]  /*49490*/  HMMA.16816.F32 R32, R32, R24, R36 ;  /* 0x000000182020723c */ /* 0x004fe20000001824 */
[----:B------:R-:W2:Y:S01]  /*494a0*/  LDL.LU.64 R38, [R1+0x26f8] ;  /* 0x0026f80001267983 */ /* 0x000ea20000300a00 */
[----:B------:R-:W2:Y:S11]  /*494b0*/  LDL.LU.64 R36, [R1+0x26f0] ;  /* 0x0026f00001247983 */ /* 0x000eb60000300a00 */
[----:B------:R-:W-:Y:S10]  /*494c0*/  @!UPT UIADD3 URZ, URZ, URZ, URZ ;  /* 0x0000003f3f3ff290 */ /* 0x000ff4000fffe03f */
[----:B------:R0:W-:Y:S01]  /*494d0*/  STL.64 [R1+0x80], R32 ;  /* 0x0000802001007387 */ /* 0x0001e20000100a00 */
[----:B------:R-:W-:Y:S02]  /*494e0*/  STL.64 [R1+0x88], R34 ;  /* 0x0000882201007387 */ /* 0x000fe40000100a00 */
[----:B0-----:R-:W-:Y:S02]  /*494f0*/  IMAD.MOV.U32 R32, RZ, RZ, R15 ;  /* 0x000000ffff207224 */ /* 0x001fe400078e000f */
[----:B------:R-:W4:Y:S01]  /*49500*/  LDL.LU R15, [R1+0x26e8] ;  /* 0x0026e800010f7983 */ /* 0x000f220000300800 */
        /* <DEDUP_REMOVED lines=14> */
[----:B------:R-:W-:Y:S01]  /*495f0*/  IMAD.MOV.U32 R33, RZ, RZ, R3 ;  /* 0x000000ffff217224 */ /* 0x000fe200078e0003 */
        /* <DEDUP_REMOVED lines=23> */
[C---:B------:R-:W-:Y:S01]  /*49770*/  HMMA.16816.F32 R56, R36.reuse, R28, R56 ;  /* 0x0000001c2438723c */ /* 0x040fe20000001838 */
[----:B------:R-:W-:Y:S02]  /*49780*/  IMAD.MOV.U32 R34, RZ, RZ, R2 ;  /* 0x000000ffff227224 */ /* 0x000fe400078e0002 */
[----:B------:R-:W-:Y:S11]  /*49790*/  IMAD.MOV.U32 R35, RZ, RZ, R0 ;  /* 0x000000ffff237224 */ /* 0x000ff600078e0000 */
[----:B------:R-:W-:Y:S10]  /*497a0*/  @!UPT UIADD3 URZ, URZ, URZ, URZ ;  /* 0x0000003f3f3ff290 */ /* 0x000ff4000fffe03f */
[----:B------:R-:W-:Y:S01]  /*497b0*/  IMAD.MOV.U32 R3, RZ, RZ, R59 ;  /* 0x000000ffff037224 */ /* 0x000fe200078e003b */
[----:B--2---:R-:W-:Y:S11]  /*497c0*/  HMMA.16816.F32 R40, R36, R4, R40 ;  /* 0x000000042428723c */ /* 0x004ff60000001828 */
[----:B------:R-:W-:Y:S11]  /*497d0*/  @!UPT UIADD3 URZ, URZ, URZ, URZ ;  /* 0x0000003f3f3ff290 */ /* 0x000ff6000fffe03f */
[----:B------:R-:W-:Y:S02]  /*497e0*/  @!UPT UIADD3 URZ, URZ, URZ, URZ ;  /* 0x0000003f3f3ff290 */ /* 0x000fe4000fffe03f */
[----:B------:R-:W-:Y:S02]  /*497f0*/  IMAD.MOV.U32 R9, RZ, RZ, R42 ;  /* 0x000000ffff097224 */ /* 0x000fe400078e002a */
[----:B------:R-:W-:Y:S02]  /*49800*/  IMAD.MOV.U32 R8, RZ, RZ, R43 ;  /* 0x000000ffff087224 */ /* 0x000fe400078e002b */
[----:B------:R-:W-:Y:S02]  /*49810*/  IMAD.MOV.U32 R2, RZ, RZ, R40 ;  /* 0x000000ffff027224 */ /* 0x000fe400078e0028 */
[----:B------:R-:W-:Y:S01]  /*49820*/  IMAD.MOV.U32 R0, RZ, RZ, R41 ;  /* 0x000000ffff007224 */ /* 0x000fe200078e0029 */
[----:B------:R-:W2:Y:S01]  /*49830*/  LDL.LU.64 R42, [R1+0x2690] ;  /* 0x00269000012a7983 */ /* 0x000ea20000300a00 */
[----:B------:R-:W2:Y:S02]  /*49840*/  LDL.LU.64 R40, [R1+0x2688] ;  /* 0x0026880001287983 */ /* 0x000ea40000300a00 */
[----:B------:R-:W-:Y:S02]  /*49850*/  STL.64 [R1], R56 ;  /* 0x0000003801007387 */ /* 0x000fe40000100a00 */
[----:B------:R0:W-:Y:S02]  /*49860*/  STL [R1+0x8], R58 ;  /* 0x0000083a01007387 */ /* 0x0001e40000100800 */
[----:B0-----:R-:W2:Y:S01]  /*49870*/  LDL.LU.64 R58, [R1+0x2680] ;  /* 0x00268000013a7983 */ /* 0x001ea20000300a00 */
[----:B------:R-:W2:Y:S02]  /*49880*/  LDL.LU.64 R56, [R1+0x2678] ;  /* 0x0026780001387983 */ /* 0x000ea40000300a00 */
[----:B------:R0:W-:Y:S02]  /*49890*/  STL.64 [R1+0x2650], R30 ;  /* 0x0026501e01007387 */ /* 0x0001e40000100a00 */
[----:B------:R-:W-:-:S02]  /*498a0*/  IMAD.MOV.U32 R28, RZ, RZ, R18 ;  /* 0x000000ffff1c7224 */ /* 0x000fc400078e0012 */
[----:B------:R-:W-:Y:S01]  /*498b0*/  IMAD.MOV.U32 R29, RZ, RZ, R19 ;  /* 0x000000ffff1d7224 */ /* 0x000fe200078e0013 */
[----:B------:R-:W3:Y:S01]  /*498c0*/  LDL.LU R18, [R1+0x2674] ;  /* 0x0026740001127983 */ /* 0x000ee20000300800 */
[----:B------:R-:W3:Y:S02]  /*498d0*/  LDL.LU R19, [R1+0x2670] ;  /* 0x0026700001137983 */ /* 0x000ee40000300800 */
[----:B0-----:R-:W-:Y:S02]  /*498e0*/  IMAD.MOV.U32 R30, RZ, RZ, R54 ;  /* 0x000000ffff1e7224 */ /* 0x001fe400078e0036 */
[----:B------:R-:W-:Y:S01]  /*498f0*/  IMAD.MOV.U32 R31, RZ, RZ, R55 ;  /* 0x000000ffff1f7224 */ /* 0x000fe200078e0037 */
[----:B------:R-:W3:Y:S01]  /*49900*/  LDL.LU R54, [R1+0x266c] ;  /* 0x00266c0001367983 */ /* 0x000ee20000300800 */
[----:B------:R-:W3:Y:S01]  /*49910*/  LDL.LU R55, [R1+0x2668] ;  /* 0x0026680001377983 */ /* 0x000ee20000300800 */
[----:B--2---:R-:W-:Y:S07]  /*49920*/  HMMA.16816.F32 R56, R36, R24, R56 ;  /* 0x000000182438723c */ /* 0x004fee0000001838 */
[----:B------:R-:W-:-:S02]  /*49930*/  IMAD.MOV.U32 R36, RZ, RZ, R22 ;  /* 0x000000ffff247224 */ /* 0x000fc400078e0016 */
[----:B------:R-:W-:Y:S01]  /*49940*/  IMAD.MOV.U32 R37, RZ, RZ, R23 ;  /* 0x000000ffff257224 */ /* 0x000fe200078e0017 */
[----:B------:R-:W2:Y:S01]  /*49950*/  LDL.LU R22, [R1+0x2664] ;  /* 0x0026640001167983 */ /* 0x000ea20000300800 */
[----:B------:R-:W2:Y:S02]  /*49960*/  LDL.LU R23, [R1+0x2660] ;  /* 0x0026600001177983 */ /* 0x000ea40000300800 */
[----:B------:R-:W-:Y:S02]  /*49970*/  IMAD.MOV.U32 R38, RZ, RZ, R61 ;  /* 0x000000ffff267224 */ /* 0x000fe400078e003d */
[----:B------:R-:W-:-:S07]  /*49980*/  IMAD.MOV.U32 R39, RZ, RZ, R60 ;  /* 0x000000ffff277224 */ /* 0x000fce00078e003c */
[C---:B---3--:R-:W-:Y:S01]  /*49990*/  HMMA.16816.F32 R36, R40.reuse, R54, R36 ;  /* 0x000000362824723c */ /* 0x048fe20000001824 */
[----:B------:R2:W-:Y:S01]  /*499a0*/  STL.64 [R1+0x2648], R26 ;  /* 0x0026481a01007387 */ /* 0x0005e20000100a00 */
[----:B------:R-:W-:Y:S02]  /*499b0*/  STL.64 [R1+0x24c8], R58 ;  /* 0x0024c83a01007387 */ /* 0x000fe40000100a00 */
[----:B------:R-:W-:Y:S11]  /*499c0*/  STL.64 [R1+0x24c0], R56 ;  /* 0x0024c03801007387 */ /* 0x000ff60000100a00 */
[----:B------:R-:W-:Y:S09]  /*499d0*/  @!UPT UIADD3 URZ, URZ, URZ, URZ ;  /* 0x0000003f3f3ff290 */ /* 0x000ff2000fffe03f */
[----:B------:R-:W-:Y:S02]  /*499e0*/  IMAD.MOV.U32 R60, RZ, RZ, R36 ;  /* 0x000000ffff3c7224 */ /* 0x000fe400078e0024 */
[----:B------:R-:W-:Y:S01]  /*499f0*/  IMAD.MOV.U32 R61, RZ, RZ, R37 ;  /* 0x000000ffff3d7224 */ /* 0x000fe200078e0025 */
[----:B------:R-:W-:Y:S01]  /*49a00*/  STL.64 [R1+0x730], R36 ;  /* 0x0007302401007387 */ /* 0x000fe20000100a00 */
[----:B------:R-:W-:Y:S02]  /*49a10*/  STL.64 [R1+0x738], R38 ;  /* 0x0007382601007387 */ /* 0x000fe40000100a00 */
[----:B------:R-:W-:Y:S01]  /*49a20*/  STL [R1+0x2470], R60 ;  /* 0x0024703c01007387 */ /* 0x000fe20000100800 */
[----:B------:R-:W-:Y:S01]  /*49a30*/  STL [R1+0x246c], R61 ;  /* 0x00246c3d01007387 */ /* 0x000fe20000100800 */
[C---:B--2---:R-:W-:Y:S03]  /*49a40*/  HMMA.16816.F32 R24, R40.reuse, R22, R28 ;  /* 0x000000162818723c */ /* 0x044fe6000000181c */
[----:B------:R0:W-:Y:S05]  /*49a50*/  STL.64 [R1+0x2630], R22 ;  /* 0x0026301601007387 */ /* 0x0001ea0000100a00 */
[C---:B------:R-:W-:Y:S08]  /*49a60*/  HMMA.16816.F32 R28, R40.reuse, R18, R32 ;  /* 0x00000012281c723c */ /* 0x040ff00000001820 */
[C---:B0-----:R-:W-:Y:S07]  /*49a70*/  HMMA.16816.F32 R20, R40.reuse, R10, R44 ;  /* 0x0000000a2814723c */ /* 0x041fee000000182c */
[----:B------:R-:W-:Y:S01]  /*49a80*/  STL.64 [R1+0x720], R24 ;  /* 0x0007201801007387 */ /* 0x000fe20000100a00 */
[----:B------:R4:W-:Y:S02]  /*49a90*/  STL.64 [R1+0x728], R26 ;  /* 0x0007281a01007387 */ /* 0x0009e40000100a00 */
[----:B----4-:R-:W-:Y:S05]  /*49aa0*/  HMMA.16816.F32 R24, R40, R14, R48 ;  /* 0x0000000e2818723c */ /* 0x010fea0000001830 */
[----:B------:R-:W-:Y:S01]  /*49ab0*/  STL.64 [R1+0x750], R28 ;  /* 0x0007501c01007387 */ /* 0x000fe20000100a00 */
[----:B------:R-:W-:Y:S11]  /*49ac0*/  STL.64 [R1+0x758], R30 ;  /* 0x0007581e01007387 */ /* 0x000ff60000100a00 */
[----:B------:R-:W-:Y:S06]  /*49ad0*/  @!UPT UIADD3 URZ, URZ, URZ, URZ ;  /* 0x0000003f3f3ff290 */ /* 0x000fec000fffe03f */
[----:B------:R-:W-:Y:S01]  /*49ae0*/  STL.64 [R1+0x740], R24 ;  /* 0x0007401801007387 */ /* 0x000fe20000100a00 */
[----:B------:R-:W-:Y:S02]  /*49af0*/  STL.64 [R1+0x748], R26 ;  /* 0x0007481a01007387 */ /* 0x000fe40000100a00 */
[----:B------:R-:W-:Y:S02]  /*49b00*/  STL.64 [R1+0x590], R20 ;  /* 0x0005901401007387 */ /* 0x000fe40000100a00 */
[----:B------:R-:W-:Y:S01]  /*49b10*/  STL.64 [R1+0x598], R22 ;  /* 0x0005981601007387 */ /* 0x000fe20000100a00 */
[----:B------:R-:W-:Y:S01]  /*49b20*/  STL.64 [R1+0x2608], R10 ;  /* 0x0026080a01007387 */ /* 0x000fe20000100a00 */
[----:B------:R-:W-:Y:S02]  /*49b30*/  STL.64 [R1+0x2600], R8 ;  /* 0x0026000801007387 */ /* 0x000fe40000100a00 */
[----:B------:R-:W2:Y:S02]  /*49b40*/  LDL.LU R56, [R1+0x90] ;  /* 0x0000900001387983 */ /* 0x000ea40000300800 */
[----:B------:R-:W2:Y:S01]  /*49b50*/  LDL.LU R57, [R1+0x94] ;  /* 0x0000940001397983 */ /* 0x000ea20000300800 */
[----:B------:R-:W3:Y:S01]  /*49b60*/  LDL.LU R58, [R1+0x98] ;  /* 0x00009800013a7983 */ /* 0x000ee20000300800 */
[----:B------:R-:W3:Y:S02]  /*49b70*/  LDL.LU R59, [R1+0x9c] ;  /* 0x00009c00013b7983 */ /* 0x000ee40000300800 */
[----:B------:R-:W4:Y:S02]  /*49b80*/  LDL.LU R48, [R1+0x70] ;  /* 0x0000700001307983 */ /* 0x000f240000300800 */
[----:B------:R-:W4:Y:S01]  /*49b90*/  LDL.LU R49, [R1+0x74] ;  /* 0x0000740001317983 */ /* 0x000f220000300800 */
[----:B------:R-:W2:Y:S01]  /*49ba0*/  LDL.LU R50, [R1+0x78] ;  /* 0x0000780001327983 */ /* 0x000ea20000300800 */
        /* <DEDUP_REMOVED lines=12> */
[----:B------:R0:W-:Y:S02]  /*49c70*/  STL.64 [R1+0x2610], R32 ;  /* 0x0026102001007387 */ /* 0x0001e40000100a00 */
[----:B------:R-:W2:Y:S02]  /*49c80*/  LDL.LU R8, [R1+0x110] ;  /* 0x0001100001087983 */ /* 0x000ea40000300800 */
[----:B------:R-:W2:Y:S01]  /*49c90*/  LDL.LU R9, [R1+0x114] ;  /* 0x0001140001097983 */ /* 0x000ea20000300800 */
[----:B------:R-:W2:Y:S01]  /*49ca0*/  LDL.LU R10, [R1+0x118] ;  /* 0x00011800010a7983 */ /* 0x000ea20000300800 */
[----:B------:R-:W2:Y:S02]  /*49cb0*/  LDL.LU R11, [R1+0x11c] ;  /* 0x00011c00010b7983 */ /* 0x000ea40000300800 */
[----:B------:R-:W-:-:S02]  /*49cc0*/  IMAD.MOV.U32 R12, RZ, RZ, R20 ;  /* 0x000000ffff0c7224 */ /* 0x000fc400078e0014 */
[----:B------:R-:W-:Y:S02]  /*49cd0*/  IMAD.MOV.U32 R16, RZ, RZ, R22 ;  /* 0x000000ffff107224 */ /* 0x000fe400078e0016 */
[----:B------:R-:W-:Y:S02]  /*49ce0*/  IMAD.MOV.U32 R38, RZ, RZ, R6 ;  /* 0x000000ffff267224 */ /* 0x000fe400078e0006 */
[----:B------:R-:W-:Y:S01]  /*49cf0*/  IMAD.MOV.U32 R39, RZ, RZ, R7 ;  /* 0x000000ffff277224 */ /* 0x000fe200078e0007 */
[----:B--2---:R-:W-:Y:S01]  /*49d00*/  STL.64 [R1+0x2628], R10 ;  /* 0x0026280a01007387 */ /* 0x004fe20000100a00 */
[----:B------:R1:W-:Y:S02]  /*49d10*/  STL.64 [R1+0x2620], R8 ;  /* 0x0026200801007387 */ /* 0x0003e40000100a00 */
[----:B0-----:R-:W2:Y:S02]  /*49d20*/  LDL.LU R32, [R1+0x120] ;  /* 0x0001200001207983 */ /* 0x001ea40000300800 */
        /* <DEDUP_REMOVED lines=19> */
[----:B-1----:R-:W2:Y:S02]  /*49e60*/  LDL.LU R8, [R1+0x130] ;  /* 0x0001300001087983 */ /* 0x002ea40000300800 */
[----:B------:R-:W2:Y:S01]  /*49e70*/  LDL.LU R9, [R1+0x134] ;  /* 0x0001340001097983 */ /* 0x000ea20000300800 */
[----:B------:R-:W2:Y:S01]  /*49e80*/  LDL.LU R10, [R1+0x138] ;  /* 0x00013800010a7983 */ /* 0x000ea20000300800 */
[----:B------:R-:W2:Y:S02]  /*49e90*/  LDL.LU R11, [R1+0x13c] ;  /* 0x00013c00010b7983 */ /* 0x000ea40000300800 */
[----:B------:R-:W-:Y:S02]  /*49ea0*/  STL.64 [R1+0x25e8], R50 ;  /* 0x0025e83201007387 */ /* 0x000fe40000100a00 */
[----:B----4-:R0:W-:Y:S02]  /*49eb0*/  STL.64 [R1+0x25e0], R48 ;  /* 0x0025e03001007387 */ /* 0x0101e40000100a00 */
[----:B0-----:R-:W4:Y:S01]  /*49ec0*/  LDL.LU R48, [R1+0xe0] ;  /* 0x0000e00001307983 */ /* 0x001f220000300800 */
[----:B------:R-:W4:Y:S02]  /*49ed0*/  LDL.LU R49, [R1+0xe4] ;  /* 0x0000e40001317983 */ /* 0x000f240000300800 */
[----:B------:R-:W4:Y:S02]  /*49ee0*/  LDL.LU R50, [R1+0xe8] ;  /* 0x0000e80001327983 */ /* 0x000f240000300800 */
[----:B------:R-:W4:Y:S01]  /*49ef0*/  LDL.LU R51, [R1+0xec] ;  /* 0x0000ec0001337983 */ /* 0x000f220000300800 */
[----:B---3--:R-:W-:Y:S01]  /*49f00*/  STL.64 [R1+0x25c8], R58 ;  /* 0x0025c83a01007387 */ /* 0x008fe20000100a00 */
[----:B------:R0:W-:Y:S02]  /*49f10*/  STL.64 [R1+0x25c0], R56 ;  /* 0x0025c03801007387 */ /* 0x0001e40000100a00 */
[----:B------:R-:W3:Y:S02]  /*49f20*/  LDL.LU R36, [R1+0x1c0] ;  /* 0x0001c00001247983 */ /* 0x000ee40000300800 */
[----:B------:R-:W3:Y:S01]  /*49f30*/  LDL.LU R37, [R1+0x1c4] ;  /* 0x0001c40001257983 */ /* 0x000ee20000300800 */
[----:B------:R-:W2:Y:S01]  /*49f40*/  LDL.LU R6, [R1+0x265c] ;  /* 0x00265c0001067983 */ /* 0x000ea20000300800 */
[----:B------:R-:W2:Y:S03]  /*49f50*/  LDL.LU R7, [R1+0x2658] ;  /* 0x0026580001077983 */ /* 0x000ea60000300800 */
[----:B0-----:R-:W3:Y:S01]  /*49f60*/  LDL.LU R56, [R1+0xc0] ;  /* 0x0000c00001387983 */ /* 0x001ee20000300800 */
[----:B------:R-:W3:Y:S02]  /*49f70*/  LDL.LU R57, [R1+0xc4] ;  /* 0x0000c40001397983 */ /* 0x000ee40000300800 */
[----:B------:R-:W3:Y:S02]  /*49f80*/  LDL.LU R58, [R1+0xc8] ;  /* 0x0000c800013a7983 */ /* 0x000ee40000300800 */
[----:B------:R-:W3:Y:S01]  /*49f90*/  LDL.LU R59, [R1+0xcc] ;  /* 0x0000cc00013b7983 */ /* 0x000ee20000300800 */
[----:B------:R-:W-:Y:S01]  /*49fa0*/  STL [R1+0x2478], R12 ;  /* 0x0024780c01007387 */ /* 0x000fe20000100800 */
[----:B------:R-:W-:Y:S01]  /*49fb0*/  STL [R1+0x2474], R16 ;  /* 0x0024741001007387 */ /* 0x000fe20000100800 */
[----:B--2---:R-:W-:Y:S11]  /*49fc0*/  HMMA.16816.F32 R28, R40, R6, R28 ;  /* 0x00000006281c723c */ /* 0x004ff6000000181c */
[----:B------:R-:W-:Y:S11]  /*49fd0*/  @!UPT UIADD3 URZ, URZ, URZ, URZ ;  /* 0x0000003f3f3ff290 */ /* 0x000ff6000fffe03f */
[----:B------:R-:W-:Y:S01]  /*49fe0*/  @!UPT UIADD3 URZ, URZ, URZ, URZ ;  /* 0x0000003f3f3ff290 */ /* 0x000fe2000fffe03f */
[----:B------:R-:W-:Y:S01]  /*49ff0*/  STL.64 [R1+0x580], R28 ;  /* 0x0005801c01007387 */ /* 0x000fe20000100a00 */
[----:B------:R-:W-:Y:S02]  /*4a000*/  IMAD.MOV.U32 R17, RZ, RZ, R30 ;  /* 0x000000ffff117224 */ /* 0x000fe400078e001e */
[----:B------:R0:W-:Y:S02]  /*4a010*/  STL.64 [R1+0x588], R30 ;  /* 0x0005881e01007387 */ /* 0x0001e40000100a00 */
[----:B0-----:R-:W2:Y:S01]  /*4a020*/  LDL.LU.64 R30, [R1+0x2650] ;  /* 0x00265000011e7983 */ /* 0x001ea20000300a00 */
[----:B------:R-:W-:-:S05]  /*4a030*/  IMAD.MOV.U32 R13, RZ, RZ, R28 ;  /* 0x000000ffff0d7224 */ /* 0x000fca00078e001c */
[----:B------:R-:W-:Y:S01]  /*4a040*/  STL [R1+0x2480], R13 ;  /* 0x0024800d01007387 */ /* 0x000fe20000100800 */
[----:B------:R-:W-:Y:S01]  /*4a050*/  STL [R1+0x247c], R17 ;  /* 0x00247c1101007387 */ /* 0x000fe20000100800 */
        /* <DEDUP_REMOVED lines=21> */
[----:B0-----:R-:W2:Y:S02]  /*4a1b0*/  LDL.LU.64 R22, [R1+0x2630] ;  /* 0x0026300001167983 */ /* 0x001ea40000300a00 */
        /* <DEDUP_REMOVED lines=27> */
[----:B------:R-:W3:Y:S01]  /*4a370*/  LDL.LU.64 R32, [R1+0x25f0] ;  /* 0x0025f00001207983 */ /* 0x000ee20000300a00 */
[C---:B----4-:R-:W-:Y:S08]  /*4a380*/  HMMA.16816.F32 R48, R44.reuse, R30, R48 ;  /* 0x0000001e2c30723c */ /* 0x050ff00000001830 */
        /* <DEDUP_REMOVED lines=11> */
[----:B0-----:R-:W4:Y:S01]  /*4a440*/  LDL.LU.64 R50, [R1+0x25e8] ;  /* 0x0025e80001327983 */ /* 0x001f220000300a00 */
[----:B------:R-:W4:Y:S02]  /*4a450*/  LDL.LU.64 R48, [R1+0x25e0] ;  /* 0x0025e00001307983 */ /* 0x000f240000300a00 */
        /* <DEDUP_REMOVED lines=15> */
[----:B0-----:R-:W4:Y:S01]  /*4a550*/  LDL.LU.64 R58, [R1+0x25c8] ;  /* 0x0025c800013a7983 */ /* 0x001f220000300a00 */
[----:B------:R-:W4:Y:S03]  /*4a560*/  LDL.LU.64 R56, [R1+0x25c0] ;  /* 0x0025c00001387983 */ /* 0x000f260000300a00 */
[----:B------:R-:W0:Y:S04]  /*4a570*/  S2R R53, SR_TID.X ;  /* 0x0000000000357919 */ /* 0x000e280000002100 */
[----:B------:R-:W1:Y:S01]  /*4a580*/  S2R R52, SR_TID.X ;  /* 0x0000000000347919 */ /* 0x000e620000002100 */
[C---:B--2---:R-:W-:Y:S08]  /*4a590*/  HMMA.16816.F32 R44, R48.reuse, R22, R44 ;  /* 0x00000016302c723c */ /* 0x044ff0000000182c */
[----:B------:R-:W-:Y:S01]  /*4a5a0*/  HMMA.16816.F32 R40, R48, R18, R40 ;  /* 0x000000123028723c */ /* 0x000fe20000001828 */
[----:B0-----:R-:W-:Y:S01]  /*4a5b0*/  LOP3.LUT R53, R53, 0x7, RZ, 0xc0, !PT ;  /* 0x0000000735357812 */ /* 0x001fe200078ec0ff */
[----:B-1----:R-:W-:-:S04]  /*4a5c0*/  IMAD.SHL.U32 R21, R52, 0x2, RZ ;  /* 0x0000000234157824 */ /* 0x002fc800078e00ff */
[----:B------:R-:W-:Y:S02]  /*4a5d0*/  IMAD R53, R53, 0x110, RZ ;  /* 0x0000011035357824 */ /* 0x000fe400078e02ff */
[----:B------:R-:W-:-:S03]  /*4a5e0*/  IMAD.SHL.U32 R52, R52, 0x80, RZ ;  /* 0x0000008034347824 */ /* 0x000fc600078e00ff */
[----:B------:R-:W-:-:S04]  /*4a5f0*/  LOP3.LUT R53, R53, 0x10, R21, 0x78, !PT ;  /* 0x0000001035357812 */ /* 0x000fc800078e7815 */
[----:B------:R-:W-:Y:S01]  /*4a600*/  LOP3.LUT R53, R53, 0x800, R52, 0xf8, !PT ;  /* 0x0000080035357812 */ /* 0x000fe200078ef834 */
[----:B------:R-:W-:Y:S03]  /*4a610*/  STL.64 [R1+0x780], R44 ;  /* 0x0007802c01007387 */ /* 0x000fe60000100a00 */
[----:B------:R-:W-:Y:S01]  /*4a620*/  LOP3.LUT R53, R53, 0x20, RZ, 0x3c, !PT ;  /* 0x0000002035357812 */ /* 0x000fe200078e3cff */
[----:B------:R-:W-:Y:S04]  /*4a630*/  STL.64 [R1+0x788], R46 ;  /* 0x0007882e01007387 */ /* 0x000fe80000100a00 */
[----:B------:R-:W0:Y:S01]  /*4a640*/  LDSM.16.MT88.4 R44, [R53+0x7080] ;  /* 0x00708000352c783b */ /* 0x000e220000004200 */
[----:B------:R-:W-:Y:S02]  /*4a650*/  STL.64 [R1+0x770], R40 ;  /* 0x0007702801007387 */ /* 0x000fe40000100a00 */
[----:B------:R-:W-:Y:S02]  /*4a660*/  STL.64 [R1+0x778], R42 ;  /* 0x0007782a01007387 */ /* 0x000fe40000100a00 */
[----:B------:R4:W-:Y:S01]  /*4a670*/  STL.64 [R1+0x25a0], R18 ;  /* 0x0025a01201007387 */ /* 0x0009e20000100a00 */
[----:B------:R1:W-:Y:S01]  /*4a680*/  STL.64 [R1+0x2598], R14 ;  /* 0x0025980e01007387 */ /* 0x0003e20000100a00 */
[C---:B----4-:R-:W-:Y:S08]  /*4a690*/  HMMA.16816.F32 R16, R48.reuse, R14, R56 ;  /* 0x0000000e3010723c */ /* 0x050ff00000001838 */
[----:B-1----:R-:W-:Y:S11]  /*4a6a0*/  HMMA.16816.F32 R12, R48, R10, R36 ;  /* 0x0000000a300c723c */ /* 0x002ff60000001824 */
[----:B------:R-:W-:Y:S04]  /*4a6b0*/  @!UPT UIADD3 URZ, URZ, URZ, URZ ;  /* 0x0000003f3f3ff290 */ /* 0x000fe8000fffe03f */
[----:B------:R-:W-:Y:S01]  /*4a6c0*/  STL.64 [R1+0x760], R16 ;  /* 0x0007601001007387 */ /* 0x000fe20000100a00 */
[----:B------:R-:W-:Y:S02]  /*4a6d0*/  STL.64 [R1+0x768], R18 ;  /* 0x0007681201007387 */ /* 0x000fe40000100a00 */
[----:B0-----:R-:W-:Y:S02]  /*4a6e0*/  STL.64 [R1+0x25b8], R46 ;  /* 0x0025b82e01007387 */ /* 0x001fe40000100a00 */
[----:B------:R-:W-:Y:S03]  /*4a6f0*/  STL.64 [R1+0x25b0], R44 ;  /* 0x0025b02c01007387 */ /* 0x000fe60000100a00 */
[----:B------:R-:W-:Y:S01]  /*4a700*/  STL.64 [R1+0x570], R12 ;  /* 0x0005700c01007387 */ /* 0x000fe20000100a00 */
[----:B------:R-:W-:Y:S02]  /*4a710*/  STL.64 [R1+0x578], R14 ;  /* 0x0005780e01007387 */ /* 0x000fe40000100a00 */
[----:B------:R-:W-:Y:S02]  /*4a720*/  STL.64 [R1+0x2590], R10 ;  /* 0x0025900a01007387 */ /* 0x000fe40000100a00 */
[----:B------:R3:W-:Y:S01]  /*4a730*/  STL.64 [R1+0x2588], R8 ;  /* 0x0025880801007387 */ /* 0x0007e20000100a00 */
[----:B------:R-:W2:Y:S01]  /*4a740*/  LDL.LU R56, [R1+0x340] ;  /* 0x0003400001387983 */ /* 0x000ea20000300800 */
[----:B------:R-:W2:Y:S02]  /*4a750*/  LDL.LU R57, [R1+0x344] ;  /* 0x0003440001397983 */ /* 0x000ea40000300800 */
[----:B------:R-:W4:Y:S02]  /*4a760*/  LDL.LU R58, [R1+0x348] ;  /* 0x00034800013a7983 */ /* 0x000f240000300800 */
[----:B------:R-:W4:Y:S01]  /*4a770*/  LDL.LU R59, [R1+0x34c] ;  /* 0x00034c00013b7983 */ /* 0x000f220000300800 */
[----:B------:R-:W0:Y:S02]  /*4a780*/  S2R R53, SR_TID.X ;  /* 0x0000000000357919 */ /* 0x000e240000002100 */
[C---:B0-----:R-:W-:Y:S01]  /*4a790*/  LOP3.LUT R52, R53.reuse, 0x7, RZ, 0xc0, !PT ;  /* 0x0000000735347812 */ /* 0x041fe200078ec0ff */
[----:B------:R-:W-:-:S04]  /*4a7a0*/  IMAD.SHL.U32 R21, R53, 0x2, RZ ;  /* 0x0000000235157824 */ /* 0x000fc800078e00ff */
[----:B------:R-:W-:Y:S02]  /*4a7b0*/  IMAD R52, R52, 0x110, RZ ;  /* 0x0000011034347824 */ /* 0x000fe400078e02ff */
[----:B------:R-:W-:-:S03]  /*4a7c0*/  IMAD.SHL.U32 R53, R53, 0x80, RZ ;  /* 0x0000008035357824 */ /* 0x000fc600078e00ff */
[----:B------:R-:W-:-:S04]  /*4a7d0*/  LOP3.LUT R52, R52, 0x10, R21, 0x78, !PT ;  /* 0x0000001034347812 */ /* 0x000fc800078e7815 */
[----:B------:R-:W-:-:S04]  /*4a7e0*/  LOP3.LUT R52, R52, 0x800, R53, 0xf8, !PT ;  /* 0x0000080034347812 */ /* 0x000fc800078ef835 */
[----:B------:R-:W-:-:S05]  /*4a7f0*/  LOP3.LUT R52, R52, 0x40, RZ, 0x3c, !PT ;  /* 0x0000004034347812 */ /* 0x000fca00078e3cff */
[----:B------:R-:W0:Y:S01]  /*4a800*/  LDSM.16.MT88.4 R40, [R52+0x7000] ;  /* 0x007000003428783b */ /* 0x000e220000004200 */
[----:B---3--:R-:W-:Y:S01]  /*4a810*/  HMMA.16816.F32 R8, R48, R6, R32 ;  /* 0x000000063008723c */ /* 0x008fe20000001820 */
[----:B------:R-:W-:Y:S02]  /*4a820*/  IMAD.MOV.U32 R20, RZ, RZ, R12 ;  /* 0x000000ffff147224 */ /* 0x000fe400078e000c */
[----:B------:R-:W-:Y:S01]  /*4a830*/  IMAD.MOV.U32 R24, RZ, RZ, R14 ;  /* 0x000000ffff187224 */ /* 0x000fe200078e000e */
[----:B------:R-:W1:Y:S11]  /*4a840*/  LDSM.16.MT88.4 R36, [R52+0x7080] ;  /* 0x007080003424783b */ /* 0x000e760000004200 */
[----:B------:R-:W-:Y:S09]  /*4a850*/  @!UPT UIADD3 URZ, URZ, URZ, URZ ;  /* 0x0000003f3f3ff290 */ /* 0x000ff2000fffe03f */
[----:B------:R-:W-:Y:S02]  /*4a860*/  IMAD.MOV.U32 R21, RZ, RZ, R8 ;  /* 0x000000ffff157224 */ /* 0x000fe400078e0008 */
[----:B------:R-:W-:Y:S01]  /*4a870*/  IMAD.MOV.U32 R25, RZ, RZ, R10 ;  /* 0x000000ffff197224 */ /* 0x000fe200078e000a */
[----:B----4-:R-:W-:Y:S01]  /*4a880*/  STL.64 [R1+0x2570], R58 ;  /* 0x0025703a01007387 */ /* 0x010fe20000100a00 */
[----:B--2---:R-:W-:Y:S02]  /*4a890*/  STL.64 [R1+0x2568], R56 ;  /* 0x0025683801007387 */ /* 0x004fe40000100a00 */
[----:B------:R-:W-:Y:S02]  /*4a8a0*/  STL [R1+0x2488], R20 ;  /* 0x0024881401007387 */ /* 0x000fe40000100800 */
[----:B------:R-:W-:Y:S01]  /*4a8b0*/  STL [R1+0x2484], R24 ;  /* 0x0024841801007387 */ /* 0x000fe20000100800 */
[----:B0-----:R-:W-:Y:S01]  /*4a8c0*/  STL.64 [R1+0x2580], R42 ;  /* 0x0025802a01007387 */ /* 0x001fe20000100a00 */
[----:B------:R0:W-:Y:S02]  /*4a8d0*/  STL.64 [R1+0x2578], R40 ;  /* 0x0025782801007387 */ /* 0x0001e40000100a00 */
[----:B------:R2:W-:Y:S02]  /*4a8e0*/  STL.64 [R1+0x520], R8 ;  /* 0x0005200801007387 */ /* 0x0005e40000100a00 */
[----:B------:R3:W-:Y:S01]  /*4a8f0*/  STL.64 [R1+0x528], R10 ;  /* 0x0005280a01007387 */ /* 0x0007e20000100a00 */
[----:B------:R2:W-:Y:S04]  /*4a900*/  STL.64 [R1+0x25a8], R6 ;  /* 0x0025a80601007387 */ /* 0x0005e80000100a00 */
[----:B0-----:R-:W4:Y:S01]  /*4a910*/  LDL.LU R40, [R1+0x3a0] ;  /* 0x0003a00001287983 */ /* 0x001f220000300800 */
[----:B------:R-:W4:Y:S02]  /*4a920*/  LDL.LU R41, [R1+0x3a4] ;  /* 0x0003a40001297983 */ /* 0x000f240000300800 */
[----:B------:R-:W4:Y:S02]  /*4a930*/  LDL.LU R42, [R1+0x3a8] ;  /* 0x0003a800012a7983 */ /* 0x000f240000300800 */
[----:B------:R-:W4:Y:S01]  /*4a940*/  LDL.LU R43, [R1+0x3ac] ;  /* 0x0003ac00012b7983 */ /* 0x000f220000300800 */
[----:B--2---:R-:W2:Y:S01]  /*4a950*/  LDL.LU R8, [R1+0x3b0] ;  /* 0x0003b00001087983 */ /* 0x004ea20000300800 */
[----:B------:R-:W2:Y:S02]  /*4a960*/  LDL.LU R9, [R1+0x3b4] ;  /* 0x0003b40001097983 */ /* 0x000ea40000300800 */
[----:B---3--:R-:W2:Y:S02]  /*4a970*/  LDL.LU R10, [R1+0x3b8] ;  /* 0x0003b800010a7983 */ /* 0x008ea40000300800 */
        /* <DEDUP_REMOVED lines=14> */
[----:B------:R-:W1:Y:S04]  /*4aa60*/  S2R R52, SR_TID.X ;  /* 0x0000000000347919 */ /* 0x000e680000002100 */
        /* <DEDUP_REMOVED lines=12> */
[----:B0-----:R-:W-:Y:S01]  /*4ab30*/  LOP3.LUT R53, R53, 0x7, RZ, 0xc0, !PT ;  /* 0x0000000735357812 */ /* 0x001fe200078ec0ff */
[----:B-1----:R-:W-:-:S04]  /*4ab40*/  IMAD.SHL.U32 R29, R52, 0x2, RZ ;  /* 0x00000002341d7824 */ /* 0x002fc800078e00ff */
[----:B------:R-:W-:Y:S02]  /*4ab50*/  IMAD R53, R53, 0x110, RZ ;  /* 0x0000011035357824 */ /* 0x000fe400078e02ff */
[----:B------:R-:W-:Y:S01]  /*4ab60*/  IMAD.SHL.U32 R52, R52, 0x80, RZ ;  /* 0x0000008034347824 */ /* 0x000fe200078e00ff */
[----:B------:R-:W-:Y:S02]  /*4ab70*/  STL [R1+0x2490], R21 ;  /* 0x0024901501007387 */ /* 0x000fe40000100800 */
[----:B------:R-:W-:Y:S02]  /*4ab80*/  LOP3.LUT R53, R53, 0x10, R29, 0x78, !PT ;  /* 0x0000001035357812 */ /* 0x000fe400078e781d */
[----:B------:R-:W-:Y:S01]  /*4ab90*/  STL [R1+0x248c], R25 ;  /* 0x00248c1901007387 */ /* 0x000fe20000100800 */
[----:B------:R-:W-:Y:S01]  /*4aba0*/  STL.64 [R1+0x2548], R38 ;  /* 0x0025482601007387 */ /* 0x000fe20000100a00 */
[----:B------:R-:W-:Y:S02]  /*4abb0*/  LOP3.LUT R53, R53, 0x800, R52, 0xf8, !PT ;  /* 0x0000080035357812 */ /* 0x000fe400078ef834 */
[----:B------:R0:W-:Y:S02]  /*4abc0*/  STL.64 [R1+0x2540], R36 ;  /* 0x0025402401007387 */ /* 0x0001e40000100a00 */
[----:B------:R-:W-:-:S02]  /*4abd0*/  LOP3.LUT R53, R53, 0x60, RZ, 0x3c, !PT ;  /* 0x0000006035357812 */ /* 0x000fc400078e3cff */
[----:B0-----:R-:W4:Y:S01]  /*4abe0*/  LDL.LU R36, [R1+0x350] ;  /* 0x0003500001247983 */ /* 0x001f220000300800 */
[----:B------:R-:W4:Y:S02]  /*4abf0*/  LDL.LU R37, [R1+0x354] ;  /* 0x0003540001257983 */ /* 0x000f240000300800 */
[----:B------:R-:W4:Y:S02]  /*4ac00*/  LDL.LU R38, [R1+0x358] ;  /* 0x0003580001267983 */ /* 0x000f240000300800 */
[----:B------:R-:W4:Y:S01]  /*4ac10*/  LDL.LU R39, [R1+0x35c] ;  /* 0x00035c0001277983 */ /* 0x000f220000300800 */
[C---:B---3--:R-:W-:Y:S11]  /*4ac20*/  HMMA.16816.F32 R32, R48.reuse, R30, R32 ;  /* 0x0000001e3020723c */ /* 0x048ff60000001820 */
[----:B------:R-:W-:Y:S11]  /*4ac30*/  @!UPT UIADD3 URZ, URZ, URZ, URZ ;  /* 0x0000003f3f3ff290 */ /* 0x000ff6000fffe03f */
[----:B------:R-:W-:Y:S01]  /*4ac40*/  @!UPT UIADD3 URZ, URZ, URZ, URZ ;  /* 0x0000003f3f3ff290 */ /* 0x000fe2000fffe03f */
[----:B------:R-:W-:Y:S01]  /*4ac50*/  STL.64 [R1+0x510], R32 ;  /* 0x0005102001007387 */ /* 0x000fe20000100a00 */
[----:B------:R-:W-:Y:S02]  /*4ac60*/  STL.64 [R1+0x518], R34 ;  /* 0x0005182201007387 */ /* 0x000fe40000100a00 */
[----:B------:R-:W0:Y:S01]  /*4ac70*/  LDSM.16.MT88.4 R32, [R53+0x7000] ;  /* 0x007000003520783b */ /* 0x000e220000004200 */
[----:B--2---:R-:W-:Y:S01]  /*4ac80*/  HMMA.16816.F32 R48, R48, R26, R44 ;  /* 0x0000001a3030723c */ /* 0x004fe2000000182c */
[----:B0-----:R-:W-:Y:S02]  /*4ac90*/  STL.64 [R1+0x2520], R34 ;  /* 0x0025202201007387 */ /* 0x001fe40000100a00 */
[----:B------:R0:W-:Y:S02]  /*4aca0*/  STL.64 [R1+0x2518], R32 ;  /* 0x0025182001007387 */ /* 0x0001e40000100a00 */
[----:B0-----:R-:W2:Y:S01]  /*4acb0*/  LDL.LU R32, [R1+0x2e0] ;  /* 0x0002e00001207983 */ /* 0x001ea20000300800 */
[----:B------:R-:W2:Y:S02]  /*4acc0*/  LDL.LU R33, [R1+0x2e4] ;  /* 0x0002e40001217983 */ /* 0x000ea40000300800 */
[----:B------:R-:W2:Y:S02]  /*4acd0*/  LDL.LU R34, [R1+0x2e8] ;  /* 0x0002e80001227983 */ /* 0x000ea40000300800 */
[----:B------:R-:W2:Y:S01]  /*4ace0*/  LDL.LU R35, [R1+0x2ec] ;  /* 0x0002ec0001237983 */ /* 0x000ea20000300800 */
[----:B------:R-:W3:Y:S01]  /*4acf0*/  LDL.LU.64 R46, [R1+0x25b8] ;  /* 0x0025b800012e7983 */ /* 0x000ee20000300a00 */
[----:B------:R-:W3:Y:S11]  /*4ad00*/  LDL.LU.64 R44, [R1+0x25b0] ;  /* 0x0025b000012c7983 */ /* 0x000ef60000300a00 */
[----:B------:R-:W-:Y:S02]  /*4ad10*/  STL.64 [R1+0x4f0], R48 ;  /* 0x0004f03001007387 */ /* 0x000fe40000100a00 */
[----:B------:R-:W-:Y:S02]  /*4ad20*/  STL.64 [R1+0x4f8], R50 ;  /* 0x0004f83201007387 */ /* 0x000fe40000100a00 */
[----:B------:R-:W0:Y:S04]  /*4ad30*/  LDSM.16.MT88.4 R48, [R53+0x7080] ;  /* 0x007080003530783b */ /* 0x000e280000004200 */
[----:B0-----:R-:W-:Y:S01]  /*4ad40*/  STL.64 [R1+0x2500], R50 ;  /* 0x0025003201007387 */ /* 0x001fe20000100a00 */
[----:B------:R0:W-:Y:S03]  /*4ad50*/  STL.64 [R1+0x24f8], R48 ;  /* 0x0024f83001007387 */ /* 0x0001e60000100a00 */
[----:B0-----:R-:W2:Y:S01]  /*4ad60*/  LDL.LU R48, [R1+0x380] ;  /* 0x0003800001307983 */ /* 0x001ea20000300800 */
[----:B------:R-:W2:Y:S02]  /*4ad70*/  LDL.LU R49, [R1+0x384] ;  /* 0x0003840001317983 */ /* 0x000ea40000300800 */
[----:B------:R-:W2:Y:S02]  /*4ad80*/  LDL.LU R50, [R1+0x388] ;  /* 0x0003880001327983 */ /* 0x000ea40000300800 */
[----:B------:R-:W2:Y:S01]  /*4ad90*/  LDL.LU R51, [R1+0x38c] ;  /* 0x00038c0001337983 */ /* 0x000ea20000300800 */
[C---:B---3--:R-:W-:Y:S08]  /*4ada0*/  HMMA.16816.F32 R4, R44.reuse, R54, R4 ;  /* 0x000000362c04723c */ /* 0x048ff00000001804 */
[C---:B------:R-:W-:Y:S11]  /*4adb0*/  HMMA.16816.F32 R16, R44.reuse, R22, R16 ;  /* 0x000000162c10723c */ /* 0x040ff60000001810 */
[----:B------:R-:W-:Y:S04]  /*4adc0*/  @!UPT UIADD3 URZ, URZ, URZ, URZ ;  /* 0x0000003f3f3ff290 */ /* 0x000fe8000fffe03f */
[----:B------:R-:W-:Y:S01]  /*4add0*/  STL.64 [R1+0x650], R4 ;  /* 0x0006500401007387 */ /* 0x000fe20000100a00 */
[----:B------:R0:W-:Y:S03]  /*4ade0*/  STL.64 [R1+0x658], R6 ;  /* 0x0006580601007387 */ /* 0x0001e60000100a00 */
[----:B0-----:R-:W3:Y:S04]  /*4adf0*/  LDL.LU.64 R6, [R1+0x25a8] ;  /* 0x0025a80001067983 */ /* 0x001ee80000300a00 */
[----:B------:R-:W-:Y:S02]  /*4ae00*/  STL.64 [R1+0x640], R16 ;  /* 0x0006401001007387 */ /* 0x000fe40000100a00 */
[----:B------:R0:W-:Y:S02]  /*4ae10*/  STL.64 [R1+0x648], R18 ;  /* 0x0006481201007387 */ /* 0x0001e40000100a00 */
[----:B0-----:R-:W2:Y:S02]  /*4ae20*/  LDL.LU.64 R18, [R1+0x25a0] ;  /* 0x0025a00001127983 */ /* 0x001ea40000300a00 */
        /* <DEDUP_REMOVED lines=11> */
[----:B0-----:R-:W4:Y:S01]  /*4aee0*/  LDL.LU.64 R10, [R1+0x2590] ;  /* 0x00259000010a7983 */ /* 0x001f220000300a00 */
[C---:B---3--:R-:W-:Y:S01]  /*4aef0*/  HMMA.16816.F32 R56, R44.reuse, R6, R56 ;  /* 0x000000062c38723c */ /* 0x048fe20000001838 */
[----:B------:R-:W2:Y:S11]  /*4af00*/  LDL.LU.64 R8, [R1+0x2588] ;  /* 0x0025880001087983 */ /* 0x000eb60000300a00 */
[----:B------:R-:W-:Y:S11]  /*4af10*/  @!UPT UIADD3 URZ, URZ, URZ, URZ ;  /* 0x0000003f3f3ff290 */ /* 0x000ff6000fffe03f */
[----:B------:R-:W-:Y:S01]  /*4af20*/  @!UPT UIADD3 URZ, URZ, URZ, URZ ;  /* 0x0000003f3f3ff290 */ /* 0x000fe2000fffe03f */
[----:B------:R-:W-:Y:S01]  /*4af30*/  IMAD.MOV.U32 R53, RZ, RZ, R56 ;  /* 0x000000ffff357224 */ /* 0x000fe200078e0038 */
[C---:B----4-:R-:W-:Y:S11]  /*4af40*/  HMMA.16816.F32 R40, R44.reuse, R10, R40 ;  /* 0x0000000a2c28723c */ /* 0x050ff60000001828 */
[----:B------:R-:W-:Y:S11]  /*4af50*/  @!UPT UIADD3 URZ, URZ, URZ, URZ ;  /* 0x0000003f3f3ff290 */ /* 0x000ff6000fffe03f */
[----:B------:R-:W-:Y:S01]  /*4af60*/  @!UPT UIADD3 URZ, URZ, URZ, URZ ;  /* 0x0000003f3f3ff290 */ /* 0x000fe2000fffe03f */
[----:B------:R-:W-:Y:S01]  /*4af70*/  STL.64 [R1+0x370], R40 ;  /* 0x0003702801007387 */ /* 0x000fe20000100a00 */
[----:B------:R-:W-:Y:S02]  /*4af80*/  IMAD.MOV.U32 R52, RZ, RZ, R40 ;  /* 0x000000ffff347224 */ /* 0x000fe400078e0028 */
[----:B------:R0:W-:Y:S02]  /*4af90*/  STL.64 [R1+0x378], R42 ;  /* 0x0003782a01007387 */ /* 0x0001e40000100a00 */
[----:B0-----:R-:W3:Y:S01]  /*4afa0*/  LDL.LU.64 R42, [R1+0x2580] ;  /* 0x00258000012a7983 */ /* 0x001ee20000300a00 */
[----:B------:R-:W3:Y:S02]  /*4afb0*/  LDL.LU.64 R40, [R1+0x2578] ;  /* 0x0025780001287983 */ /* 0x000ee40000300a00 */
[----:B------:R-:W-:Y:S02]  /*4afc0*/  STL [R1+0x2494], R52 ;  /* 0x0024943401007387 */ /* 0x000fe40000100800 */
[----:B------:R-:W-:Y:S01]  /*4afd0*/  STL.64 [R1+0x360], R56 ;  /* 0x0003603801007387 */ /* 0x000fe20000100a00 */
[----:B------:R0:W-:Y:S04]  /*4afe0*/  STL.64 [R1+0x368], R58 ;  /* 0x0003683a01007387 */ /* 0x0001e80000100a00 */
[----:B0-----:R-:W4:Y:S01]  /*4aff0*/  LDL.LU.64 R58, [R1+0x2570] ;  /* 0x00257000013a7983 */ /* 0x001f220000300a00 */
[----:B------:R-:W4:Y:S01]  /*4b000*/  LDL.LU.64 R56, [R1+0x2568] ;  /* 0x0025680001387983 */ /* 0x000f220000300a00 */
[C---:B------:R-:W-:Y:S01]  /*4b010*/  HMMA.16816.F32 R48, R44.reuse, R30, R48 ;  /* 0x0000001e2c30723c */ /* 0x040fe20000001830 */
[----:B------:R0:W-:Y:S07]  /*4b020*/  STL.64 [R1+0x2560], R6 ;  /* 0x0025600601007387 */ /* 0x0001ee0000100a00 */
[----:B0-----:R-:W-:Y:S01]  /*4b030*/  HMMA.16816.F32 R4, R44, R26, R32 ;  /* 0x0000001a2c04723c */ /* 0x001fe20000001820 */
[----:B------:R-:W-:Y:S01]  /*4b040*/  STL [R1+0x2498], R53 ;  /* 0x0024983501007387 */ /* 0x000fe20000100800 */
[----:B------:R3:W-:Y:S11]  /*4b050*/  STL.64 [R1+0x2550], R26 ;  /* 0x0025501a01007387 */ /* 0x0007f60000100a00 */
[----:B------:R-:W-:Y:S02]  /*4b060*/  @!UPT UIADD3 URZ, URZ, URZ, URZ ;  /* 0x0000003f3f3ff290 */ /* 0x000fe4000fffe03f */
[----:B------:R-:W-:Y:S01]  /*4b070*/  STL.64 [R1+0x2d0], R48 ;  /* 0x0002d03001007387 */ /* 0x000fe20000100a00 */
[----:B------:R-:W-:Y:S07]  /*4b080*/  STL.64 [R1+0x2d8], R50 ;  /* 0x0002d83201007387 */ /* 0x000fee0000100a00 */
[----:B------:R-:W-:Y:S01]  /*4b090*/  STL.64 [R1+0x2c0], R4 ;  /* 0x0002c00401007387 */ /* 0x000fe20000100a00 */
[----:B------:R4:W-:Y:S02]  /*4b0a0*/  STL.64 [R1+0x2c8], R6 ;  /* 0x0002c80601007387 */ /* 0x0009e40000100a00 */
[----:B------:R-:W-:Y:S01]  /*4b0b0*/  STL.64 [R1+0x2558], R54 ;  /* 0x0025583601007387 */ /* 0x000fe20000100a00 */
[C---:B---3--:R-:W-:Y:S08]  /*4b0c0*/  HMMA.16816.F32 R24, R40.reuse, R54, R36 ;  /* 0x000000362818723c */ /* 0x048ff00000001824 */
[C---:B----4-:R-:W-:Y:S11]  /*4b0d0*/  HMMA.16816.F32 R4, R40.reuse, R22, R56 ;  /* 0x000000162804723c */ /* 0x050ff60000001838 */
[----:B------:R-:W-:Y:S04]  /*4b0e0*/  @!UPT UIADD3 URZ, URZ, URZ, URZ ;  /* 0x0000003f3f3ff290 */ /* 0x000fe8000fffe03f */
[----:B------:R-:W-:Y:S01]  /*4b0f0*/  STL.64 [R1+0x700], R24 ;  /* 0x0007001801007387 */ /* 0x000fe20000100a00 */
[----:B------:R-:W-:Y:S02]  /*4b100*/  STL.64 [R1+0x708], R26 ;  /* 0x0007081a01007387 */ /* 0x000fe40000100a00 */
[----:B------:R-:W3:Y:S05]  /*4b110*/  LDL.LU R44, [R1+0x330] ;  /* 0x00033000012c7983 */ /* 0x000eea0000300800 */
[----:B------:R0:W-:Y:S01]  /*4b120*/  STL.64 [R1+0x6c0], R4 ;  /* 0x0006c00401007387 */ /* 0x0001e20000100a00 */
[----:B------:R1:W-:Y:S02]  /*4b130*/  STL.64 [R1+0x6c8], R6 ;  /* 0x0006c80601007387 */ /* 0x0003e40000100a00 */
[----:B------:R-:W3:Y:S02]  /*4b140*/  LDL.LU R45, [R1+0x334] ;  /* 0x00033400012d7983 */ /* 0x000ee40000300800 */
[----:B------:R-:W3:Y:S01]  /*4b150*/  LDL.LU R46, [R1+0x338] ;  /* 0x00033800012e7983 */ /* 0x000ee20000300800 */
[----:B------:R-:W3:Y:S01]  /*4b160*/  LDL.LU R47, [R1+0x33c] ;  /* 0x00033c00012f7983 */ /* 0x000ee20000300800 */
[----:B------:R-:W4:Y:S02]  /*4b170*/  LDL.LU R36, [R1+0x250] ;  /* 0x0002500001247983 */ /* 0x000f240000300800 */
[----:B------:R-:W4:Y:S02]  /*4b180*/  LDL.LU R37, [R1+0x254] ;  /* 0x0002540001257983 */ /* 0x000f240000300800 */
[----:B------:R-:W4:Y:S01]  /*4b190*/  LDL.LU R38, [R1+0x258] ;  /* 0x0002580001267983 */ /* 0x000f220000300800 */
[----:B------:R-:W4:Y:S01]  /*4b1a0*/  LDL.LU R39, [R1+0x25c] ;  /* 0x00025c0001277983 */ /* 0x000f220000300800 */
[----:B------:R-:W2:Y:S02]  /*4b1b0*/  LDL.LU R56, [R1+0x320] ;  /* 0x0003200001387983 */ /* 0x000ea40000300800 */
[----:B------:R-:W2:Y:S02]  /*4b1c0*/  LDL.LU R57, [R1+0x324] ;  /* 0x0003240001397983 */ /* 0x000ea40000300800 */
[----:B------:R-:W2:Y:S01]  /*4b1d0*/  LDL.LU R58, [R1+0x328] ;  /* 0x00032800013a7983 */ /* 0x000ea20000300800 */
[----:B------:R-:W2:Y:S01]  /*4b1e0*/  LDL.LU R59, [R1+0x32c] ;  /* 0x00032c00013b7983 */ /* 0x000ea20000300800 */
[----:B0-----:R-:W4:Y:S02]  /*4b1f0*/  LDL.LU R4, [R1+0x310] ;  /* 0x0003100001047983 */ /* 0x001f240000300800 */
[----:B------:R-:W4:Y:S02]  /*4b200*/  LDL.LU R5, [R1+0x314] ;  /* 0x0003140001057983 */ /* 0x000f240000300800 */
[----:B-1----:R-:W4:Y:S01]  /*4b210*/  LDL.LU R6, [R1+0x318] ;  /* 0x0003180001067983 */ /* 0x002f220000300800 */
        /* <DEDUP_REMOVED lines=17> */
[C---:B---3--:R-:W-:Y:S08]  /*4b330*/  HMMA.16816.F32 R44, R40.reuse, R18, R44 ;  /* 0x00000012282c723c */ /* 0x048ff0000000182c */
[C---:B--2---:R-:W-:Y:S08]  /*4b340*/  HMMA.16816.F32 R56, R40.reuse, R14, R56 ;  /* 0x0000000e2838723c */ /* 0x044ff00000001838 */
[C---:B----4-:R-:W-:Y:S01]  /*4b350*/  HMMA.16816.F32 R4, R40.reuse, R10, R4 ;  /* 0x0000000a2804723c */ /* 0x050fe20000001804 */
[----:B------:R-:W-:Y:S01]  /*4b360*/  STL.64 [R1+0x2538], R50 ;  /* 0x0025383201007387 */ /* 0x000fe20000100a00 */
[----:B------:R0:W-:Y:S03]  /*4b370*/  STL.64 [R1+0x2530], R48 ;  /* 0x0025303001007387 */ /* 0x0001e60000100a00 */
[----:B0-----:R-:W2:Y:S02]  /*4b380*/  LDL.LU R48, [R1+0x230] ;  /* 0x0002300001307983 */ /* 0x001ea40000300800 */
[----:B------:R0:W-:Y:S02]  /*4b390*/  STL.64 [R1+0x6b0], R44 ;  /* 0x0006b02c01007387 */ /* 0x0001e40000100a00 */
[----:B------:R1:W-:Y:S02]  /*4b3a0*/  STL.64 [R1+0x6b8], R46 ;  /* 0x0006b82e01007387 */ /* 0x0003e40000100a00 */
[----:B------:R-:W2:Y:S01]  /*4b3b0*/  LDL.LU R49, [R1+0x234] ;  /* 0x0002340001317983 */ /* 0x000ea20000300800 */
[----:B------:R-:W2:Y:S01]  /*4b3c0*/  LDL.LU R50, [R1+0x238] ;  /* 0x0002380001327983 */ /* 0x000ea20000300800 */
[----:B------:R-:W2:Y:S03]  /*4b3d0*/  LDL.LU R51, [R1+0x23c] ;  /* 0x00023c0001337983 */ /* 0x000ea60000300800 */
[----:B0-----:R-:W3:Y:S01]  /*4b3e0*/  LDL.LU R44, [R1+0x200] ;  /* 0x00020000012c7983 */ /* 0x001ee20000300800 */
[----:B------:R-:W3:Y:S02]  /*4b3f0*/  LDL.LU R45, [R1+0x204] ;  /* 0x00020400012d7983 */ /* 0x000ee40000300800 */
[----:B-1----:R-:W3:Y:S02]  /*4b400*/  LDL.LU R46, [R1+0x208] ;  /* 0x00020800012e7983 */ /* 0x002ee40000300800 */
[----:B------:R-:W3:Y:S01]  /*4b410*/  LDL.LU R47, [R1+0x20c] ;  /* 0x00020c00012f7983 */ /* 0x000ee20000300800 */
        /* <DEDUP_REMOVED lines=9> */
[----:B------:R-:W-:Y:S01]  /*4b4b0*/  HMMA.16816.F32 R24, R40, R30, R24 ;  /* 0x0000001e2818723c */ /* 0x000fe20000001818 */
[----:B------:R-:W-:-:S05]  /*4b4c0*/  IMAD.MOV.U32 R28, RZ, RZ, R4 ;  /* 0x000000ffff1c7224 */ /* 0x000fca00078e0004 */
[----:B------:R-:W-:Y:S02]  /*4b4d0*/  STL [R1+0x249c], R28 ;  /* 0x00249c1c01007387 */ /* 0x000fe40000100800 */
[C---:B--2---:R-:W-:Y:S11]  /*4b4e0*/  HMMA.16816.F32 R52, R40.reuse, R6, R52 ;  /* 0x000000062834723c */ /* 0x044ff60000001834 */
[----:B------:R-:W-:Y:S11]  /*4b4f0*/  @!UPT UIADD3 URZ, URZ, URZ, URZ ;  /* 0x0000003f3f3ff290 */ /* 0x000ff6000fffe03f */
[----:B------:R-:W-:Y:S02]  /*4b500*/  @!UPT UIADD3 URZ, URZ, URZ, URZ ;  /* 0x0000003f3f3ff290 */ /* 0x000fe4000fffe03f */
[----:B------:R-:W-:Y:S01]  /*4b510*/  IMAD.MOV.U32 R29, RZ, RZ, R52 ;  /* 0x000000ffff1d7224 */ /* 0x000fe200078e0034 */
[----:B------:R-:W-:Y:S01]  /*4b520*/  STL.64 [R1+0x2e0], R52 ;  /* 0x0002e03401007387 */ /* 0x000fe20000100a00 */
[----:B------:R0:W-:Y:S03]  /*4b530*/  STL.64 [R1+0x2e8], R54 ;  /* 0x0002e83601007387 */ /* 0x0001e60000100a00 */
[----:B0-----:R-:W2:Y:S01]  /*4b540*/  LDL.LU.64 R54, [R1+0x2558] ;  /* 0x0025580001367983 */ /* 0x001ea20000300a00 */
[----:B------:R-:W-:Y:S02]  /*4b550*/  STL [R1+0x24a0], R29 ;  /* 0x0024a01d01007387 */ /* 0x000fe40000100800 */
[----:B------:R-:W-:Y:S02]  /*4b560*/  STL.64 [R1+0x4a0], R24 ;  /* 0x0004a01801007387 */ /* 0x000fe40000100a00 */
[----:B------:R0:W-:Y:S02]  /*4b570*/  STL.64 [R1+0x4a8], R26 ;  /* 0x0004a81a01007387 */ /* 0x0001e40000100a00 */
        /* <DEDUP_REMOVED lines=11> */
[----:B------:R0:W-:Y:S01]  /*4b630*/  STL.64 [R1+0x2528], R26 ;  /* 0x0025281a01007387 */ /* 0x0001e20000100a00 */
[----:B------:R-:W3:Y:S01]  /*4b640*/  LDL.LU R24, [R1+0x1e0] ;  /* 0x0001e00001187983 */ /* 0x000ee20000300800 */
[C---:B--2---:R-:W-:Y:S08]  /*4b650*/  HMMA.16816.F32 R32, R36.reuse, R54, R32 ;  /* 0x000000362420723c */ /* 0x044ff00000001820 */
[C---:B------:R-:W-:Y:S11]  /*4b660*/  HMMA.16816.F32 R48, R36.reuse, R22, R48 ;  /* 0x000000162430723c */ /* 0x040ff60000001830 */
[----:B------:R-:W-:Y:S04]  /*4b670*/  @!UPT UIADD3 URZ, URZ, URZ, URZ ;  /* 0x0000003f3f3ff290 */ /* 0x000fe8000fffe03f */
[----:B------:R1:W-:Y:S01]  /*4b680*/  STL.64 [R1+0x610], R32 ;  /* 0x0006102001007387 */ /* 0x0003e20000100a00 */
[----:B------:R2:W-:Y:S02]  /*4b690*/  STL.64 [R1+0x618], R34 ;  /* 0x0006182201007387 */ /* 0x0005e40000100a00 */
[----:B------:R-:W4:Y:S02]  /*4b6a0*/  LDL.LU R25, [R1+0x1e4] ;  /* 0x0001e40001197983 */ /* 0x000f240000300800 */
[----:B0-----:R-:W4:Y:S01]  /*4b6b0*/  LDL.LU R26, [R1+0x1e8] ;  /* 0x0001e800011a7983 */ /* 0x001f220000300800 */
[----:B------:R-:W4:Y:S04]  /*4b6c0*/  LDL.LU R27, [R1+0x1ec] ;  /* 0x0001ec00011b7983 */ /* 0x000f280000300800 */
[----:B-1----:R-:W4:Y:S01]  /*4b6d0*/  LDL.LU R32, [R1+0xd0] ;  /* 0x0000d00001207983 */ /* 0x002f220000300800 */
[----:B------:R-:W4:Y:S02]  /*4b6e0*/  LDL.LU R33, [R1+0xd4] ;  /* 0x0000d40001217983 */ /* 0x000f240000300800 */
[----:B--2---:R-:W2:Y:S02]  /*4b6f0*/  LDL.LU R34, [R1+0xd8] ;  /* 0x0000d80001227983 */ /* 0x004ea40000300800 */
[----:B------:R-:W2:Y:S01]  /*4b700*/  LDL.LU R35, [R1+0xdc] ;  /* 0x0000dc0001237983 */ /* 0x000ea20000300800 */
        /* <DEDUP_REMOVED lines=8> */
[----:B------:R2:W-:Y:S02]  /*4b790*/  STL.64 [R1+0x5e8], R42 ;  /* 0x0005e82a01007387 */ /* 0x0005e40000100a00 */
[C---:B--2---:R-:W-:Y:S01]  /*4b7a0*/  HMMA.16816.F32 R40, R36.reuse, R14, R48 ;  /* 0x0000000e2428723c */ /* 0x044fe20000001830 */
[----:B------:R-:W2:Y:S11]  /*4b7b0*/  LDL.LU R48, [R1+0x1a0] ;  /* 0x0001a00001307983 */ /* 0x000eb60000300800 */
[----:B------:R-:W-:Y:S11]  /*4b7c0*/  @!UPT UIADD3 URZ, URZ, URZ, URZ ;  /* 0x0000003f3f3ff290 */ /* 0x000ff6000fffe03f */
[----:B------:R-:W-:Y:S01]  /*4b7d0*/  STL.64 [R1+0x5d0], R40 ;  /* 0x0005d02801007387 */ /* 0x000fe20000100a00 */
[----:B------:R0:W-:Y:S02]  /*4b7e0*/  STL.64 [R1+0x5d8], R42 ;  /* 0x0005d82a01007387 */ /* 0x0001e40000100a00 */
[----:B------:R-:W2:Y:S02]  /*4b7f0*/  LDL.LU R49, [R1+0x1a4] ;  /* 0x0001a40001317983 */ /* 0x000ea40000300800 */
[----:B------:R-:W2:Y:S01]  /*4b800*/  LDL.LU R50, [R1+0x1a8] ;  /* 0x0001a80001327983 */ /* 0x000ea20000300800 */
[----:B------:R-:W2:Y:S01]  /*4b810*/  LDL.LU R51, [R1+0x1ac] ;  /* 0x0001ac0001337983 */ /* 0x000ea20000300800 */
[C---:B0-----:R-:W-:Y:S08]  /*4b820*/  HMMA.16816.F32 R40, R36.reuse, R10, R44 ;  /* 0x0000000a2428723c */ /* 0x041ff0000000182c */
[C---:B----4-:R-:W-:Y:S11]  /*4b830*/  HMMA.16816.F32 R24, R36.reuse, R30, R24 ;  /* 0x0000001e2418723c */ /* 0x050ff60000001818 */
[----:B------:R-:W-:Y:S04]  /*4b840*/  @!UPT UIADD3 URZ, URZ, URZ, URZ ;  /* 0x0000003f3f3ff290 */ /* 0x000fe8000fffe03f */
[----:B------:R-:W-:Y:S01]  /*4b850*/  STL.64 [R1+0x410], R40 ;  /* 0x0004102801007387 */ /* 0x000fe20000100a00 */
[----:B------:R-:W-:Y:S02]  /*4b860*/  IMAD.MOV.U32 R45, RZ, RZ, R41 ;  /* 0x000000ffff2d7224 */ /* 0x000fe400078e0029 */
[----:B------:R0:W-:Y:S02]  /*4b870*/  STL.64 [R1+0x418], R42 ;  /* 0x0004182a01007387 */ /* 0x0001e40000100a00 */
[----:B------:R-:W-:Y:S02]  /*4b880*/  IMAD.MOV.U32 R44, RZ, RZ, R40 ;  /* 0x000000ffff2c7224 */ /* 0x000fe400078e0028 */
[C---:B0-----:R-:W-:Y:S03]  /*4b890*/  HMMA.16816.F32 R40, R36.reuse, R6, R56 ;  /* 0x000000062428723c */ /* 0x041fe60000001838 */
[----:B------:R-:W-:Y:S01]  /*4b8a0*/  STL [R1+0x24a8], R44 ;  /* 0x0024a82c01007387 */ /* 0x000fe20000100800 */
[----:B------:R-:W-:Y:S11]  /*4b8b0*/  STL [R1+0x24a4], R45 ;  /* 0x0024a42d01007387 */ /* 0x000ff60000100800 */
[----:B------:R-:W-:Y:S08]  /*4b8c0*/  @!UPT UIADD3 URZ, URZ, URZ, URZ ;  /* 0x0000003f3f3ff290 */ /* 0x000ff0000fffe03f */
[----:B------:R0:W-:Y:S01]  /*4b8d0*/  STL.64 [R1+0x400], R40 ;  /* 0x0004002801007387 */ /* 0x0001e20000100a00 */
[----:B------:R1:W-:Y:S02]  /*4b8e0*/  STL.64 [R1+0x408], R42 ;  /* 0x0004082a01007387 */ /* 0x0003e40000100a00 */
[----:B------:R-:W-:Y:S02]  /*4b8f0*/  IMAD.MOV.U32 R46, RZ, RZ, R40 ;  /* 0x000000ffff2e7224 */ /* 0x000fe400078e0028 */
[----:B------:R-:W-:Y:S01]  /*4b900*/  IMAD.MOV.U32 R47, RZ, RZ, R41 ;  /* 0x000000ffff2f7224 */ /* 0x000fe200078e0029 */
[----:B0-----:R-:W3:Y:S01]  /*4b910*/  LDL.LU R40, [R1+0x170] ;  /* 0x0001700001287983 */ /* 0x001ee20000300800 */
[----:B------:R-:W3:Y:S02]  /*4b920*/  LDL.LU R41, [R1+0x174] ;  /* 0x0001740001297983 */ /* 0x000ee40000300800 */
[----:B-1----:R-:W3:Y:S02]  /*4b930*/  LDL.LU R42, [R1+0x178] ;  /* 0x00017800012a7983 */ /* 0x002ee40000300800 */
[----:B------:R-:W3:Y:S01]  /*4b940*/  LDL.LU R43, [R1+0x17c] ;  /* 0x00017c00012b7983 */ /* 0x000ee20000300800 */
[----:B------:R-:W4:Y:S01]  /*4b950*/  LDL.LU R56, [R1+0x160] ;  /* 0x0001600001387983 */ /* 0x000f220000300800 */
[----:B------:R-:W4:Y:S02]  /*4b960*/  LDL.LU R57, [R1+0x164] ;  /* 0x0001640001397983 */ /* 0x000f240000300800 */
[----:B------:R-:W4:Y:S02]  /*4b970*/  LDL.LU R58, [R1+0x168] ;  /* 0x00016800013a7983 */ /* 0x000f240000300800 */
[----:B------:R-:W4:Y:S01]  /*4b980*/  LDL.LU R59, [R1+0x16c] ;  /* 0x00016c00013b7983 */ /* 0x000f220000300800 */
[----:B------:R0:W-:Y:S01]  /*4b990*/  STL [R1+0x24b0], R46 ;  /* 0x0024b02e01007387 */ /* 0x0001e20000100800 */
[----:B------:R1:W-:Y:S02]  /*4b9a0*/  STL [R1+0x24ac], R47 ;  /* 0x0024ac2f01007387 */ /* 0x0003e40000100800 */
[----:B------:R-:W2:Y:S02]  /*4b9b0*/  LDL.LU R44, [R1+0x180] ;  /* 0x00018000012c7983 */ /* 0x000ea40000300800 */
[----:B------:R-:W2:Y:S01]  /*4b9c0*/  LDL.LU R45, [R1+0x184] ;  /* 0x00018400012d7983 */ /* 0x000ea20000300800 */
[----:B0-----:R-:W2:Y:S01]  /*4b9d0*/  LDL.LU R46, [R1+0x188] ;  /* 0x00018800012e7983 */ /* 0x001ea20000300800 */
[----:B-1----:R-:W2:Y:S02]  /*4b9e0*/  LDL.LU R47, [R1+0x18c] ;  /* 0x00018c00012f7983 */ /* 0x002ea40000300800 */
        /* <DEDUP_REMOVED lines=14> */
[----:B------:R-:W3:Y:S02]  /*4bad0*/  LDL.LU R24, [R1+0x1b0] ;  /* 0x0001b00001187983 */ /* 0x000ee40000300800 */
[----:B------:R-:W3:Y:S01]  /*4bae0*/  LDL.LU R25, [R1+0x1b4] ;  /* 0x0001b40001197983 */ /* 0x000ee20000300800 */
[----:B0-----:R-:W3:Y:S01]  /*4baf0*/  LDL.LU R26, [R1+0x1b8] ;  /* 0x0001b800011a7983 */ /* 0x001ee20000300800 */
[----:B------:R-:W3:Y:S01]  /*4bb00*/  LDL.LU R27, [R1+0x1bc] ;  /* 0x0001bc00011b7983 */ /* 0x000ee20000300800 */
[C---:B--2---:R-:W-:Y:S08]  /*4bb10*/  HMMA.16816.F32 R48, R32.reuse, R22, R48 ;  /* 0x000000162030723c */ /* 0x044ff00000001830 */
[C---:B---3--:R-:W-:Y:S11]  /*4bb20*/  HMMA.16816.F32 R24, R32.reuse, R54, R24 ;  /* 0x000000362018723c */ /* 0x048ff60000001818 */
[----:B------:R-:W-:Y:S11]  /*4bb30*/  @!UPT UIADD3 URZ, URZ, URZ, URZ ;  /* 0x0000003f3f3ff290 */ /* 0x000ff6000fffe03f */
[----:B------:R-:W-:Y:S01]  /*4bb40*/  @!UPT UIADD3 URZ, URZ, URZ, URZ ;  /* 0x0000003f3f3ff290 */ /* 0x000fe2000fffe03f */
[----:B------:R0:W-:Y:S01]  /*4bb50*/  STL.64 [R1+0x710], R24 ;  /* 0x0007101801007387 */ /* 0x0001e20000100a00 */
[----:B------:R1:W-:Y:S03]  /*4bb60*/  STL.64 [R1+0x718], R26 ;  /* 0x0007181a01007387 */ /* 0x0003e60000100a00 */
[----:B0-----:R-:W2:Y:S01]  /*4bb70*/  LDL.LU R24, [R1+0x150] ;  /* 0x0001500001187983 */ /* 0x001ea20000300800 */
[----:B------:R0:W-:Y:S02]  /*4bb80*/  STL.64 [R1+0x6f0], R48 ;  /* 0x0006f03001007387 */ /* 0x0001e40000100a00 */
[----:B------:R3:W-:Y:S02]  /*4bb90*/  STL.64 [R1+0x6f8], R50 ;  /* 0x0006f83201007387 */ /* 0x0007e40000100a00 */
[----:B------:R-:W2:Y:S01]  /*4bba0*/  LDL.LU R25, [R1+0x154] ;  /* 0x0001540001197983 */ /* 0x000ea20000300800 */
[----:B-1----:R-:W2:Y:S01]  /*4bbb0*/  LDL.LU R26, [R1+0x158] ;  /* 0x00015800011a7983 */ /* 0x002ea20000300800 */
[----:B------:R-:W2:Y:S03]  /*4bbc0*/  LDL.LU R27, [R1+0x15c] ;  /* 0x00015c00011b7983 */ /* 0x000ea60000300800 */
[----:B0-----:R-:W2:Y:S01]  /*4bbd0*/  LDL.LU R48, [R1+0x80] ;  /* 0x0000800001307983 */ /* 0x001ea20000300800 */
[----:B------:R-:W2:Y:S02]  /*4bbe0*/  LDL.LU R49, [R1+0x84] ;  /* 0x0000840001317983 */ /* 0x000ea40000300800 */
[----:B---3--:R-:W3:Y:S02]  /*4bbf0*/  LDL.LU R50, [R1+0x88] ;  /* 0x0000880001327983 */ /* 0x008ee40000300800 */
[----:B------:R-:W3:Y:S01]  /*4bc00*/  LDL.LU R51, [R1+0x8c] ;  /* 0x00008c0001337983 */ /* 0x000ee20000300800 */
[----:B------:R0:W-:Y:S01]  /*4bc10*/  STL.64 [R1+0x24f0], R22 ;  /* 0x0024f01601007387 */ /* 0x0001e20000100a00 */
[----:B------:R1:W-:Y:S01]  /*4bc20*/  STL.64 [R1+0x24e0], R18 ;  /* 0x0024e01201007387 */ /* 0x0003e20000100a00 */
[C---:B0-----:R-:W-:Y:S08]  /*4bc30*/  HMMA.16816.F32 R20, R32.reuse, R18, R36 ;  /* 0x000000122014723c */ /* 0x041ff00000001824 */
[C---:B-1----:R-:W-:Y:S08]  /*4bc40*/  HMMA.16816.F32 R16, R32.reuse, R14, R44 ;  /* 0x0000000e2010723c */ /* 0x042ff0000000182c */
[C---:B------:R-:W-:Y:S08]  /*4bc50*/  HMMA.16816.F32 R36, R32.reuse, R10, R40 ;  /* 0x0000000a2024723c */ /* 0x040ff00000001828 */
[----:B----4-:R-:W-:Y:S01]  /*4bc60*/  HMMA.16816.F32 R44, R32, R6, R56 ;  /* 0x00000006202c723c */ /* 0x010fe20000001838 */
[----:B------:R0:W-:Y:S01]  /*4bc70*/  STL.64 [R1+0x6e0], R20 ;  /* 0x0006e01401007387 */ /* 0x0001e20000100a00 */
[----:B------:R1:W-:Y:S03]  /*4bc80*/  STL.64 [R1+0x6e8], R22 ;  /* 0x0006e81601007387 */ /* 0x0003e60000100a00 */
[----:B0-----:R-:W4:Y:S02]  /*4bc90*/  LDL.LU R20, [R1+0x60] ;  /* 0x0000600001147983 */ /* 0x001f240000300800 */
[----:B------:R0:W-:Y:S02]  /*4bca0*/  STL.64 [R1+0x6d0], R16 ;  /* 0x0006d01001007387 */ /* 0x0001e40000100a00 */
[----:B------:R0:W-:Y:S02]  /*4bcb0*/  STL.64 [R1+0x6d8], R18 ;  /* 0x0006d81201007387 */ /* 0x0001e40000100a00 */
[----:B------:R-:W4:Y:S01]  /*4bcc0*/  LDL.LU R21, [R1+0x64] ;  /* 0x0000640001157983 */ /* 0x000f220000300800 */
[----:B-1----:R-:W4:Y:S01]  /*4bcd0*/  LDL.LU R22, [R1+0x68] ;  /* 0x0000680001167983 */ /* 0x002f220000300800 */
[----:B------:R-:W4:Y:S03]  /*4bce0*/  LDL.LU R23, [R1+0x6c] ;  /* 0x00006c0001177983 */ /* 0x000f260000300800 */
[----:B0-----:R-:W3:Y:S01]  /*4bcf0*/  LDL.LU R16, [R1+0x50] ;  /* 0x0000500001107983 */ /* 0x001ee20000300800 */
[----:B------:R-:W3:Y:S02]  /*4bd00*/  LDL.LU R17, [R1+0x54] ;  /* 0x0000540001117983 */ /* 0x000ee40000300800 */
[----:B------:R-:W3:Y:S02]  /*4bd10*/  LDL.LU R18, [R1+0x58] ;  /* 0x0000580001127983 */ /* 0x000ee40000300800 */
[----:B------:R-:W3:Y:S01]  /*4bd20*/  LDL.LU R19, [R1+0x5c] ;  /* 0x00005c0001137983 */ /* 0x000ee20000300800 */
[----:B------:R-:W-:Y:S01]  /*4bd30*/  STL.64 [R1+0x4e0], R36 ;  /* 0x0004e02401007387 */ /* 0x000fe20000100a00 */
[----:B------:R-:W-:Y:S02]  /*4bd40*/  STL.64 [R1+0x4e8], R38 ;  /* 0x0004e82601007387 */ /* 0x000fe40000100a00 */
[----:B------:R-:W-:Y:S02]  /*4bd50*/  STL.64 [R1+0x4c0], R44 ;  /* 0x0004c02c01007387 */ /* 0x000fe40000100a00 */
[----:B------:R-:W-:Y:S01]  /*4bd60*/  STL.64 [R1+0x4c8], R46 ;  /* 0x0004c82e01007387 */ /* 0x000fe20000100a00 */
[----:B------:R0:W-:Y:S01]  /*4bd70*/  STL.64 [R1+0x24d0], R6 ;  /* 0x0024d00601007387 */ /* 0x0001e20000100a00 */
[----:B------:R-:W3:Y:S02]  /*4bd80*/  LDL.LU R4, [R1+0x20] ;  /* 0x0000200001047983 */ /* 0x000ee40000300800 */
[----:B------:R-:W3:Y:S02]  /*4bd90*/  LDL.LU R5, [R1+0x24] ;  /* 0x0000240001057983 */ /* 0x000ee40000300800 */
[----:B------:R-:W-:-:S02]  /*4bda0*/  IMAD.MOV.U32 R59, RZ, RZ, R3 ;  /* 0x000000ffff3b7224 */ /* 0x000fc400078e0003 */
[----:B------:R-:W-:Y:S01]  /*4bdb0*/  IMAD.MOV.U32 R41, RZ, RZ, R46 ;  /* 0x000000ffff297224 */ /* 0x000fe200078e002e */
[----:B0-----:R-:W3:Y:S01]  /*4bdc0*/  LDL.LU R6, [R1+0x28] ;  /* 0x0000280001067983 */ /* 0x001ee20000300800 */
[----:B------:R-:W3:Y:S02]  /*4bdd0*/  LDL.LU R7, [R1+0x2c] ;  /* 0x00002c0001077983 */ /* 0x000ee40000300800 */
[----:B------:R-:W3:Y:S02]  /*4bde0*/  LDL.LU R56, [R1] ;  /* 0x0000000001387983 */ /* 0x000ee40000300800 */
[----:B------:R-:W3:Y:S01]  /*4bdf0*/  LDL.LU R57, [R1+0x4] ;  /* 0x0000040001397983 */ /* 0x000ee20000300800 */
[----:B------:R-:W3:Y:S01]  /*4be00*/  LDL.LU R58, [R1+0x8] ;  /* 0x00000800013a7983 */ /* 0x000ee20000300800 */
[----:B------:R-:W3:Y:S02]  /*4be10*/  LDL.LU R3, [R1+0x2510] ;  /* 0x0025100001037983 */ /* 0x000ee40000300800 */
[----:B------:R-:W3:Y:S01]  /*4be20*/  LDL.LU.64 R46, [R1+0x558] ;  /* 0x00055800012e7983 */ /* 0x000ee20000300a00 */
[C---:B--2---:R-:W-:Y:S11]  /*4be30*/  HMMA.16816.F32 R24, R32.reuse, R30, R24 ;  /* 0x0000001e2018723c */ /* 0x044ff60000001818 */
[----:B------:R-:W-:Y:S11]  /*4be40*/  @!UPT UIADD3 URZ, URZ, URZ, URZ ;  /* 0x0000003f3f3ff290 */ /* 0x000ff6000fffe03f */
[----:B------:R-:W-:Y:S01]  /*4be50*/  @!UPT UIADD3 URZ, URZ, URZ, URZ ;  /* 0x0000003f3f3ff290 */ /* 0x000fe2000fffe03f */
[----:B------:R-:W-:Y:S01]  /*4be60*/  STL.64 [R1+0x4b0], R24 ;  /* 0x0004b01801007387 */ /* 0x000fe20000100a00 */
[----:B------:R-:W-:Y:S02]  /*4be70*/  IMAD.MOV.U32 R42, RZ, RZ, R26 ;  /* 0x000000ffff2a7224 */ /* 0x000fe400078e001a */
[----:B------:R0:W-:Y:S02]  /*4be80*/  STL.64 [R1+0x4b8], R26 ;  /* 0x0004b81a01007387 */ /* 0x0001e40000100a00 */
[----:B0-----:R-:W3:Y:S02]  /*4be90*/  LDL.LU.64 R26, [R1+0x2508] ;  /* 0x00250800011a7983 */ /* 0x001ee40000300a00 */
[----:B---3--:R-:W-:Y:S02]  /*4bea0*/  HMMA.16816.F32 R32, R32, R26, R48 ;  /* 0x0000001a2020723c */ /* 0x008fe40000001830 */
[----:B------:R-:W4:Y:S01]  /*4beb0*/  LDL.LU.64 R50, [R1+0x2500] ;  /* 0x0025000001327983 */ /* 0x000f220000300a00 */
[----:B------:R-:W4:Y:S11]  /*4bec0*/  LDL.LU.64 R48, [R1+0x24f8] ;  /* 0x0024f80001307983 */ /* 0x000f360000300a00 */
[----:B------:R-:W-:Y:S09]  /*4bed0*/  @!UPT UIADD3 URZ, URZ, URZ, URZ ;  /* 0x0000003f3f3ff290 */ /* 0x000ff2000fffe03f */
[----:B------:R0:W-:Y:S01]  /*4bee0*/  STL.64 [R1+0x490], R32 ;  /* 0x0004902001007387 */ /* 0x0001e20000100a00 */
[----:B------:R1:W-:Y:S02]  /*4bef0*/  STL.64 [R1+0x498], R34 ;  /* 0x0004982201007387 */ /* 0x0003e40000100a00 */
[----:B------:R-:W-:Y:S02]  /*4bf00*/  IMAD.MOV.U32 R39, RZ, RZ, R32 ;  /* 0x000000ffff277224 */ /* 0x000fe400078e0020 */
[----:B------:R-:W-:Y:S01]  /*4bf10*/  IMAD.MOV.U32 R43, RZ, RZ, R34 ;  /* 0x000000ffff2b7224 */ /* 0x000fe200078e0022 */
[----:B0-----:R-:W2:Y:S01]  /*4bf20*/  LDL.LU R32, [R1+0x30] ;  /* 0x0000300001207983 */ /* 0x001ea20000300800 */
[----:B------:R-:W2:Y:S02]  /*4bf30*/  LDL.LU R33, [R1+0x34] ;  /* 0x0000340001217983 */ /* 0x000ea40000300800 */
[----:B-1----:R-:W2:Y:S02]  /*4bf40*/  LDL.LU R34, [R1+0x38] ;  /* 0x0000380001227983 */ /* 0x002ea40000300800 */
[----:B------:R-:W2:Y:S01]  /*4bf50*/  LDL.LU R35, [R1+0x3c] ;  /* 0x00003c0001237983 */ /* 0x000ea20000300800 */
[C---:B----4-:R-:W-:Y:S01]  /*4bf60*/  HMMA.16816.F32 R52, R48.reuse, R54, R20 ;  /* 0x000000363034723c */ /* 0x050fe20000001814 */
[----:B------:R-:W3:Y:S11]  /*4bf70*/  LDL.LU.64 R22, [R1+0x24f0] ;  /* 0x0024f00001167983 */ /* 0x000ef60000300a00 */
[----:B------:R-:W-:Y:S11]  /*4bf80*/  @!UPT UIADD3 URZ, URZ, URZ, URZ ;  /* 0x0000003f3f3ff290 */ /* 0x000ff6000fffe03f */
[----:B------:R0:W-:Y:S01]  /*4bf90*/  STL.64 [R1+0x600], R52 ;  /* 0x0006003401007387 */ /* 0x0001e20000100a00 */
[----:B------:R1:W-:Y:S03]  /*4bfa0*/  STL.64 [R1+0x608], R54 ;  /* 0x0006083601007387 */ /* 0x0003e60000100a00 */
[----:B0-----:R-:W4:Y:S01]  /*4bfb0*/  LDL.LU R52, [R1+0x40] ;  /* 0x0000400001347983 */ /* 0x001f220000300800 */
[----:B------:R-:W4:Y:S02]  /*4bfc0*/  LDL.LU R53, [R1+0x44] ;  /* 0x0000440001357983 */ /* 0x000f240000300800 */
[----:B-1----:R-:W4:Y:S02]  /*4bfd0*/  LDL.LU R54, [R1+0x48] ;  /* 0x0000480001367983 */ /* 0x002f240000300800 */
[----:B------:R-:W-:Y:S02]  /*4bfe0*/  IMAD.MOV.U32 R55, RZ, RZ, R3 ;  /* 0x000000ffff377224 */ /* 0x000fe400078e0003 */
[----:B------:R-:W4:Y:S01]  /*4bff0*/  LDL.LU R3, [R1+0x24e8] ;  /* 0x0024e80001037983 */ /* 0x000f220000300800 */
[C---:B---3--:R-:W-:Y:S03]  /*4c000*/  HMMA.16816.F32 R20, R48.reuse, R22, R16 ;  /* 0x000000163014723c */ /* 0x048fe60000001810 */
[----:B------:R-:W4:Y:S05]  /*4c010*/  LDL.LU.64 R18, [R1+0x24e0] ;  /* 0x0024e00001127983 */ /* 0x000f2a0000300a00 */
[C---:B--2---:R-:W-:Y:S08]  /*4c020*/  HMMA.16816.F32 R12, R48.reuse, R14, R32 ;  /* 0x0000000e300c723c */ /* 0x044ff00000001820 */
[----:B------:R-:W-:Y:S07]  /*4c030*/  HMMA.16816.F32 R4, R48, R10, R4 ;  /* 0x0000000a3004723c */ /* 0x000fee0000001804 */
[----:B------:R-:W-:Y:S01]  /*4c040*/  STL.64 [R1+0x5a0], R20 ;  /* 0x0005a01401007387 */ /* 0x000fe20000100a00 */
[----:B------:R4:W-:Y:S02]  /*4c050*/  STL.64 [R1+0x5a8], R22 ;  /* 0x0005a81601007387 */ /* 0x0009e40000100a00 */
[----:B------:R-:W-:-:S02]  /*4c060*/  IMAD.MOV.U32 R16, RZ, RZ, R2 ;  /* 0x000000ffff107224 */ /* 0x000fc400078e0002 */
[----:B------:R-:W2:Y:S01]  /*4c070*/  LDL.LU R2, [R1+0x24dc] ;  /* 0x0024dc0001027983 */ /* 0x000ea20000300800 */
[----:B------:R-:W-:Y:S02]  /*4c080*/  IMAD.MOV.U32 R17, RZ, RZ, R0 ;  /* 0x000000ffff117224 */ /* 0x000fe400078e0000 */
[----:B------:R-:W-:-:S09]  /*4c090*/  IMAD.MOV.U32 R37, RZ, RZ, R44 ;  /* 0x000000ffff257224 */ /* 0x000fd200078e002c */
[----:B------:R-:W-:Y:S02]  /*4c0a0*/  IMAD.MOV.U32 R33, RZ, RZ, R7 ;  /* 0x000000ffff217224 */ /* 0x000fe400078e0007 */
[----:B------:R-:W-:Y:S01]  /*4c0b0*/  IMAD.MOV.U32 R32, RZ, RZ, R6 ;  /* 0x000000ffff207224 */ /* 0x000fe200078e0006 */
[----:B----4-:R-:W-:Y:S07]  /*4c0c0*/  HMMA.16816.F32 R20, R48, R18, R52 ;  /* 0x000000123014723c */ /* 0x010fee0000001834 */
[----:B------:R-:W-:-:S02]  /*4c0d0*/  IMAD.MOV.U32 R18, RZ, RZ, R9 ;  /* 0x000000ffff127224 */ /* 0x000fc400078e0009 */
[----:B------:R-:W-:Y:S11]  /*4c0e0*/  IMAD.MOV.U32 R19, RZ, RZ, R8 ;  /* 0x000000ffff137224 */ /* 0x000ff600078e0008 */
[----:B------:R-:W-:Y:S03]  /*4c0f0*/  @!UPT UIADD3 URZ, URZ, URZ, URZ ;  /* 0x0000003f3f3ff290 */ /* 0x000fe6000fffe03f */
[----:B------:R0:W-:Y:S01]  /*4c100*/  STL.64 [R1+0x560], R20 ;  /* 0x0005601401007387 */ /* 0x0001e20000100a00 */
[----:B------:R-:W-:Y:S02]  /*4c110*/  STL.64 [R1+0x568], R22 ;  /* 0x0005681601007387 */ /* 0x000fe40000100a00 */
[----:B------:R-:W3:Y:S02]  /*4c120*/  LDL.LU R0, [R1+0x24d8] ;  /* 0x0024d80001007983 */ /* 0x000ee40000300800 */
[----:B------:R-:W4:Y:S01]  /*4c130*/  LDL.LU.64 R44, [R1+0x550] ;  /* 0x00055000012c7983 */ /* 0x000f220000300a00 */
[----:B------:R-:W2:Y:S01]  /*4c140*/  LDL.LU.64 R8, [R1+0x548] ;  /* 0x0005480001087983 */ /* 0x000ea20000300a00 */
[----:B------:R-:W-:Y:S02]  /*4c150*/  STL.64 [R1+0x500], R12 ;  /* 0x0005000c01007387 */ /* 0x000fe40000100a00 */
[----:B------:R-:W-:Y:S02]  /*4c160*/  STL.64 [R1+0x508], R14 ;  /* 0x0005080e01007387 */ /* 0x000fe40000100a00 */
[----:B------:R-:W2:Y:S01]  /*4c170*/  LDL.LU.64 R52, [R1+0x540] ;  /* 0x0005400001347983 */ /* 0x000ea20000300a00 */
[----:B0-----:R-:W2:Y:S01]  /*4c180*/  LDL.LU R21, [R1+0xb60] ;  /* 0x000b600001157983 */ /* 0x001ea20000300800 */
[----:B------:R-:W-:Y:S02]  /*4c190*/  STL.64 [R1+0x3f0], R4 ;  /* 0x0003f00401007387 */ /* 0x000fe40000100a00 */
[----:B------:R0:W-:Y:S02]  /*4c1a0*/  STL.64 [R1+0x3f8], R6 ;  /* 0x0003f80601007387 */ /* 0x0001e40000100a00 */
[----:B0-----:R-:W2:Y:S01]  /*4c1b0*/  LDL.LU.64 R6, [R1+0x24d0] ;  /* 0x0024d00001067983 */ /* 0x001ea20000300a00 */
[----:B------:R-:W-:-:S02]  /*4c1c0*/  IMAD.MOV.U32 R15, RZ, RZ, R5 ;  /* 0x000000ffff0f7224 */ /* 0x000fc400078e0005 */
[----:B------:R-:W-:Y:S01]  /*4c1d0*/  IMAD.MOV.U32 R14, RZ, RZ, R4 ;  /* 0x000000ffff0e7224 */ /* 0x000fe200078e0004 */
[C---:B------:R-:W-:Y:S01]  /*4c1e0*/  HMMA.16816.F32 R56, R48.reuse, R30, R56 ;  /* 0x0000001e3038723c */ /* 0x040fe20000001838 */
[----:B------:R-:W3:Y:S11]  /*4c1f0*/  LDL.LU R13, [R1+0x2178] ;  /* 0x00217800010d7983 */ /* 0x000ef60000300800 */
[----:B------:R-:W-:Y:S11]  /*4c200*/  @!UPT UIADD3 URZ, URZ, URZ, URZ ;  /* 0x0000003f3f3ff290 */ /* 0x000ff6000fffe03f */
[----:B------:R-:W-:Y:S01]  /*4c210*/  @!UPT UIADD3 URZ, URZ, URZ, URZ ;  /* 0x0000003f3f3ff290 */ /* 0x000fe2000fffe03f */
[----:B------:R-:W-:Y:S02]  /*4c220*/  IMAD.MOV.U32 R31, RZ, RZ, R59 ;  /* 0x000000ffff1f7224 */ /* 0x000fe400078e003b */
[----:B------:R-:W-:Y:S02]  /*4c230*/  IMAD.MOV.U32 R30, RZ, RZ, R58 ;  /* 0x000000ffff1e7224 */ /* 0x000fe400078e003a */
[----:B------:R-:W-:Y:S02]  /*4c240*/  IMAD.MOV.U32 R23, RZ, RZ, R57 ;  /* 0x000000ffff177224 */ /* 0x000fe400078e0039 */
[----:B------:R-:W-:Y:S01]  /*4c250*/  IMAD.MOV.U32 R22, RZ, RZ, R56 ;  /* 0x000000ffff167224 */ /* 0x000fe200078e0038 */
[----:B--2---:R-:W-:Y:S11]  /*4c260*/  HMMA.16816.F32 R4, R48, R6, R16 ;  /* 0x000000063004723c */ /* 0x004ff60000001810 */
[----:B------:R-:W-:Y:S11]  /*4c270*/  @!UPT UIADD3 URZ, URZ, URZ, URZ ;  /* 0x0000003f3f3ff290 */ /* 0x000ff6000fffe03f */
[----:B------:R-:W-:Y:S01]  /*4c280*/  @!UPT UIADD3 URZ, URZ, URZ, URZ ;  /* 0x0000003f3f3ff290 */ /* 0x000fe2000fffe03f */
[----:B------:R-:W-:Y:S01]  /*4c290*/  STL.64 [R1+0x2b0], R4 ;  /* 0x0002b00401007387 */ /* 0x000fe20000100a00 */
[----:B------:R-:W-:Y:S02]  /*4c2a0*/  STL.64 [R1+0x2b8], R6 ;  /* 0x0002b80601007387 */ /* 0x000fe40000100a00 */
[----:B------:R-:W2:Y:S02]  /*4c2b0*/  LDL.LU R20, [R1+0x2170] ;  /* 0x0021700001147983 */ /* 0x000ea40000300800 */
[----:B------:R-:W2:Y:S01]  /*4c2c0*/  LDL.LU R17, [R1+0x2168] ;  /* 0x0021680001117983 */ /* 0x000ea20000300800 */
[----:B------:R-:W2:Y:S01]  /*4c2d0*/  LDL.LU R16, [R1+0x2160] ;  /* 0x0021600001107983 */ /* 0x000ea20000300800 */
[----:B------:R-:W-:Y:S02]  /*4c2e0*/  STL.64 [R1+0x3d0], R56 ;  /* 0x0003d03801007387 */ /* 0x000fe40000100a00 */
[----:B------:R0:W-:Y:S02]  /*4c2f0*/  STL.64 [R1+0x3d8], R58 ;  /* 0x0003d83a01007387 */ /* 0x0001e40000100a00 */
[----:B0-----:R-:W2:Y:S01]  /*4c300*/  LDL.LU.64 R58, [R1+0x24c8] ;  /* 0x0024c800013a7983 */ /* 0x001ea20000300a00 */
[----:B------:R-:W2:Y:S02]  /*4c310*/  LDL.LU.64 R56, [R1+0x24c0] ;  /* 0x0024c00001387983 */ /* 0x000ea40000300a00 */
[----:B------:R-:W2:Y:S02]  /*4c320*/  LDL R28, [R1+0x2358] ;  /* 0x00235800011c7983 */ /* 0x000ea40000100800 */
[----:B------:R-:W-:-:S02]  /*4c330*/  IMAD.MOV.U32 R55, RZ, RZ, c[0x0][0x188] ;  /* 0x00006200ff377624 */ /* 0x000fc400078e00ff */
[----:B------:R-:W-:Y:S02]  /*4c340*/  IMAD.MOV.U32 R35, RZ, RZ, R7 ;  /* 0x000000ffff237224 */ /* 0x000fe400078e0007 */
[----:B------:R-:W-:Y:S01]  /*4c350*/  IMAD.MOV.U32 R18, RZ, RZ, R4 ;  /* 0x000000ffff127224 */ /* 0x000fe200078e0004 */
[----:B------:R-:W2:Y:S01]  /*4c360*/  LDL.LU R25, [R1+0x2158] ;  /* 0x0021580001197983 */ /* 0x000ea20000300800 */
[----:B------:R-:W-:Y:S02]  /*4c370*/  IMAD.SHL.U32 R55, R55, 0x80, RZ ;  /* 0x0000008037377824 */ /* 0x000fe400078e00ff */
[----:B------:R-:W2:Y:S02]  /*4c380*/  LDL.LU R12, [R1+0x2150] ;  /* 0x00215000010c7983 */ /* 0x000ea40000300800 */
[----:B------:R-:W-:-:S05]  /*4c390*/  IMAD.SHL.U32 R55, R55, 0x2, RZ ;  /* 0x0000000237377824 */ /* 0x000fca00078e00ff */
[-C--:B------:R-:W-:Y:S02]  /*4c3a0*/  IADD3 R4, P0, R46, R55.reuse, RZ ;  /* 0x000000372e047210 */ /* 0x080fe40007f1e0ff */
[----:B----4-:R-:W-:-:S03]  /*4c3b0*/  IADD3 R7, P1, R44, R55, RZ ;  /* 0x000000372c077210 */ /* 0x010fc60007f3e0ff */
[--C-:B---3--:R-:W-:Y:S02]  /*4c3c0*/  IMAD.X R10, R47, 0x1, R0.reuse, P0 ;  /* 0x000000012f0a7824 */ /* 0x108fe400000e0600 */
[----:B------:R-:W-:Y:S02]  /*4c3d0*/  IMAD.X R11, R45, 0x1, R0, P1 ;  /* 0x000000012d0b7824 */ /* 0x000fe400008e0600 */
[----:B------:R-:W-:Y:S02]  /*4c3e0*/  IMAD.MOV.U32 R40, RZ, RZ, R38 ;  /* 0x000000ffff287224 */ /* 0x000fe400078e0026 */
[----:B------:R-:W-:Y:S02]  /*4c3f0*/  IMAD.MOV.U32 R38, RZ, RZ, R24 ;  /* 0x000000ffff267224 */ /* 0x000fe400078e0018 */
[----:B------:R-:W3:Y:S01]  /*4c400*/  LDL.LU R24, [R1+0x2174] ;  /* 0x0021740001187983 */ /* 0x000ee20000300800 */
[----:B------:R-:W4:Y:S02]  /*4c410*/  LDL.LU R61, [R1+0x2148] ;  /* 0x00214800013d7983 */ /* 0x000f240000300800 */
[----:B------:R-:W3:Y:S02]  /*4c420*/  LDL.LU R60, [R1+0x216c] ;  /* 0x00216c00013c7983 */ /* 0x000ee40000300800 */
[----:B------:R-:W-:Y:S01]  /*4c430*/  IMAD.MOV.U32 R19, RZ, RZ, R5 ;  /* 0x000000ffff137224 */ /* 0x000fe200078e0005 */
[----:B------:R-:W-:-:S02]  /*4c440*/  IADD3 R5, P0, R8, R55, RZ ;  /* 0x0000003708057210 */ /* 0x000fc40007f1e0ff */
[----:B------:R-:W-:Y:S02]  /*4c450*/  IADD3 R21, R21, 0x1, RZ ;  /* 0x0000000115157810 */ /* 0x000fe40007ffe0ff */
[-C--:B------:R-:W-:Y:S01]  /*4c460*/  IADD3 R13, P6, R13, R55.reuse, RZ ;  /* 0x000000370d0d7210 */ /* 0x080fe20007fde0ff */
[----:B------:R-:W-:Y:S01]  /*4c470*/  IMAD.X R8, R9, 0x1, R0, P0 ;  /* 0x0000000109087824 */ /* 0x000fe200000e0600 */
[----:B--2---:R-:W-:Y:S01]  /*4c480*/  HMMA.16816.F32 R44, R48, R26, R56 ;  /* 0x0000001a302c723c */ /* 0x004fe20000001838 */
[----:B------:R-:W-:Y:S11]  /*4c490*/  ISETP.NE.U32.AND P0, PT, R21, R28, PT ;  /* 0x0000001c1500720c */ /* 0x000ff60003f05070 */
[----:B------:R-:W-:Y:S11]  /*4c4a0*/  @!UPT UIADD3 URZ, URZ, URZ, URZ ;  /* 0x0000003f3f3ff290 */ /* 0x000ff6000fffe03f */
[----:B------:R-:W-:Y:S01]  /*4c4b0*/  STL.64 [R1+0x3e0], R44 ;  /* 0x0003e02c01007387 */ /* 0x000fe20000100a00 */
[----:B------:R-:W-:Y:S02]  /*4c4c0*/  STL.64 [R1+0x3e8], R46 ;  /* 0x0003e82e01007387 */ /* 0x000fe40000100a00 */
[----:B------:R0:W-:Y:S02]  /*4c4d0*/  STL [R1+0xb60], R21 ;  /* 0x000b601501007387 */ /* 0x0001e40000100800 */
[----:B0-----:R-:W2:Y:S01]  /*4c4e0*/  LDL.LU R21, [R1+0x2140] ;  /* 0x0021400001157983 */ /* 0x001ea20000300800 */
[----:B------:R0:W-:Y:S03]  /*4c4f0*/  STL [R1+0x2178], R13 ;  /* 0x0021780d01007387 */ /* 0x0001e60000100800 */
[----:B0-----:R-:W2:Y:S01]  /*4c500*/  LDL.LU R13, [R1+0x2164] ;  /* 0x00216400010d7983 */ /* 0x001ea20000300800 */
[----:B------:R-:W-:Y:S01]  /*4c510*/  IMAD.MOV.U32 R34, RZ, RZ, R6 ;  /* 0x000000ffff227224 */ /* 0x000fe200078e0006 */
[----:B------:R-:W-:-:S02]  /*4c520*/  IADD3 R6, P2, R52, R55, RZ ;  /* 0x0000003734067210 */ /* 0x000fc40007f5e0ff */
[-C--:B------:R-:W-:Y:S01]  /*4c530*/  IADD3 R20, P1, R20, R55.reuse, RZ ;  /* 0x0000003714147210 */ /* 0x080fe20007f3e0ff */
[----:B------:R-:W2:Y:S01]  /*4c540*/  LDL.LU R56, [R1+0x2138] ;  /* 0x0021380001387983 */ /* 0x000ea20000300800 */
[----:B------:R-:W2:Y:S02]  /*4c550*/  LDL.LU R57, [R1+0x215c] ;  /* 0x00215c0001397983 */ /* 0x000ea40000300800 */
[----:B------:R-:W-:Y:S01]  /*4c560*/  IMAD.X R9, R53, 0x1, R0, P2 ;  /* 0x0000000135097824 */ /* 0x000fe200010e0600 */
[-C--:B------:R-:W-:Y:S01]  /*4c570*/  IADD3 R17, P2, R17, R55.reuse, RZ ;  /* 0x0000003711117210 */ /* 0x080fe20007f5e0ff */
[----:B------:R-:W-:Y:S01]  /*4c580*/  STL [R1+0x2170], R20 ;  /* 0x0021701401007387 */ /* 0x000fe20000100800 */
[----:B------:R-:W2:Y:S01]  /*4c590*/  LDL.LU R52, [R1+0x2130] ;  /* 0x0021300001347983 */ /* 0x000ea20000300800 */
[-C--:B------:R-:W-:Y:S02]  /*4c5a0*/  IADD3 R16, P3, R16, R55.reuse, RZ ;  /* 0x0000003710107210 */ /* 0x080fe40007f7e0ff */
[----:B------:R0:W-:Y:S01]  /*4c5b0*/  STL [R1+0x2168], R17 ;  /* 0x0021681101007387 */ /* 0x0001e20000100800 */
[----:B------:R-:W-:-:S03]  /*4c5c0*/  IADD3 R12, P5, R12, R55, RZ ;  /* 0x000000370c0c7210 */ /* 0x000fc60007fbe0ff */
[----:B0-----:R-:W2:Y:S01]  /*4c5d0*/  LDL.LU R17, [R1+0x2154] ;  /* 0x0021540001117983 */ /* 0x001ea20000300800 */
[----:B------:R-:W2:Y:S02]  /*4c5e0*/  LDL.LU R20, [R1+0x2128] ;  /* 0x0021280001147983 */ /* 0x000ea40000300800 */
[----:B------:R0:W-:Y:S01]  /*4c5f0*/  STL [R1+0x2160], R16 ;  /* 0x0021601001007387 */ /* 0x0001e20000100800 */
[-C--:B------:R-:W-:Y:S01]  /*4c600*/  IADD3 R25, P4, R25, R55.reuse, RZ ;  /* 0x0000003719197210 */ /* 0x080fe20007f9e0ff */
[--C-:B---3--:R-:W-:Y:S01]  /*4c610*/  IMAD.X R24, R24, 0x1, R0.reuse, P6 ;  /* 0x0000000118187824 */ /* 0x108fe200030e0600 */
[----:B----4-:R-:W-:Y:S01]  /*4c620*/  IADD3 R61, P6, R61, R55, RZ ;  /* 0x000000373d3d7210 */ /* 0x010fe20007fde0ff */
[----:B0-----:R-:W3:Y:S01]  /*4c630*/  LDL.LU R16, [R1+0x214c] ;  /* 0x00214c0001107983 */ /* 0x001ee20000300800 */
[----:B------:R0:W-:Y:S02]  /*4c640*/  STL [R1+0x2150], R12 ;  /* 0x0021500c01007387 */ /* 0x0001e40000100800 */
[----:B------:R-:W-:Y:S01]  /*4c650*/  IMAD.X R60, R60, 0x1, R0, P1 ;  /* 0x000000013c3c7824 */ /* 0x000fe200008e0600 */
[----:B0-----:R-:W4:Y:S01]  /*4c660*/  LDL.LU R12, [R1+0x2120] ;  /* 0x00212000010c7983 */ /* 0x001f220000300800 */
[----:B------:R-:W-:Y:S02]  /*4c670*/  STL [R1+0x2158], R25 ;  /* 0x0021581901007387 */ /* 0x000fe40000100800 */
[----:B------:R-:W4:Y:S02]  /*4c680*/  LDL.LU R58, [R1+0x2144] ;  /* 0x00214400013a7983 */ /* 0x000f240000300800 */
[----:B------:R-:W4:Y:S01]  /*4c690*/  LDL.LU R59, [R1+0x2118] ;  /* 0x00211800013b7983 */ /* 0x000f220000300800 */
[----:B------:R-:W-:Y:S01]  /*4c6a0*/  STL [R1+0x2174], R24 ;  /* 0x0021741801007387 */ /* 0x000fe20000100800 */
[----:B------:R0:W-:Y:S02]  /*4c6b0*/  STL [R1+0x2148], R61 ;  /* 0x0021483d01007387 */ /* 0x0001e40000100800 */
[----:B------:R-:W-:-:S02]  /*4c6c0*/  IMAD.MOV.U32 R49, RZ, RZ, R47 ;  /* 0x000000ffff317224 */ /* 0x000fc400078e002f */
[----:B------:R-:W-:Y:S02]  /*4c6d0*/  IMAD.MOV.U32 R48, RZ, RZ, R46 ;  /* 0x000000ffff307224 */ /* 0x000fe400078e002e */
[----:B------:R-:W-:Y:S01]  /*4c6e0*/  IMAD.MOV.U32 R27, RZ, RZ, R45 ;  /* 0x000000ffff1b7224 */ /* 0x000fe200078e002d */
[----:B0-----:R-:W4:Y:S01]  /*4c6f0*/  LDL.LU R61, [R1+0x213c] ;  /* 0x00213c00013d7983 */ /* 0x001f220000300800 */
[----:B------:R-:W4:Y:S02]  /*4c700*/  LDL.LU R54, [R1+0x2110] ;  /* 0x0021100001367983 */ /* 0x000f240000300800 */
[----:B------:R-:W4:Y:S02]  /*4c710*/  LDL.LU R47, [R1+0x2134] ;  /* 0x00213400012f7983 */ /* 0x000f240000300800 */
[----:B------:R-:W4:Y:S01]  /*4c720*/  LDL.LU R46, [R1+0x2108] ;  /* 0x00210800012e7983 */ /* 0x000f220000300800 */
[----:B------:R0:W-:Y:S01]  /*4c730*/  STL [R1+0x216c], R60 ;  /* 0x00216c3c01007387 */ /* 0x0001e20000100800 */
[----:B------:R-:W-:-:S02]  /*4c740*/  IMAD.MOV.U32 R26, RZ, RZ, R44 ;  /* 0x000000ffff1a7224 */ /* 0x000fc400078e002c */
[----:B------:R-:W4:Y:S02]  /*4c750*/  LDL.LU R45, [R1+0x212c] ;  /* 0x00212c00012d7983 */ /* 0x000f240000300800 */
[----:B------:R-:W4:Y:S01]  /*4c760*/  LDL.LU R44, [R1+0x2100] ;  /* 0x00210000012c7983 */ /* 0x000f220000300800 */
[----:B------:R-:W4:Y:S01]  /*4c770*/  LDL.LU R29, [R1+0x2124] ;  /* 0x00212400011d7983 */ /* 0x000f220000300800 */
[----:B------:R-:W4:Y:S02]  /*4c780*/  LDL.LU R28, [R1+0x20f8] ;  /* 0x0020f800011c7983 */ /* 0x000f240000300800 */
[----:B------:R-:W4:Y:S02]  /*4c790*/  LDL.LU R53, [R1+0x211c] ;  /* 0x00211c0001357983 */ /* 0x000f240000300800 */
[----:B------:R-:W4:Y:S01]  /*4c7a0*/  LDL.LU R25, [R1+0x20f0] ;  /* 0x0020f00001197983 */ /* 0x000f220000300800 */
[----:B------:R-:W4:Y:S01]  /*4c7b0*/  LDL.LU R24, [R1+0x2114] ;  /* 0x0021140001187983 */ /* 0x000f220000300800 */
[----:B0-----:R-:W4:Y:S01]  /*4c7c0*/  LDL.LU R60, [R1+0x20e8] ;  /* 0x0020e800013c7983 */ /* 0x001f220000300800 */
[----:B--2---:R-:W-:-:S05]  /*4c7d0*/  IADD3 R21, P1, R21, R55, RZ ;  /* 0x0000003715157210 */ /* 0x004fca0007f3e0ff */
[----:B------:R0:W-:Y:S01]  /*4c7e0*/  STL [R1+0x2140], R21 ;  /* 0x0021401501007387 */ /* 0x0001e20000100800 */
[----:B------:R-:W-:-:S03]  /*4c7f0*/  IMAD.X R13, R13, 0x1, R0, P2 ;  /* 0x000000010d0d7824 */ /* 0x000fc600010e0600 */
[----:B0-----:R-:W2:Y:S02]  /*4c800*/  LDL.LU R21, [R1+0x210c] ;  /* 0x00210c0001157983 */ /* 0x001ea40000300800 */
[----:B------:R0:W-:Y:S02]  /*4c810*/  STL [R1+0x2164], R13 ;  /* 0x0021640d01007387 */ /* 0x0001e40000100800 */
[----:B0-----:R-:W2:Y:S01]  /*4c820*/  LDL.LU R13, [R1+0x20e0] ;  /* 0x0020e000010d7983 */ /* 0x001ea20000300800 */
[-C--:B------:R-:W-:Y:S01]  /*4c830*/  IADD3 R56, P2, R56, R55.reuse, RZ ;  /* 0x0000003738387210 */ /* 0x080fe20007f5e0ff */
[--C-:B------:R-:W-:Y:S01]  /*4c840*/  IMAD.X R57, R57, 0x1, R0.reuse, P3 ;  /* 0x0000000139397824 */ /* 0x100fe200018e0600 */
[-C--:B------:R-:W-:Y:S01]  /*4c850*/  IADD3 R52, P3, R52, R55.reuse, RZ ;  /* 0x0000003734347210 */ /* 0x080fe20007f7e0ff */
[----:B------:R-:W-:Y:S02]  /*4c860*/  IMAD.X R17, R17, 0x1, R0, P4 ;  /* 0x0000000111117824 */ /* 0x000fe400020e0600 */
[----:B------:R-:W-:Y:S01]  /*4c870*/  STL [R1+0x2138], R56 ;  /* 0x0021383801007387 */ /* 0x000fe20000100800 */
[----:B------:R-:W-:-:S03]  /*4c880*/  IADD3 R20, P4, R20, R55, RZ ;  /* 0x0000003714147210 */ /* 0x000fc60007f9e0ff */
[----:B------:R0:W-:Y:S01]  /*4c890*/  STL [R1+0x2154], R17 ;  /* 0x0021541101007387 */ /* 0x0001e20000100800 */
[----:B------:R-:W-:Y:S02]  /*4c8a0*/  STL [R1+0x215c], R57 ;  /* 0x00215c3901007387 */ /* 0x000fe40000100800 */
[--C-:B---3--:R-:W-:Y:S01]  /*4c8b0*/  IMAD.X R16, R16, 0x1, R0.reuse, P5 ;  /* 0x0000000110107824 */ /* 0x108fe200028e0600 */
[----:B0-----:R-:W3:Y:S01]  /*4c8c0*/  LDL.LU R17, [R1+0x2104] ;  /* 0x0021040001117983 */ /* 0x001ee20000300800 */
[----:B------:R0:W-:Y:S01]  /*4c8d0*/  STL [R1+0x2130], R52 ;  /* 0x0021303401007387 */ /* 0x0001e20000100800 */
[-C--:B----4-:R-:W-:Y:S02]  /*4c8e0*/  IADD3 R12, P5, R12, R55.reuse, RZ ;  /* 0x000000370c0c7210 */ /* 0x090fe40007fbe0ff */
[----:B0-----:R-:W4:Y:S01]  /*4c8f0*/  LDL.LU R52, [R1+0x20d8] ;  /* 0x0020d80001347983 */ /* 0x001f220000300800 */
[----:B------:R0:W-:Y:S02]  /*4c900*/  STL [R1+0x214c], R16 ;  /* 0x00214c1001007387 */ /* 0x0001e40000100800 */
[----:B------:R1:W-:Y:S02]  /*4c910*/  STL [R1+0x2128], R20 ;  /* 0x0021281401007387 */ /* 0x0003e40000100800 */
[--C-:B------:R-:W-:Y:S01]  /*4c920*/  IMAD.X R58, R58, 0x1, R0.reuse, P6 ;  /* 0x000000013a3a7824 */ /* 0x100fe200030e0600 */
[----:B0-----:R-:W4:Y:S01]  /*4c930*/  LDL.LU R16, [R1+0x20fc] ;  /* 0x0020fc0001107983 */ /* 0x001f220000300800 */
[----:B-1----:R-:W4:Y:S02]  /*4c940*/  LDL.LU R20, [R1+0x20d0] ;  /* 0x0020d00001147983 */ /* 0x002f240000300800 */
[----:B------:R0:W-:Y:S02]  /*4c950*/  STL [R1+0x2120], R12 ;  /* 0x0021200c01007387 */ /* 0x0001e40000100800 */
[----:B------:R-:W-:Y:S01]  /*4c960*/  IMAD.X R61, R61, 0x1, R0, P1 ;  /* 0x000000013d3d7824 */ /* 0x000fe200008e0600 */
[----:B------:R-:W-:-:S02]  /*4c970*/  IADD3 R59, P6, R59, R55, RZ ;  /* 0x000000373b3b7210 */ /* 0x000fc40007fde0ff */
[-C--:B------:R-:W-:Y:S01]  /*4c980*/  IADD3 R54, P1, R54, R55.reuse, RZ ;  /* 0x0000003736367210 */ /* 0x080fe20007f3e0ff */
[--C-:B------:R-:W-:Y:S01]  /*4c990*/  IMAD.X R47, R47, 0x1, R0.reuse, P2 ;  /* 0x000000012f2f7824 */ /* 0x100fe200010e0600 */
[----:B0-----:R-:W4:Y:S01]  /*4c9a0*/  LDL.LU R12, [R1+0x20f4] ;  /* 0x0020f400010c7983 */ /* 0x001f220000300800 */
[----:B------:R0:W-:Y:S02]  /*4c9b0*/  STL [R1+0x213c], R61 ;  /* 0x00213c3d01007387 */ /* 0x0001e40000100800 */
[----:B------:R-:W-:Y:S01]  /*4c9c0*/  STL [R1+0x2144], R58 ;  /* 0x0021443a01007387 */ /* 0x000fe20000100800 */
[-C--:B------:R-:W-:Y:S01]  /*4c9d0*/  IADD3 R46, P2, R46, R55.reuse, RZ ;  /* 0x000000372e2e7210 */ /* 0x080fe20007f5e0ff */
[--C-:B------:R-:W-:Y:S01]  /*4c9e0*/  IMAD.X R45, R45, 0x1, R0.reuse, P3 ;  /* 0x000000012d2d7824 */ /* 0x100fe200018e0600 */
[-C--:B------:R-:W-:Y:S01]  /*4c9f0*/  IADD3 R44, P3, R44, R55.reuse, RZ ;  /* 0x000000372c2c7210 */ /* 0x080fe20007f7e0ff */
[--C-:B------:R-:W-:Y:S01]  /*4ca00*/  IMAD.X R29, R29, 0x1, R0.reuse, P4 ;  /* 0x000000011d1d7824 */ /* 0x100fe200020e0600 */
[----:B------:R-:W-:Y:S01]  /*4ca10*/  IADD3 R28, P4, R28, R55, RZ ;  /* 0x000000371c1c7210 */ /* 0x000fe20007f9e0ff */
[----:B0-----:R-:W4:Y:S01]  /*4ca20*/  LDL.LU R61, [R1+0x20c8] ;  /* 0x0020c800013d7983 */ /* 0x001f220000300800 */
[----:B------:R-:W-:Y:S02]  /*4ca30*/  STL [R1+0x2118], R59 ;  /* 0x0021183b01007387 */ /* 0x000fe40000100800 */
[----:B------:R-:W-:Y:S02]  /*4ca40*/  STL [R1+0x2110], R54 ;  /* 0x0021103601007387 */ /* 0x000fe40000100800 */
[----:B------:R-:W-:Y:S01]  /*4ca50*/  STL [R1+0x2134], R47 ;  /* 0x0021342f01007387 */ /* 0x000fe20000100800 */
[----:B------:R-:W-:Y:S01]  /*4ca60*/  STL [R1+0x2108], R46 ;  /* 0x0021082e01007387 */ /* 0x000fe20000100800 */
[----:B------:R-:W-:-:S02]  /*4ca70*/  IMAD.X R53, R53, 0x1, R0, P5 ;  /* 0x0000000135357824 */ /* 0x000fc400028e0600 */
[----:B------:R-:W-:Y:S02]  /*4ca80*/  STL [R1+0x212c], R45 ;  /* 0x00212c2d01007387 */ /* 0x000fe40000100800 */
[--C-:B------:R-:W-:Y:S01]  /*4ca90*/  IMAD.X R24, R24, 0x1, R0.reuse, P6 ;  /* 0x0000000118187824 */ /* 0x100fe200030e0600 */
[----:B------:R-:W-:Y:S01]  /*4caa0*/  STL [R1+0x2100], R44 ;  /* 0x0021002c01007387 */ /* 0x000fe20000100800 */
[-C--:B------:R-:W-:Y:S01]  /*4cab0*/  IADD3 R25, P5, R25, R55.reuse, RZ ;  /* 0x0000003719197210 */ /* 0x080fe20007fbe0ff */
[----:B------:R-:W-:Y:S02]  /*4cac0*/  STL [R1+0x2124], R29 ;  /* 0x0021241d01007387 */ /* 0x000fe40000100800 */
[----:B------:R-:W-:Y:S01]  /*4cad0*/  STL [R1+0x20f8], R28 ;  /* 0x0020f81c01007387 */ /* 0x000fe20000100800 */
[----:B------:R-:W-:Y:S01]  /*4cae0*/  IADD3 R60, P6, R60, R55, RZ ;  /* 0x000000373c3c7210 */ /* 0x000fe20007fde0ff */
[----:B------:R-:W-:Y:S01]  /*4caf0*/  STL [R1+0x211c], R53 ;  /* 0x00211c3501007387 */ /* 0x000fe20000100800 */
[----:B------:R0:W-:Y:S02]  /*4cb00*/  STL [R1+0x2114], R24 ;  /* 0x0021141801007387 */ /* 0x0001e40000100800 */
[----:B------:R-:W-:Y:S01]  /*4cb10*/  STL [R1+0x20f0], R25 ;  /* 0x0020f01901007387 */ /* 0x000fe20000100800 */
[----:B0-----:R-:W4:Y:S01]  /*4cb20*/  LDL.LU R24, [R1+0x20ec] ;  /* 0x0020ec0001187983 */ /* 0x001f220000300800 */
[----:B------:R0:W-:Y:S03]  /*4cb30*/  STL [R1+0x20e8], R60 ;  /* 0x0020e83c01007387 */ /* 0x0001e60000100800 */
[----:B0-----:R-:W4:Y:S01]  /*4cb40*/  LDL.LU R60, [R1+0x20c0] ;  /* 0x0020c000013c7983 */ /* 0x001f220000300800 */
[----:B------:R-:W4:Y:S02]  /*4cb50*/  LDL.LU R56, [R1+0x20e4] ;  /* 0x0020e40001387983 */ /* 0x000f240000300800 */
[----:B------:R-:W4:Y:S02]  /*4cb60*/  LDL.LU R57, [R1+0x20b8] ;  /* 0x0020b80001397983 */ /* 0x000f240000300800 */
[----:B--2---:R-:W-:-:S05]  /*4cb70*/  IMAD.X R21, R21, 0x1, R0, P1 ;  /* 0x0000000115157824 */ /* 0x004fca00008e0600 */
[----:B------:R-:W-:Y:S01]  /*4cb80*/  STL [R1+0x210c], R21 ;  /* 0x00210c1501007387 */ /* 0x000fe20000100800 */
[----:B------:R-:W2:Y:S01]  /*4cb90*/  LDL.LU R25, [R1+0x20dc] ;  /* 0x0020dc0001197983 */ /* 0x000ea20000300800 */
[----:B------:R-:W-:-:S05]  /*4cba0*/  IADD3 R13, P1, R13, R55, RZ ;  /* 0x000000370d0d7210 */ /* 0x000fca0007f3e0ff */
[----:B------:R0:W-:Y:S04]  /*4cbb0*/  STL [R1+0x20e0], R13 ;  /* 0x0020e00d01007387 */ /* 0x0001e80000100800 */
[----:B0-----:R-:W2:Y:S01]  /*4cbc0*/  LDL.LU R13, [R1+0x20b0] ;  /* 0x0020b000010d7983 */ /* 0x001ea20000300800 */
[----:B------:R-:W2:Y:S02]  /*4cbd0*/  LDL.LU R21, [R1+0x20d4] ;  /* 0x0020d40001157983 */ /* 0x000ea40000300800 */
[----:B---3--:R-:W-:-:S05]  /*4cbe0*/  IMAD.X R17, R17, 0x1, R0, P2 ;  /* 0x0000000111117824 */ /* 0x008fca00010e0600 */
[----:B------:R0:W-:Y:S01]  /*4cbf0*/  STL [R1+0x2104], R17 ;  /* 0x0021041101007387 */ /* 0x0001e20000100800 */
[----:B----4-:R-:W-:-:S03]  /*4cc00*/  IADD3 R52, P2, R52, R55, RZ ;  /* 0x0000003734347210 */ /* 0x010fc60007f5e0ff */
[----:B0-----:R-:W3:Y:S01]  /*4cc10*/  LDL.LU R17, [R1+0x20a8] ;  /* 0x0020a80001117983 */ /* 0x001ee20000300800 */
[----:B------:R-:W-:Y:S01]  /*4cc20*/  IMAD.X R16, R16, 0x1, R0, P3 ;  /* 0x0000000110107824 */ /* 0x000fe200018e0600 */
[----:B------:R-:W-:-:S04]  /*4cc30*/  IADD3 R20, P3, R20, R55, RZ ;  /* 0x0000003714147210 */ /* 0x000fc80007f7e0ff */
[----:B------:R0:W-:Y:S01]  /*4cc40*/  STL [R1+0x20fc], R16 ;  /* 0x0020fc1001007387 */ /* 0x0001e20000100800 */
[----:B------:R-:W-:-:S03]  /*4cc50*/  IMAD.X R12, R12, 0x1, R0, P4 ;  /* 0x000000010c0c7824 */ /* 0x000fc600020e0600 */
[----:B0-----:R-:W4:Y:S01]  /*4cc60*/  LDL.LU R16, [R1+0x20cc] ;  /* 0x0020cc0001107983 */ /* 0x001f220000300800 */
[----:B------:R-:W-:Y:S02]  /*4cc70*/  STL [R1+0x20d8], R52 ;  /* 0x0020d83401007387 */ /* 0x000fe40000100800 */
[----:B------:R-:W4:Y:S02]  /*4cc80*/  LDL.LU R58, [R1+0x20a0] ;  /* 0x0020a000013a7983 */ /* 0x000f240000300800 */
[----:B------:R-:W4:Y:S01]  /*4cc90*/  LDL.LU R59, [R1+0x20c4] ;  /* 0x0020c400013b7983 */ /* 0x000f220000300800 */
[----:B------:R-:W-:Y:S01]  /*4cca0*/  STL [R1+0x20d0], R20 ;  /* 0x0020d01401007387 */ /* 0x000fe20000100800 */
[----:B------:R0:W-:Y:S01]  /*4ccb0*/  STL [R1+0x20f4], R12 ;  /* 0x0020f40c01007387 */ /* 0x0001e20000100800 */
[----:B------:R-:W-:Y:S02]  /*4ccc0*/  IADD3 R61, P4, R61, R55, RZ ;  /* 0x000000373d3d7210 */ /* 0x000fe40007f9e0ff */
[----:B0-----:R-:W4:Y:S01]  /*4ccd0*/  LDL.LU R12, [R1+0x2098] ;  /* 0x00209800010c7983 */ /* 0x001f220000300800 */
[----:B------:R-:W4:Y:S02]  /*4cce0*/  LDL.LU R54, [R1+0x20bc] ;  /* 0x0020bc0001367983 */ /* 0x000f240000300800 */
[----:B------:R-:W4:Y:S02]  /*4ccf0*/  LDL.LU R47, [R1+0x2090] ;  /* 0x00209000012f7983 */ /* 0x000f240000300800 */
[----:B------:R-:W4:Y:S01]  /*4cd00*/  LDL.LU R46, [R1+0x20b4] ;  /* 0x0020b400012e7983 */ /* 0x000f220000300800 */
[----:B------:R0:W-:Y:S01]  /*4cd10*/  STL [R1+0x20c8], R61 ;  /* 0x0020c83d01007387 */ /* 0x0001e20000100800 */
[----:B------:R-:W4:Y:S02]  /*4cd20*/  LDL.LU R45, [R1+0x2088] ;  /* 0x00208800012d7983 */ /* 0x000f240000300800 */
[----:B------:R-:W4:Y:S02]  /*4cd30*/  LDL.LU R44, [R1+0x20ac] ;  /* 0x0020ac00012c7983 */ /* 0x000f240000300800 */
[----:B------:R-:W4:Y:S01]  /*4cd40*/  LDL.LU R29, [R1+0x2080] ;  /* 0x00208000011d7983 */ /* 0x000f220000300800 */
[----:B------:R-:W4:Y:S01]  /*4cd50*/  LDL.LU R28, [R1+0x20a4] ;  /* 0x0020a400011c7983 */ /* 0x000f220000300800 */
[----:B------:R-:W4:Y:S02]  /*4cd60*/  LDL.LU R53, [R1+0x2078] ;  /* 0x0020780001357983 */ /* 0x000f240000300800 */
[----:B------:R-:W4:Y:S02]  /*4cd70*/  LDL.LU R52, [R1+0x209c] ;  /* 0x00209c0001347983 */ /* 0x000f240000300800 */
[----:B------:R-:W4:Y:S01]  /*4cd80*/  LDL.LU R20, [R1+0x2070] ;  /* 0x0020700001147983 */ /* 0x000f220000300800 */
[----:B0-----:R-:W4:Y:S01]  /*4cd90*/  LDL.LU R61, [R1+0x2094] ;  /* 0x00209400013d7983 */ /* 0x001f220000300800 */
[----:B------:R-:W-:-:S05]  /*4cda0*/  IMAD.X R24, R24, 0x1, R0, P5 ;  /* 0x0000000118187824 */ /* 0x000fca00028e0600 */
[----:B------:R0:W-:Y:S01]  /*4cdb0*/  STL [R1+0x20ec], R24 ;  /* 0x0020ec1801007387 */ /* 0x0001e20000100800 */
[-C--:B------:R-:W-:Y:S01]  /*4cdc0*/  IADD3 R60, P5, R60, R55.reuse, RZ ;  /* 0x000000373c3c7210 */ /* 0x080fe20007fbe0ff */
[--C-:B------:R-:W-:Y:S02]  /*4cdd0*/  IMAD.X R56, R56, 0x1, R0.reuse, P6 ;  /* 0x0000000138387824 */ /* 0x100fe400030e0600 */
[----:B0-----:R-:W4:Y:S02]  /*4cde0*/  LDL.LU R24, [R1+0x2068] ;  /* 0x0020680001187983 */ /* 0x001f240000300800 */
[----:B------:R0:W-:Y:S01]  /*4cdf0*/  STL [R1+0x20c0], R60 ;  /* 0x0020c03c01007387 */ /* 0x0001e20000100800 */
[-C--:B------:R-:W-:Y:S01]  /*4ce00*/  IADD3 R57, P6, R57, R55.reuse, RZ ;  /* 0x0000003739397210 */ /* 0x080fe20007fde0ff */
[----:B0-----:R-:W4:Y:S01]  /*4ce10*/  LDL.LU R60, [R1+0x208c] ;  /* 0x00208c00013c7983 */ /* 0x001f220000300800 */
[----:B------:R-:W-:Y:S02]  /*4ce20*/  STL [R1+0x20e4], R56 ;  /* 0x0020e43801007387 */ /* 0x000fe40000100800 */
[----:B--2---:R-:W-:Y:S01]  /*4ce30*/  IMAD.X R25, R25, 0x1, R0, P1 ;  /* 0x0000000119197824 */ /* 0x004fe200008e0600 */
[----:B------:R-:W-:-:S05]  /*4ce40*/  IADD3 R13, P1, R13, R55, RZ ;  /* 0x000000370d0d7210 */ /* 0x000fca0007f3e0ff */
[----:B------:R0:W-:Y:S01]  /*4ce50*/  STL [R1+0x20b0], R13 ;  /* 0x0020b00d01007387 */ /* 0x0001e20000100800 */
[----:B------:R-:W-:Y:S03]  /*4ce60*/  STL [R1+0x20b8], R57 ;  /* 0x0020b83901007387 */ /* 0x000fe60000100800 */
[----:B0-----:R-:W2:Y:S01]  /*4ce70*/  LDL.LU R13, [R1+0x2060] ;  /* 0x00206000010d7983 */ /* 0x001ea20000300800 */
[--C-:B------:R-:W-:Y:S02]  /*4ce80*/  IMAD.X R21, R21, 0x1, R0.reuse, P2 ;  /* 0x0000000115157824 */ /* 0x100fe400010e0600 */
[----:B------:R0:W-:Y:S01]  /*4ce90*/  STL [R1+0x20dc], R25 ;  /* 0x0020dc1901007387 */ /* 0x0001e20000100800 */
[----:B---3--:R-:W-:Y:S01]  /*4cea0*/  IADD3 R17, P2, R17, R55, RZ ;  /* 0x0000003711117210 */ /* 0x008fe20007f5e0ff */
[----:B0-----:R-:W3:Y:S04]  /*4ceb0*/  LDL.LU R25, [R1+0x2084] ;  /* 0x0020840001197983 */ /* 0x001ee80000300800 */
[----:B------:R0:W-:Y:S01]  /*4cec0*/  STL [R1+0x20a8], R17 ;  /* 0x0020a81101007387 */ /* 0x0001e20000100800 */
[----:B------:R1:W-:Y:S03]  /*4ced0*/  STL [R1+0x20d4], R21 ;  /* 0x0020d41501007387 */ /* 0x0003e60000100800 */
[----:B0-----:R-:W3:Y:S01]  /*4cee0*/  LDL.LU R17, [R1+0x2058] ;  /* 0x0020580001117983 */ /* 0x001ee20000300800 */
[----:B-1----:R-:W3:Y:S02]  /*4cef0*/  LDL.LU R21, [R1+0x207c] ;  /* 0x00207c0001157983 */ /* 0x002ee40000300800 */
[----:B----4-:R-:W-:-:S02]  /*4cf00*/  IMAD.X R16, R16, 0x1, R0, P3 ;  /* 0x0000000110107824 */ /* 0x010fc400018e0600 */
[----:B------:R-:W-:-:S03]  /*4cf10*/  IMAD.X R59, R59, 0x1, R0, P4 ;  /* 0x000000013b3b7824 */ /* 0x000fc600020e0600 */
[----:B------:R0:W-:Y:S01]  /*4cf20*/  STL [R1+0x20cc], R16 ;  /* 0x0020cc1001007387 */ /* 0x0001e20000100800 */
[----:B------:R-:W-:-:S03]  /*4cf30*/  IADD3 R58, P3, R58, R55, RZ ;  /* 0x000000373a3a7210 */ /* 0x000fc60007f7e0ff */
[----:B0-----:R-:W4:Y:S01]  /*4cf40*/  LDL.LU R16, [R1+0x2050] ;  /* 0x0020500001107983 */ /* 0x001f220000300800 */
[-C--:B------:R-:W-:Y:S01]  /*4cf50*/  IADD3 R12, P4, R12, R55.reuse, RZ ;  /* 0x000000370c0c7210 */ /* 0x080fe20007f9e0ff */
[--C-:B------:R-:W-:Y:S01]  /*4cf60*/  IMAD.X R54, R54, 0x1, R0.reuse, P5 ;  /* 0x0000000136367824 */ /* 0x100fe200028e0600 */
[-C--:B------:R-:W-:Y:S01]  /*4cf70*/  IADD3 R47, P5, R47, R55.reuse, RZ ;  /* 0x000000372f2f7210 */ /* 0x080fe20007fbe0ff */
[--C-:B------:R-:W-:Y:S02]  /*4cf80*/  IMAD.X R46, R46, 0x1, R0.reuse, P6 ;  /* 0x000000012e2e7824 */ /* 0x100fe400030e0600 */
[----:B------:R0:W-:Y:S01]  /*4cf90*/  STL [R1+0x2098], R12 ;  /* 0x0020980c01007387 */ /* 0x0001e20000100800 */
[----:B------:R-:W-:Y:S01]  /*4cfa0*/  STL [R1+0x20a0], R58 ;  /* 0x0020a03a01007387 */ /* 0x000fe20000100800 */
[-C--:B------:R-:W-:Y:S01]  /*4cfb0*/  IADD3 R45, P6, R45, R55.reuse, RZ ;  /* 0x000000372d2d7210 */ /* 0x080fe20007fde0ff */
[--C-:B------:R-:W-:Y:S01]  /*4cfc0*/  IMAD.X R44, R44, 0x1, R0.reuse, P1 ;  /* 0x000000012c2c7824 */ /* 0x100fe200008e0600 */
[-C--:B------:R-:W-:Y:S01]  /*4cfd0*/  IADD3 R29, P1, R29, R55.reuse, RZ ;  /* 0x000000371d1d7210 */ /* 0x080fe20007f3e0ff */
[--C-:B------:R-:W-:Y:S01]  /*4cfe0*/  IMAD.X R28, R28, 0x1, R0.reuse, P2 ;  /* 0x000000011c1c7824 */ /* 0x100fe200010e0600 */
[----:B0-----:R-:W4:Y:S01]  /*4cff0*/  LDL.LU R12, [R1+0x2074] ;  /* 0x00207400010c7983 */ /* 0x001f220000300800 */
[----:B------:R-:W-:Y:S02]  /*4d000*/  STL [R1+0x20c4], R59 ;  /* 0x0020c43b01007387 */ /* 0x000fe40000100800 */
[----:B------:R-:W-:Y:S02]  /*4d010*/  STL [R1+0x20bc], R54 ;  /* 0x0020bc3601007387 */ /* 0x000fe40000100800 */
[----:B------:R-:W-:Y:S01]  /*4d020*/  STL [R1+0x2090], R47 ;  /* 0x0020902f01007387 */ /* 0x000fe20000100800 */
[----:B------:R-:W-:Y:S01]  /*4d030*/  STL [R1+0x20b4], R46 ;  /* 0x0020b42e01007387 */ /* 0x000fe20000100800 */
[----:B------:R-:W-:Y:S01]  /*4d040*/  IADD3 R53, P2, R53, R55, RZ ;  /* 0x0000003735357210 */ /* 0x000fe20007f5e0ff */
[----:B------:R-:W-:-:S02]  /*4d050*/  IMAD.X R52, R52, 0x1, R0, P3 ;  /* 0x0000000134347824 */ /* 0x000fc400018e0600 */
[----:B------:R-:W-:Y:S01]  /*4d060*/  STL [R1+0x2088], R45 ;  /* 0x0020882d01007387 */ /* 0x000fe20000100800 */
[-C--:B------:R-:W-:Y:S01]  /*4d070*/  IADD3 R20, P3, R20, R55.reuse, RZ ;  /* 0x0000003714147210 */ /* 0x080fe20007f7e0ff */
[----:B------:R-:W-:Y:S01]  /*4d080*/  STL [R1+0x20ac], R44 ;  /* 0x0020ac2c01007387 */ /* 0x000fe20000100800 */
[----:B------:R-:W-:Y:S02]  /*4d090*/  STL [R1+0x2080], R29 ;  /* 0x0020801d01007387 */ /* 0x000fe40000100800 */
[----:B------:R-:W-:Y:S02]  /*4d0a0*/  STL [R1+0x20a4], R28 ;  /* 0x0020a41c01007387 */ /* 0x000fe40000100800 */
[--C-:B------:R-:W-:Y:S01]  /*4d0b0*/  IMAD.X R61, R61, 0x1, R0.reuse, P4 ;  /* 0x000000013d3d7824 */ /* 0x100fe200020e0600 */
[----:B------:R-:W-:Y:S01]  /*4d0c0*/  STL [R1+0x2078], R53 ;  /* 0x0020783501007387 */ /* 0x000fe20000100800 */
[----:B------:R0:W-:Y:S02]  /*4d0d0*/  STL [R1+0x2070], R20 ;  /* 0x0020701401007387 */ /* 0x0001e40000100800 */
[----:B------:R-:W-:Y:S01]  /*4d0e0*/  STL [R1+0x209c], R52 ;  /* 0x00209c3401007387 */ /* 0x000fe20000100800 */
[-C--:B------:R-:W-:Y:S01]  /*4d0f0*/  IADD3 R24, P4, R24, R55.reuse, RZ ;  /* 0x0000003718187210 */ /* 0x080fe20007f9e0ff */
[----:B0-----:R-:W4:Y:S01]  /*4d100*/  LDL.LU R20, [R1+0x2048] ;  /* 0x0020480001147983 */ /* 0x001f220000300800 */
[----:B------:R0:W-:Y:S02]  /*4d110*/  STL [R1+0x2094], R61 ;  /* 0x0020943d01007387 */ /* 0x0001e40000100800 */
[----:B------:R-:W-:Y:S01]  /*4d120*/  IMAD.X R60, R60, 0x1, R0, P5 ;  /* 0x000000013c3c7824 */ /* 0x000fe200028e0600 */
[----:B0-----:R-:W4:Y:S01]  /*4d130*/  LDL.LU R61, [R1+0x206c] ;  /* 0x00206c00013d7983 */ /* 0x001f220000300800 */
[----:B------:R-:W4:Y:S02]  /*4d140*/  LDL.LU R56, [R1+0x2040] ;  /* 0x0020400001387983 */ /* 0x000f240000300800 */
[----:B------:R-:W4:Y:S02]  /*4d150*/  LDL.LU R57, [R1+0x2064] ;  /* 0x0020640001397983 */ /* 0x000f240000300800 */
[----:B------:R-:W-:Y:S01]  /*4d160*/  STL [R1+0x2068], R24 ;  /* 0x0020681801007387 */ /* 0x000fe20000100800 */
[----:B------:R-:W4:Y:S01]  /*4d170*/  LDL.LU R52, [R1+0x2038] ;  /* 0x0020380001347983 */ /* 0x000f220000300800 */
[----:B------:R0:W-:Y:S03]  /*4d180*/  STL [R1+0x208c], R60 ;  /* 0x00208c3c01007387 */ /* 0x0001e60000100800 */
[----:B0-----:R-:W4:Y:S01]  /*4d190*/  LDL.LU R60, [R1+0x205c] ;  /* 0x00205c00013c7983 */ /* 0x001f220000300800 */
[----:B------:R-:W4:Y:S01]  /*4d1a0*/  LDL.LU R24, [R1+0x2030] ;  /* 0x0020300001187983 */ /* 0x000f220000300800 */
[----:B--2---:R-:W-:-:S05]  /*4d1b0*/  IADD3 R13, P5, R13, R55, RZ ;  /* 0x000000370d0d7210 */ /* 0x004fca0007fbe0ff */
[----:B------:R0:W-:Y:S04]  /*4d1c0*/  STL [R1+0x2060], R13 ;  /* 0x0020600d01007387 */ /* 0x0001e80000100800 */
[----:B0-----:R-:W2:Y:S01]  /*4d1d0*/  LDL.LU R13, [R1+0x2054] ;  /* 0x00205400010d7983 */ /* 0x001ea20000300800 */
[--C-:B---3--:R-:W-:Y:S01]  /*4d1e0*/  IMAD.X R25, R25, 0x1, R0.reuse, P6 ;  /* 0x0000000119197824 */ /* 0x108fe200030e0600 */
[----:B------:R-:W-:Y:S01]  /*4d1f0*/  IADD3 R17, P6, R17, R55, RZ ;  /* 0x0000003711117210 */ /* 0x000fe20007fde0ff */
[----:B------:R-:W-:-:S04]  /*4d200*/  IMAD.X R21, R21, 0x1, R0, P1 ;  /* 0x0000000115157824 */ /* 0x000fc800008e0600 */
[----:B------:R0:W-:Y:S04]  /*4d210*/  STL [R1+0x2058], R17 ;  /* 0x0020581101007387 */ /* 0x0001e80000100800 */
[----:B0-----:R-:W3:Y:S01]  /*4d220*/  LDL.LU R17, [R1+0x2028] ;  /* 0x0020280001117983 */ /* 0x001ee20000300800 */
[----:B------:R-:W-:Y:S02]  /*4d230*/  STL [R1+0x2084], R25 ;  /* 0x0020841901007387 */ /* 0x000fe40000100800 */
[----:B------:R-:W3:Y:S02]  /*4d240*/  LDL.LU R58, [R1+0x204c] ;  /* 0x00204c00013a7983 */ /* 0x000ee40000300800 */
[----:B------:R-:W3:Y:S01]  /*4d250*/  LDL.LU R59, [R1+0x2020] ;  /* 0x00202000013b7983 */ /* 0x000ee20000300800 */
[----:B----4-:R-:W-:Y:S01]  /*4d260*/  IADD3 R16, P1, R16, R55, RZ ;  /* 0x0000003710107210 */ /* 0x010fe20007f3e0ff */
[----:B------:R-:W-:Y:S04]  /*4d270*/  STL [R1+0x207c], R21 ;  /* 0x00207c1501007387 */ /* 0x000fe80000100800 */
[----:B------:R0:W-:Y:S04]  /*4d280*/  STL [R1+0x2050], R16 ;  /* 0x0020501001007387 */ /* 0x0001e80000100800 */
[----:B0-----:R-:W4:Y:S01]  /*4d290*/  LDL.LU R16, [R1+0x2044] ;  /* 0x0020440001107983 */ /* 0x001f220000300800 */
[----:B------:R-:W-:-:S02]  /*4d2a0*/  IMAD.X R12, R12, 0x1, R0, P2 ;  /* 0x000000010c0c7824 */ /* 0x000fc400010e0600 */
[----:B------:R-:W4:Y:S02]  /*4d2b0*/  LDL.LU R54, [R1+0x2018] ;  /* 0x0020180001367983 */ /* 0x000f240000300800 */
[----:B------:R-:W4:Y:S01]  /*4d2c0*/  LDL.LU R47, [R1+0x203c] ;  /* 0x00203c00012f7983 */ /* 0x000f220000300800 */
[----:B------:R-:W4:Y:S01]  /*4d2d0*/  LDL.LU R46, [R1+0x2010] ;  /* 0x00201000012e7983 */ /* 0x000f220000300800 */
[----:B------:R0:W-:Y:S02]  /*4d2e0*/  STL [R1+0x2074], R12 ;  /* 0x0020740c01007387 */ /* 0x0001e40000100800 */
        /* <DEDUP_REMOVED lines=8> */
[----:B------:R-:W-:-:S05]  /*4d370*/  IADD3 R20, P2, R20, R55, RZ ;  /* 0x0000003714147210 */ /* 0x000fca0007f5e0ff */
[----:B------:R0:W-:Y:S01]  /*4d380*/  STL [R1+0x2048], R20 ;  /* 0x0020481401007387 */ /* 0x0001e20000100800 */
[--C-:B------:R-:W-:Y:S01]  /*4d390*/  IMAD.X R61, R61, 0x1, R0.reuse, P3 ;  /* 0x000000013d3d7824 */ /* 0x100fe200018e0600 */
[-C--:B------:R-:W-:Y:S02]  /*4d3a0*/  IADD3 R56, P3, R56, R55.reuse, RZ ;  /* 0x0000003738387210 */ /* 0x080fe40007f7e0ff */
[----:B0-----:R-:W4:Y:S02]  /*4d3b0*/  LDL.LU R20, [R1+0x2014] ;  /* 0x0020140001147983 */ /* 0x001f240000300800 */
[----:B------:R0:W-:Y:S02]  /*4d3c0*/  STL [R1+0x206c], R61 ;  /* 0x00206c3d01007387 */ /* 0x0001e40000100800 */
[--C-:B------:R-:W-:Y:S01]  /*4d3d0*/  IMAD.X R57, R57, 0x1, R0.reuse, P4 ;  /* 0x0000000139397824 */ /* 0x100fe200020e0600 */
[----:B------:R-:W-:Y:S01]  /*4d3e0*/  IADD3 R52, P4, R52, R55, RZ ;  /* 0x0000003734347210 */ /* 0x000fe20007f9e0ff */
[----:B0-----:R-:W4:Y:S01]  /*4d3f0*/  LDL.LU R61, [R1+0x1fe8] ;  /* 0x001fe800013d7983 */ /* 0x001f220000300800 */
[----:B------:R-:W-:-:S02]  /*4d400*/  IMAD.X R60, R60, 0x1, R0, P5 ;  /* 0x000000013c3c7824 */ /* 0x000fc400028e0600 */
[----:B------:R-:W-:Y:S01]  /*4d410*/  STL [R1+0x2040], R56 ;  /* 0x0020403801007387 */ /* 0x000fe20000100800 */
[----:B------:R-:W-:Y:S02]  /*4d420*/  IADD3 R24, P5, R24, R55, RZ ;  /* 0x0000003718187210 */ /* 0x000fe40007fbe0ff */
[----:B------:R0:W-:Y:S01]  /*4d430*/  STL [R1+0x205c], R60 ;  /* 0x00205c3c01007387 */ /* 0x0001e20000100800 */
[----:B------:R-:W-:Y:S03]  /*4d440*/  STL [R1+0x2064], R57 ;  /* 0x0020643901007387 */ /* 0x000fe60000100800 */
[----:B0-----:R-:W4:Y:S01]  /*4d450*/  LDL.LU R60, [R1+0x200c] ;  /* 0x00200c00013c7983 */ /* 0x001f220000300800 */
[----:B------:R0:W-:Y:S03]  /*4d460*/  STL [R1+0x2038], R52 ;  /* 0x0020383401007387 */ /* 0x0001e60000100800 */
[----:B0-----:R-:W4:Y:S01]  /*4d470*/  LDL.LU R52, [R1+0x1fe0] ;  /* 0x001fe00001347983 */ /* 0x001f220000300800 */
[----:B--2---:R-:W-:-:S05]  /*4d480*/  IMAD.X R13, R13, 0x1, R0, P6 ;  /* 0x000000010d0d7824 */ /* 0x004fca00030e0600 */
[----:B------:R0:W-:Y:S01]  /*4d490*/  STL [R1+0x2054], R13 ;  /* 0x0020540d01007387 */ /* 0x0001e20000100800 */
[----:B------:R1:W-:Y:S03]  /*4d4a0*/  STL [R1+0x2030], R24 ;  /* 0x0020301801007387 */ /* 0x0003e60000100800 */
[----:B0-----:R-:W2:Y:S01]  /*4d4b0*/  LDL.LU R13, [R1+0x2004] ;  /* 0x00200400010d7983 */ /* 0x001ea20000300800 */
[----:B-1----:R-:W2:Y:S01]  /*4d4c0*/  LDL.LU R24, [R1+0x1fd8] ;  /* 0x001fd80001187983 */ /* 0x002ea20000300800 */
[----:B---3--:R-:W-:Y:S01]  /*4d4d0*/  IADD3 R17, P6, R17, R55, RZ ;  /* 0x0000003711117210 */ /* 0x008fe20007fde0ff */
[----:B------:R-:W-:-:S04]  /*4d4e0*/  IMAD.X R58, R58, 0x1, R0, P1 ;  /* 0x000000013a3a7824 */ /* 0x000fc800008e0600 */
[----:B------:R0:W-:Y:S01]  /*4d4f0*/  STL [R1+0x2028], R17 ;  /* 0x0020281101007387 */ /* 0x0001e20000100800 */
[----:B------:R-:W-:-:S03]  /*4d500*/  IADD3 R59, P1, R59, R55, RZ ;  /* 0x000000373b3b7210 */ /* 0x000fc60007f3e0ff */
[----:B0-----:R-:W3:Y:S01]  /*4d510*/  LDL.LU R17, [R1+0x1ffc] ;  /* 0x001ffc0001117983 */ /* 0x001ee20000300800 */
[--C-:B----4-:R-:W-:Y:S01]  /*4d520*/  IMAD.X R16, R16, 0x1, R0.reuse, P2 ;  /* 0x0000000110107824 */ /* 0x110fe200010e0600 */
[----:B------:R-:W-:Y:S01]  /*4d530*/  IADD3 R54, P2, R54, R55, RZ ;  /* 0x0000003736367210 */ /* 0x000fe20007f5e0ff */
[----:B------:R-:W-:-:S03]  /*4d540*/  IMAD.X R47, R47, 0x1, R0, P3 ;  /* 0x000000012f2f7824 */ /* 0x000fc600018e0600 */
[----:B------:R0:W-:Y:S01]  /*4d550*/  STL [R1+0x2044], R16 ;  /* 0x0020441001007387 */ /* 0x0001e20000100800 */
        /* <DEDUP_REMOVED lines=23> */
[----:B------:R-:W-:-:S02]  /*4d6d0*/  IMAD.X R20, R20, 0x1, R0, P2 ;  /* 0x0000000114147824 */ /* 0x000fc400010e0600 */
[----:B------:R0:W-:Y:S02]  /*4d6e0*/  STL [R1+0x1ff0], R12 ;  /* 0x001ff00c01007387 */ /* 0x0001e40000100800 */
[----:B0-----:R-:W4:Y:S01]  /*4d6f0*/  LDL.LU R12, [R1+0x1fc8] ;  /* 0x001fc800010c7983 */ /* 0x001f220000300800 */
[----:B------:R-:W-:Y:S01]  /*4d700*/  IADD3 R61, P2, R61, R55, RZ ;  /* 0x000000373d3d7210 */ /* 0x000fe20007f5e0ff */
[----:B------:R-:W4:Y:S02]  /*4d710*/  LDL.LU R56, [R1+0x1fec] ;  /* 0x001fec0001387983 */ /* 0x000f240000300800 */
[----:B------:R-:W4:Y:S01]  /*4d720*/  LDL.LU R57, [R1+0x1fc0] ;  /* 0x001fc00001397983 */ /* 0x000f220000300800 */
[----:B------:R-:W-:Y:S01]  /*4d730*/  STL [R1+0x2014], R20 ;  /* 0x0020141401007387 */ /* 0x000fe20000100800 */
[----:B------:R-:W4:Y:S02]  /*4d740*/  LDL.LU R25, [R1+0x1fe4] ;  /* 0x001fe40001197983 */ /* 0x000f240000300800 */
[----:B------:R0:W-:Y:S02]  /*4d750*/  STL [R1+0x1fe8], R61 ;  /* 0x001fe83d01007387 */ /* 0x0001e40000100800 */
[----:B0-----:R-:W4:Y:S01]  /*4d760*/  LDL.LU R61, [R1+0x1fb8] ;  /* 0x001fb800013d7983 */ /* 0x001f220000300800 */
[----:B------:R-:W-:-:S02]  /*4d770*/  IMAD.X R60, R60, 0x1, R0, P3 ;  /* 0x000000013c3c7824 */ /* 0x000fc400018e0600 */
[----:B------:R-:W4:Y:S03]  /*4d780*/  LDL.LU R20, [R1+0x1fdc] ;  /* 0x001fdc0001147983 */ /* 0x000f260000300800 */
[----:B------:R0:W-:Y:S04]  /*4d790*/  STL [R1+0x200c], R60 ;  /* 0x00200c3c01007387 */ /* 0x0001e80000100800 */
[----:B0-----:R-:W4:Y:S01]  /*4d7a0*/  LDL.LU R60, [R1+0x1fb0] ;  /* 0x001fb000013c7983 */ /* 0x001f220000300800 */
[----:B--2---:R-:W-:-:S05]  /*4d7b0*/  IMAD.X R13, R13, 0x1, R0, P4 ;  /* 0x000000010d0d7824 */ /* 0x004fca00020e0600 */
[----:B------:R0:W-:Y:S04]  /*4d7c0*/  STL [R1+0x2004], R13 ;  /* 0x0020040d01007387 */ /* 0x0001e80000100800 */
[----:B0-----:R-:W2:Y:S01]  /*4d7d0*/  LDL.LU R13, [R1+0x1fd4] ;  /* 0x001fd400010d7983 */ /* 0x001ea20000300800 */
[-C--:B------:R-:W-:Y:S02]  /*4d7e0*/  IADD3 R52, P3, R52, R55.reuse, RZ ;  /* 0x0000003734347210 */ /* 0x080fe40007f7e0ff */
[----:B------:R-:W-:-:S03]  /*4d7f0*/  IADD3 R24, P4, R24, R55, RZ ;  /* 0x0000003718187210 */ /* 0x000fc60007f9e0ff */
[----:B------:R-:W-:Y:S01]  /*4d800*/  STL [R1+0x1fe0], R52 ;  /* 0x001fe03401007387 */ /* 0x000fe20000100800 */
[----:B------:R-:W2:Y:S02]  /*4d810*/  LDL.LU R58, [R1+0x1fa8] ;  /* 0x001fa800013a7983 */ /* 0x000ea40000300800 */
[----:B---3--:R-:W-:Y:S01]  /*4d820*/  IMAD.X R17, R17, 0x1, R0, P5 ;  /* 0x0000000111117824 */ /* 0x008fe200028e0600 */
[----:B------:R-:W3:Y:S04]  /*4d830*/  LDL.LU R59, [R1+0x1fcc] ;  /* 0x001fcc00013b7983 */ /* 0x000ee80000300800 */
[----:B------:R-:W-:Y:S01]  /*4d840*/  STL [R1+0x1fd8], R24 ;  /* 0x001fd81801007387 */ /* 0x000fe20000100800 */
[----:B------:R0:W-:Y:S03]  /*4d850*/  STL [R1+0x1ffc], R17 ;  /* 0x001ffc1101007387 */ /* 0x0001e60000100800 */
[----:B0-----:R-:W3:Y:S01]  /*4d860*/  LDL.LU R17, [R1+0x1fa0] ;  /* 0x001fa00001117983 */ /* 0x001ee20000300800 */
[----:B------:R-:W3:Y:S02]  /*4d870*/  LDL.LU R54, [R1+0x1fc4] ;  /* 0x001fc40001367983 */ /* 0x000ee40000300800 */
[----:B------:R-:W3:Y:S02]  /*4d880*/  LDL.LU R47, [R1+0x1f98] ;  /* 0x001f9800012f7983 */ /* 0x000ee40000300800 */
[----:B------:R-:W3:Y:S01]  /*4d890*/  LDL.LU R46, [R1+0x1fbc] ;  /* 0x001fbc00012e7983 */ /* 0x000ee20000300800 */
[----:B----4-:R-:W-:-:S05]  /*4d8a0*/  IADD3 R16, P5, R16, R55, RZ ;  /* 0x0000003710107210 */ /* 0x010fca0007fbe0ff */
        /* <DEDUP_REMOVED lines=14> */
[----:B------:R0:W-:Y:S02]  /*4d990*/  STL [R1+0x1fc8], R12 ;  /* 0x001fc80c01007387 */ /* 0x0001e40000100800 */
[--C-:B------:R-:W-:Y:S01]  /*4d9a0*/  IMAD.X R25, R25, 0x1, R0.reuse, P2 ;  /* 0x0000000119197824 */ /* 0x100fe200010e0600 */
[-C--:B------:R-:W-:Y:S01]  /*4d9b0*/  IADD3 R57, P1, R57, R55.reuse, RZ ;  /* 0x0000003739397210 */ /* 0x080fe20007f3e0ff */
[----:B0-----:R-:W4:Y:S01]  /*4d9c0*/  LDL.LU R12, [R1+0x1f94] ;  /* 0x001f9400010c7983 */ /* 0x001f220000300800 */
[----:B------:R-:W-:Y:S01]  /*4d9d0*/  IADD3 R61, P2, R61, R55, RZ ;  /* 0x000000373d3d7210 */ /* 0x000fe20007f5e0ff */
[----:B------:R-:W-:Y:S02]  /*4d9e0*/  STL [R1+0x1fec], R56 ;  /* 0x001fec3801007387 */ /* 0x000fe40000100800 */
[----:B------:R-:W-:-:S02]  /*4d9f0*/  IMAD.X R20, R20, 0x1, R0, P3 ;  /* 0x0000000114147824 */ /* 0x000fc400018e0600 */
[----:B------:R0:W-:Y:S01]  /*4da00*/  STL [R1+0x1fb8], R61 ;  /* 0x001fb83d01007387 */ /* 0x0001e20000100800 */
[----:B------:R-:W-:Y:S03]  /*4da10*/  STL [R1+0x1fc0], R57 ;  /* 0x001fc03901007387 */ /* 0x000fe60000100800 */
[----:B0-----:R-:W4:Y:S01]  /*4da20*/  LDL.LU R61, [R1+0x1f68] ;  /* 0x001f6800013d7983 */ /* 0x001f220000300800 */
[----:B------:R-:W-:Y:S01]  /*4da30*/  IADD3 R60, P3, R60, R55, RZ ;  /* 0x000000373c3c7210 */ /* 0x000fe20007f7e0ff */
[----:B------:R0:W-:Y:S02]  /*4da40*/  STL [R1+0x1fe4], R25 ;  /* 0x001fe41901007387 */ /* 0x0001e40000100800 */
[----:B0-----:R-:W4:Y:S02]  /*4da50*/  LDL.LU R25, [R1+0x1f8c] ;  /* 0x001f8c0001197983 */ /* 0x001f240000300800 */
[----:B------:R0:W-:Y:S02]  /*4da60*/  STL [R1+0x1fb0], R60 ;  /* 0x001fb03c01007387 */ /* 0x0001e40000100800 */
[----:B------:R1:W-:Y:S01]  /*4da70*/  STL [R1+0x1fdc], R20 ;  /* 0x001fdc1401007387 */ /* 0x0003e20000100800 */
[----:B0-----:R-:W4:Y:S01]  /*4da80*/  LDL.LU R60, [R1+0x1f60] ;  /* 0x001f6000013c7983 */ /* 0x001f220000300800 */
[----:B-1----:R-:W4:Y:S02]  /*4da90*/  LDL.LU R20, [R1+0x1f84] ;  /* 0x001f840001147983 */ /* 0x002f240000300800 */
[----:B--2---:R-:W-:-:S05]  /*4daa0*/  IMAD.X R13, R13, 0x1, R0, P4 ;  /* 0x000000010d0d7824 */ /* 0x004fca00020e0600 */
[----:B------:R0:W-:Y:S04]  /*4dab0*/  STL [R1+0x1fd4], R13 ;  /* 0x001fd40d01007387 */ /* 0x0001e80000100800 */
[----:B0-----:R-:W2:Y:S01]  /*4dac0*/  LDL.LU R13, [R1+0x1f58] ;  /* 0x001f5800010d7983 */ /* 0x001ea20000300800 */
[--C-:B---3--:R-:W-:Y:S01]  /*4dad0*/  IMAD.X R59, R59, 0x1, R0.reuse, P5 ;  /* 0x000000013b3b7824 */ /* 0x108fe200028e0600 */
[-C--:B------:R-:W-:Y:S02]  /*4dae0*/  IADD3 R58, P4, R58, R55.reuse, RZ ;  /* 0x000000373a3a7210 */ /* 0x080fe40007f9e0ff */
[-C--:B------:R-:W-:Y:S01]  /*4daf0*/  IADD3 R17, P5, R17, R55.reuse, RZ ;  /* 0x0000003711117210 */ /* 0x080fe20007fbe0ff */
[--C-:B------:R-:W-:Y:S01]  /*4db00*/  IMAD.X R54, R54, 0x1, R0.reuse, P6 ;  /* 0x0000000136367824 */ /* 0x100fe200030e0600 */
[----:B------:R-:W-:Y:S01]  /*4db10*/  IADD3 R47, P6, R47, R55, RZ ;  /* 0x000000372f2f7210 */ /* 0x000fe20007fde0ff */
[----:B------:R-:W-:-:S02]  /*4db20*/  IMAD.X R46, R46, 0x1, R0, P1 ;  /* 0x000000012e2e7824 */ /* 0x000fc400008e0600 */
[----:B------:R0:W-:Y:S01]  /*4db30*/  STL [R1+0x1fa0], R17 ;  /* 0x001fa01101007387 */ /* 0x0001e20000100800 */
[----:B------:R-:W-:Y:S03]  /*4db40*/  STL [R1+0x1fa8], R58 ;  /* 0x001fa83a01007387 */ /* 0x000fe60000100800 */
[----:B0-----:R-:W3:Y:S01]  /*4db50*/  LDL.LU R17, [R1+0x1f7c] ;  /* 0x001f7c0001117983 */ /* 0x001ee20000300800 */
[----:B----4-:R-:W-:-:S03]  /*4db60*/  IADD3 R45, P1, R45, R55, RZ ;  /* 0x000000372d2d7210 */ /* 0x010fc60007f3e0ff */
[----:B------:R-:W-:Y:S01]  /*4db70*/  STL [R1+0x1fcc], R59 ;  /* 0x001fcc3b01007387 */ /* 0x000fe20000100800 */
[----:B------:R-:W-:-:S03]  /*4db80*/  IMAD.X R44, R44, 0x1, R0, P2 ;  /* 0x000000012c2c7824 */ /* 0x000fc600010e0600 */
[----:B------:R-:W-:Y:S01]  /*4db90*/  STL [R1+0x1fc4], R54 ;  /* 0x001fc43601007387 */ /* 0x000fe20000100800 */
[-C--:B------:R-:W-:Y:S01]  /*4dba0*/  IADD3 R29, P2, R29, R55.reuse, RZ ;  /* 0x000000371d1d7210 */ /* 0x080fe20007f5e0ff */
[----:B------:R-:W-:Y:S02]  /*4dbb0*/  STL [R1+0x1f98], R47 ;  /* 0x001f982f01007387 */ /* 0x000fe40000100800 */
[--C-:B------:R-:W-:Y:S01]  /*4dbc0*/  IMAD.X R28, R28, 0x1, R0.reuse, P3 ;  /* 0x000000011c1c7824 */ /* 0x100fe200018e0600 */
[----:B------:R-:W-:Y:S01]  /*4dbd0*/  STL [R1+0x1fbc], R46 ;  /* 0x001fbc2e01007387 */ /* 0x000fe20000100800 */
[-C--:B------:R-:W-:Y:S01]  /*4dbe0*/  IADD3 R53, P3, R53, R55.reuse, RZ ;  /* 0x0000003735357210 */ /* 0x080fe20007f7e0ff */
[--C-:B------:R-:W-:Y:S02]  /*4dbf0*/  IMAD.X R52, R52, 0x1, R0.reuse, P4 ;  /* 0x0000000134347824 */ /* 0x100fe400020e0600 */
[----:B------:R-:W-:Y:S01]  /*4dc00*/  STL [R1+0x1f90], R45 ;  /* 0x001f902d01007387 */ /* 0x000fe20000100800 */
[-C--:B------:R-:W-:Y:S01]  /*4dc10*/  IADD3 R24, P4, R24, R55.reuse, RZ ;  /* 0x0000003718187210 */ /* 0x080fe20007f9e0ff */
[----:B------:R-:W-:Y:S01]  /*4dc20*/  STL [R1+0x1fb4], R44 ;  /* 0x001fb42c01007387 */ /* 0x000fe20000100800 */
[----:B------:R-:W-:Y:S02]  /*4dc30*/  STL [R1+0x1f88], R29 ;  /* 0x001f881d01007387 */ /* 0x000fe40000100800 */
[----:B------:R-:W-:Y:S02]  /*4dc40*/  STL [R1+0x1fac], R28 ;  /* 0x001fac1c01007387 */ /* 0x000fe40000100800 */
[----:B------:R-:W-:Y:S01]  /*4dc50*/  IMAD.X R16, R16, 0x1, R0, P5 ;  /* 0x0000000110107824 */ /* 0x000fe200028e0600 */
[----:B------:R-:W-:Y:S01]  /*4dc60*/  STL [R1+0x1f80], R53 ;  /* 0x001f803501007387 */ /* 0x000fe20000100800 */
[----:B------:R0:W-:Y:S02]  /*4dc70*/  STL [R1+0x1f78], R24 ;  /* 0x001f781801007387 */ /* 0x0001e40000100800 */
[----:B------:R-:W-:Y:S01]  /*4dc80*/  STL [R1+0x1fa4], R52 ;  /* 0x001fa43401007387 */ /* 0x000fe20000100800 */
[----:B0-----:R-:W4:Y:S01]  /*4dc90*/  LDL.LU R24, [R1+0x1f50] ;  /* 0x001f500001187983 */ /* 0x001f220000300800 */
[----:B------:R0:W-:Y:S01]  /*4dca0*/  STL [R1+0x1f9c], R16 ;  /* 0x001f9c1001007387 */ /* 0x0001e20000100800 */
[----:B------:R-:W-:-:S02]  /*4dcb0*/  IADD3 R21, P5, R21, R55, RZ ;  /* 0x0000003715157210 */ /* 0x000fc40007fbe0ff */
[----:B0-----:R-:W4:Y:S01]  /*4dcc0*/  LDL.LU R16, [R1+0x1f74] ;  /* 0x001f740001107983 */ /* 0x001f220000300800 */
[----:B------:R-:W4:Y:S02]  /*4dcd0*/  LDL.LU R56, [R1+0x1f48] ;  /* 0x001f480001387983 */ /* 0x000f240000300800 */
[----:B------:R-:W4:Y:S02]  /*4dce0*/  LDL.LU R57, [R1+0x1f6c] ;  /* 0x001f6c0001397983 */ /* 0x000f240000300800 */
[----:B------:R-:W-:Y:S01]  /*4dcf0*/  IMAD.X R12, R12, 0x1, R0, P6 ;  /* 0x000000010c0c7824 */ /* 0x000fe200030e0600 */
[----:B------:R-:W-:Y:S01]  /*4dd00*/  STL [R1+0x1f70], R21 ;  /* 0x001f701501007387 */ /* 0x000fe20000100800 */
[----:B------:R-:W4:Y:S03]  /*4dd10*/  LDL.LU R52, [R1+0x1f40] ;  /* 0x001f400001347983 */ /* 0x000f260000300800 */
[----:B------:R0:W-:Y:S04]  /*4dd20*/  STL [R1+0x1f94], R12 ;  /* 0x001f940c01007387 */ /* 0x0001e80000100800 */
[----:B0-----:R-:W4:Y:S01]  /*4dd30*/  LDL.LU R12, [R1+0x1f64] ;  /* 0x001f6400010c7983 */ /* 0x001f220000300800 */
[----:B------:R-:W4:Y:S01]  /*4dd40*/  LDL.LU R21, [R1+0x1f38] ;  /* 0x001f380001157983 */ /* 0x000f220000300800 */
[----:B------:R-:W-:-:S05]  /*4dd50*/  IADD3 R61, P6, R61, R55, RZ ;  /* 0x000000373d3d7210 */ /* 0x000fca0007fde0ff */
[----:B------:R0:W-:Y:S01]  /*4dd60*/  STL [R1+0x1f68], R61 ;  /* 0x001f683d01007387 */ /* 0x0001e20000100800 */
[----:B------:R-:W-:-:S03]  /*4dd70*/  IMAD.X R25, R25, 0x1, R0, P1 ;  /* 0x0000000119197824 */ /* 0x000fc600008e0600 */
[----:B0-----:R-:W4:Y:S01]  /*4dd80*/  LDL.LU R61, [R1+0x1f5c] ;  /* 0x001f5c00013d7983 */ /* 0x001f220000300800 */
[----:B------:R-:W-:Y:S01]  /*4dd90*/  IADD3 R60, P1, R60, R55, RZ ;  /* 0x000000373c3c7210 */ /* 0x000fe20007f3e0ff */
[----:B------:R-:W-:-:S04]  /*4dda0*/  IMAD.X R20, R20, 0x1, R0, P2 ;  /* 0x0000000114147824 */ /* 0x000fc800010e0600 */
[----:B------:R0:W-:Y:S04]  /*4ddb0*/  STL [R1+0x1f60], R60 ;  /* 0x001f603c01007387 */ /* 0x0001e80000100800 */
[----:B0-----:R-:W4:Y:S01]  /*4ddc0*/  LDL.LU R60, [R1+0x1f30] ;  /* 0x001f3000013c7983 */ /* 0x001f220000300800 */
[----:B------:R-:W-:Y:S02]  /*4ddd0*/  STL [R1+0x1f8c], R25 ;  /* 0x001f8c1901007387 */ /* 0x000fe40000100800 */
[----:B------:R-:W4:Y:S02]  /*4dde0*/  LDL.LU R58, [R1+0x1f54] ;  /* 0x001f5400013a7983 */ /* 0x000f240000300800 */
[----:B------:R-:W4:Y:S01]  /*4ddf0*/  LDL.LU R59, [R1+0x1f28] ;  /* 0x001f2800013b7983 */ /* 0x000f220000300800 */
[----:B------:R-:W-:Y:S01]  /*4de00*/  STL [R1+0x1f84], R20 ;  /* 0x001f841401007387 */ /* 0x000fe20000100800 */
[----:B--2---:R-:W-:-:S05]  /*4de10*/  IADD3 R13, P2, R13, R55, RZ ;  /* 0x000000370d0d7210 */ /* 0x004fca0007f5e0ff */
[----:B------:R0:W-:Y:S04]  /*4de20*/  STL [R1+0x1f58], R13 ;  /* 0x001f580d01007387 */ /* 0x0001e80000100800 */
[----:B0-----:R-:W2:Y:S01]  /*4de30*/  LDL.LU R13, [R1+0x1f4c] ;  /* 0x001f4c00010d7983 */ /* 0x001ea20000300800 */
[----:B------:R-:W2:Y:S02]  /*4de40*/  LDL.LU R54, [R1+0x1f20] ;  /* 0x001f200001367983 */ /* 0x000ea40000300800 */
[----:B------:R-:W2:Y:S02]  /*4de50*/  LDL.LU R47, [R1+0x1f44] ;  /* 0x001f4400012f7983 */ /* 0x000ea40000300800 */
[----:B------:R-:W2:Y:S02]  /*4de60*/  LDL.LU R46, [R1+0x1f18] ;  /* 0x001f1800012e7983 */ /* 0x000ea40000300800 */
[----:B---3--:R-:W-:-:S05]  /*4de70*/  IMAD.X R17, R17, 0x1, R0, P3 ;  /* 0x0000000111117824 */ /* 0x008fca00018e0600 */
[----:B------:R0:W-:Y:S01]  /*4de80*/  STL [R1+0x1f7c], R17 ;  /* 0x001f7c1101007387 */ /* 0x0001e20000100800 */
[----:B------:R-:W3:Y:S02]  /*4de90*/  LDL.LU R45, [R1+0x1f3c] ;  /* 0x001f3c00012d7983 */ /* 0x000ee40000300800 */
[----:B------:R-:W3:Y:S02]  /*4dea0*/  LDL.LU R44, [R1+0x1f10] ;  /* 0x001f1000012c7983 */ /* 0x000ee40000300800 */
[----:B------:R-:W3:Y:S01]  /*4deb0*/  LDL.LU R29, [R1+0x1f34] ;  /* 0x001f3400011d7983 */ /* 0x000ee20000300800 */
[----:B------:R-:W3:Y:S01]  /*4dec0*/  LDL.LU R28, [R1+0x1f08] ;  /* 0x001f0800011c7983 */ /* 0x000ee20000300800 */
[----:B------:R-:W3:Y:S02]  /*4ded0*/  LDL.LU R53, [R1+0x1f2c] ;  /* 0x001f2c0001357983 */ /* 0x000ee40000300800 */
[----:B------:R-:W3:Y:S02]  /*4dee0*/  LDL.LU R25, [R1+0x1f00] ;  /* 0x001f000001197983 */ /* 0x000ee40000300800 */
[----:B------:R-:W3:Y:S01]  /*4def0*/  LDL.LU R20, [R1+0x1f24] ;  /* 0x001f240001147983 */ /* 0x000ee20000300800 */
[----:B0-----:R-:W3:Y:S01]  /*4df00*/  LDL.LU R17, [R1+0x1ef8] ;  /* 0x001ef80001117983 */ /* 0x001ee20000300800 */
[----:B----4-:R-:W-:-:S05]  /*4df10*/  IADD3 R24, P3, R24, R55, RZ ;  /* 0x0000003718187210 */ /* 0x010fca0007f7e0ff */
[----:B------:R0:W-:Y:S01]  /*4df20*/  STL [R1+0x1f50], R24 ;  /* 0x001f501801007387 */ /* 0x0001e20000100800 */
[--C-:B------:R-:W-:Y:S01]  /*4df30*/  IMAD.X R16, R16, 0x1, R0.reuse, P4 ;  /* 0x0000000110107824 */ /* 0x100fe200020e0600 */
[-C--:B------:R-:W-:Y:S02]  /*4df40*/  IADD3 R56, P4, R56, R55.reuse, RZ ;  /* 0x0000003738387210 */ /* 0x080fe40007f9e0ff */
[----:B0-----:R-:W4:Y:S02]  /*4df50*/  LDL.LU R24, [R1+0x1f1c] ;  /* 0x001f1c0001187983 */ /* 0x001f240000300800 */
[----:B------:R0:W-:Y:S02]  /*4df60*/  STL [R1+0x1f74], R16 ;  /* 0x001f741001007387 */ /* 0x0001e40000100800 */
[--C-:B------:R-:W-:Y:S01]  /*4df70*/  IMAD.X R57, R57, 0x1, R0.reuse, P5 ;  /* 0x0000000139397824 */ /* 0x100fe200028e0600 */
[-C--:B------:R-:W-:Y:S01]  /*4df80*/  IADD3 R52, P5, R52, R55.reuse, RZ ;  /* 0x0000003734347210 */ /* 0x080fe20007fbe0ff */
[----:B0-----:R-:W4:Y:S01]  /*4df90*/  LDL.LU R16, [R1+0x1ef0] ;  /* 0x001ef00001107983 */ /* 0x001f220000300800 */
[----:B------:R-:W-:Y:S02]  /*4dfa0*/  STL [R1+0x1f48], R56 ;  /* 0x001f483801007387 */ /* 0x000fe40000100800 */
[----:B------:R-:W-:Y:S01]  /*4dfb0*/  IMAD.X R12, R12, 0x1, R0, P6 ;  /* 0x000000010c0c7824 */ /* 0x000fe200030e0600 */
[----:B------:R-:W-:-:S04]  /*4dfc0*/  IADD3 R21, P6, R21, R55, RZ ;  /* 0x0000003715157210 */ /* 0x000fc80007fde0ff */
[----:B------:R0:W-:Y:S01]  /*4dfd0*/  STL [R1+0x1f64], R12 ;  /* 0x001f640c01007387 */ /* 0x0001e20000100800 */
[----:B------:R-:W-:Y:S03]  /*4dfe0*/  STL [R1+0x1f6c], R57 ;  /* 0x001f6c3901007387 */ /* 0x000fe60000100800 */
[----:B0-----:R-:W4:Y:S01]  /*4dff0*/  LDL.LU R12, [R1+0x1f14] ;  /* 0x001f1400010c7983 */ /* 0x001f220000300800 */
[--C-:B------:R-:W-:Y:S02]  /*4e000*/  IMAD.X R61, R61, 0x1, R0.reuse, P1 ;  /* 0x000000013d3d7824 */ /* 0x100fe400008e0600 */
[----:B------:R0:W-:Y:S02]  /*4e010*/  STL [R1+0x1f40], R52 ;  /* 0x001f403401007387 */ /* 0x0001e40000100800 */
[----:B0-----:R-:W4:Y:S01]  /*4e020*/  LDL.LU R52, [R1+0x1ee8] ;  /* 0x001ee80001347983 */ /* 0x001f220000300800 */
[----:B------:R0:W-:Y:S02]  /*4e030*/  STL [R1+0x1f5c], R61 ;  /* 0x001f5c3d01007387 */ /* 0x0001e40000100800 */
[----:B------:R1:W-:Y:S01]  /*4e040*/  STL [R1+0x1f38], R21 ;  /* 0x001f381501007387 */ /* 0x0003e20000100800 */
[----:B0-----:R-:W4:Y:S01]  /*4e050*/  LDL.LU R61, [R1+0x1f0c] ;  /* 0x001f0c00013d7983 */ /* 0x001f220000300800 */
[----:B------:R-:W-:Y:S01]  /*4e060*/  IADD3 R60, P1, R60, R55, RZ ;  /* 0x000000373c3c7210 */ /* 0x000fe20007f3e0ff */
[----:B-1----:R-:W4:Y:S02]  /*4e070*/  LDL.LU R21, [R1+0x1ee0] ;  /* 0x001ee00001157983 */ /* 0x002f240000300800 */
[----:B------:R-:W-:-:S02]  /*4e080*/  IMAD.X R58, R58, 0x1, R0, P2 ;  /* 0x000000013a3a7824 */ /* 0x000fc400010e0600 */
[----:B------:R0:W-:Y:S04]  /*4e090*/  STL [R1+0x1f30], R60 ;  /* 0x001f303c01007387 */ /* 0x0001e80000100800 */
[----:B0-----:R-:W4:Y:S01]  /*4e0a0*/  LDL.LU R60, [R1+0x1f04] ;  /* 0x001f0400013c7983 */ /* 0x001f220000300800 */
[----:B--2---:R-:W-:-:S05]  /*4e0b0*/  IMAD.X R13, R13, 0x1, R0, P3 ;  /* 0x000000010d0d7824 */ /* 0x004fca00018e0600 */
[----:B------:R0:W-:Y:S01]  /*4e0c0*/  STL [R1+0x1f4c], R13 ;  /* 0x001f4c0d01007387 */ /* 0x0001e20000100800 */
[----:B------:R-:W-:Y:S03]  /*4e0d0*/  STL [R1+0x1f54], R58 ;  /* 0x001f543a01007387 */ /* 0x000fe60000100800 */
[----:B0-----:R-:W2:Y:S01]  /*4e0e0*/  LDL.LU R13, [R1+0x1ed8] ;  /* 0x001ed800010d7983 */ /* 0x001ea20000300800 */
[-C--:B------:R-:W-:Y:S02]  /*4e0f0*/  IADD3 R59, P2, R59, R55.reuse, RZ ;  /* 0x000000373b3b7210 */ /* 0x080fe40007f5e0ff */
[-C--:B------:R-:W-:Y:S01]  /*4e100*/  IADD3 R54, P3, R54, R55.reuse, RZ ;  /* 0x0000003736367210 */ /* 0x080fe20007f7e0ff */
[--C-:B------:R-:W-:Y:S01]  /*4e110*/  IMAD.X R47, R47, 0x1, R0.reuse, P4 ;  /* 0x000000012f2f7824 */ /* 0x100fe200020e0600 */
[-C--:B------:R-:W-:Y:S01]  /*4e120*/  IADD3 R46, P4, R46, R55.reuse, RZ ;  /* 0x000000372e2e7210 */ /* 0x080fe20007f9e0ff */
[--C-:B---3--:R-:W-:Y:S01]  /*4e130*/  IMAD.X R45, R45, 0x1, R0.reuse, P5 ;  /* 0x000000012d2d7824 */ /* 0x108fe200028e0600 */
[----:B------:R-:W-:Y:S01]  /*4e140*/  STL [R1+0x1f28], R59 ;  /* 0x001f283b01007387 */ /* 0x000fe20000100800 */
[-C--:B------:R-:W-:Y:S01]  /*4e150*/  IADD3 R44, P5, R44, R55.reuse, RZ ;  /* 0x000000372c2c7210 */ /* 0x080fe20007fbe0ff */
[----:B------:R-:W-:Y:S02]  /*4e160*/  STL [R1+0x1f20], R54 ;  /* 0x001f203601007387 */ /* 0x000fe40000100800 */
[--C-:B------:R-:W-:Y:S01]  /*4e170*/  IMAD.X R29, R29, 0x1, R0.reuse, P6 ;  /* 0x000000011d1d7824 */ /* 0x100fe200030e0600 */
[----:B------:R-:W-:Y:S01]  /*4e180*/  STL [R1+0x1f44], R47 ;  /* 0x001f442f01007387 */ /* 0x000fe20000100800 */
[----:B------:R-:W-:Y:S01]  /*4e190*/  IADD3 R28, P6, R28, R55, RZ ;  /* 0x000000371c1c7210 */ /* 0x000fe20007fde0ff */
[----:B------:R-:W-:Y:S02]  /*4e1a0*/  STL [R1+0x1f18], R46 ;  /* 0x001f182e01007387 */ /* 0x000fe40000100800 */
[--C-:B------:R-:W-:Y:S01]  /*4e1b0*/  IMAD.X R53, R53, 0x1, R0.reuse, P1 ;  /* 0x0000000135357824 */ /* 0x100fe200008e0600 */
[----:B------:R-:W-:Y:S01]  /*4e1c0*/  STL [R1+0x1f3c], R45 ;  /* 0x001f3c2d01007387 */ /* 0x000fe20000100800 */
[----:B------:R-:W-:-:S02]  /*4e1d0*/  IMAD.X R20, R20, 0x1, R0, P2 ;  /* 0x0000000114147824 */ /* 0x000fc400010e0600 */
[----:B------:R-:W-:Y:S01]  /*4e1e0*/  STL [R1+0x1f10], R44 ;  /* 0x001f102c01007387 */ /* 0x000fe20000100800 */
[-C--:B------:R-:W-:Y:S01]  /*4e1f0*/  IADD3 R25, P1, R25, R55.reuse, RZ ;  /* 0x0000003719197210 */ /* 0x080fe20007f3e0ff */
[----:B------:R-:W-:Y:S01]  /*4e200*/  STL [R1+0x1f34], R29 ;  /* 0x001f341d01007387 */ /* 0x000fe20000100800 */
[----:B------:R-:W-:Y:S01]  /*4e210*/  STL [R1+0x1f08], R28 ;  /* 0x001f081c01007387 */ /* 0x000fe20000100800 */
[-C--:B------:R-:W-:Y:S01]  /*4e220*/  IADD3 R17, P2, R17, R55.reuse, RZ ;  /* 0x0000003711117210 */ /* 0x080fe20007f5e0ff */
[----:B------:R-:W-:Y:S01]  /*4e230*/  STL [R1+0x1f2c], R53 ;  /* 0x001f2c3501007387 */ /* 0x000fe20000100800 */
[----:B------:R0:W-:Y:S01]  /*4e240*/  STL [R1+0x1f24], R20 ;  /* 0x001f241401007387 */ /* 0x0001e20000100800 */
[----:B------:R-:W-:Y:S03]  /*4e250*/  STL [R1+0x1f00], R25 ;  /* 0x001f001901007387 */ /* 0x000fe60000100800 */
[----:B0-----:R-:W3:Y:S01]  /*4e260*/  LDL.LU R20, [R1+0x1efc] ;  /* 0x001efc0001147983 */ /* 0x001ee20000300800 */
[----:B------:R0:W-:Y:S02]  /*4e270*/  STL [R1+0x1ef8], R17 ;  /* 0x001ef81101007387 */ /* 0x0001e40000100800 */
[--C-:B----4-:R-:W-:Y:S01]  /*4e280*/  IMAD.X R24, R24, 0x1, R0.reuse, P3 ;  /* 0x0000000118187824 */ /* 0x110fe200018e0600 */
[----:B0-----:R-:W4:Y:S01]  /*4e290*/  LDL.LU R17, [R1+0x1ed0] ;  /* 0x001ed00001117983 */ /* 0x001f220000300800 */
[----:B------:R-:W4:Y:S01]  /*4e2a0*/  LDL.LU R56, [R1+0x1ef4] ;  /* 0x001ef40001387983 */ /* 0x000f220000300800 */
[----:B------:R-:W-:Y:S01]  /*4e2b0*/  IADD3 R16, P3, R16, R55, RZ ;  /* 0x0000003710107210 */ /* 0x000fe20007f7e0ff */
[----:B------:R-:W4:Y:S01]  /*4e2c0*/  LDL.LU R57, [R1+0x1ec8] ;  /* 0x001ec80001397983 */ /* 0x000f220000300800 */
[----:B------:R-:W-:Y:S01]  /*4e2d0*/  STL [R1+0x1f1c], R24 ;  /* 0x001f1c1801007387 */ /* 0x000fe20000100800 */
[----:B------:R-:W4:Y:S02]  /*4e2e0*/  LDL.LU R25, [R1+0x1eec] ;  /* 0x001eec0001197983 */ /* 0x000f240000300800 */
[----:B------:R0:W-:Y:S02]  /*4e2f0*/  STL [R1+0x1ef0], R16 ;  /* 0x001ef01001007387 */ /* 0x0001e40000100800 */
[----:B0-----:R-:W4:Y:S01]  /*4e300*/  LDL.LU R16, [R1+0x1ec0] ;  /* 0x001ec00001107983 */ /* 0x001f220000300800 */
[----:B------:R-:W4:Y:S02]  /*4e310*/  LDL.LU R24, [R1+0x1ee4] ;  /* 0x001ee40001187983 */ /* 0x000f240000300800 */
[----:B------:R-:W-:-:S05]  /*4e320*/  IMAD.X R12, R12, 0x1, R0, P4 ;  /* 0x000000010c0c7824 */ /* 0x000fca00020e0600 */
[----:B------:R0:W-:Y:S04]  /*4e330*/  STL [R1+0x1f14], R12 ;  /* 0x001f140c01007387 */ /* 0x0001e80000100800 */
[----:B0-----:R-:W4:Y:S01]  /*4e340*/  LDL.LU R12, [R1+0x1eb8] ;  /* 0x001eb800010c7983 */ /* 0x001f220000300800 */
[-C--:B------:R-:W-:Y:S01]  /*4e350*/  IADD3 R52, P4, R52, R55.reuse, RZ ;  /* 0x0000003734347210 */ /* 0x080fe20007f9e0ff */
[----:B------:R-:W-:Y:S01]  /*4e360*/  IMAD.X R61, R61, 0x1, R0, P5 ;  /* 0x000000013d3d7824 */ /* 0x000fe200028e0600 */
[----:B------:R-:W-:-:S04]  /*4e370*/  IADD3 R21, P5, R21, R55, RZ ;  /* 0x0000003715157210 */ /* 0x000fc80007fbe0ff */
[----:B------:R0:W-:Y:S04]  /*4e380*/  STL [R1+0x1f0c], R61 ;  /* 0x001f0c3d01007387 */ /* 0x0001e80000100800 */
[----:B0-----:R-:W4:Y:S01]  /*4e390*/  LDL.LU R61, [R1+0x1edc] ;  /* 0x001edc00013d7983 */ /* 0x001f220000300800 */
[----:B------:R-:W-:Y:S02]  /*4e3a0*/  IMAD.X R60, R60, 0x1, R0, P6 ;  /* 0x000000013c3c7824 */ /* 0x000fe400030e0600 */
[----:B------:R-:W-:Y:S02]  /*4e3b0*/  STL [R1+0x1ee8], R52 ;  /* 0x001ee83401007387 */ /* 0x000fe40000100800 */
[----:B------:R-:W4:Y:S01]  /*4e3c0*/  LDL.LU R58, [R1+0x1eb0] ;  /* 0x001eb000013a7983 */ /* 0x000f220000300800 */
[----:B------:R-:W4:Y:S01]  /*4e3d0*/  LDL.LU R59, [R1+0x1ed4] ;  /* 0x001ed400013b7983 */ /* 0x000f220000300800 */
[----:B------:R-:W-:Y:S02]  /*4e3e0*/  STL [R1+0x1ee0], R21 ;  /* 0x001ee01501007387 */ /* 0x000fe40000100800 */
[----:B------:R0:W-:Y:S02]  /*4e3f0*/  STL [R1+0x1f04], R60 ;  /* 0x001f043c01007387 */ /* 0x0001e40000100800 */
[----:B0-----:R-:W4:Y:S01]  /*4e400*/  LDL.LU R60, [R1+0x1ea8] ;  /* 0x001ea800013c7983 */ /* 0x001f220000300800 */
[----:B------:R-:W4:Y:S02]  /*4e410*/  LDL.LU R54, [R1+0x1ecc] ;  /* 0x001ecc0001367983 */ /* 0x000f240000300800 */
[----:B------:R-:W4:Y:S02]  /*4e420*/  LDL.LU R47, [R1+0x1ea0] ;  /* 0x001ea000012f7983 */ /* 0x000f240000300800 */
[----:B------:R-:W4:Y:S01]  /*4e430*/  LDL.LU R46, [R1+0x1ec4] ;  /* 0x001ec400012e7983 */ /* 0x000f220000300800 */
[----:B--2---:R-:W-:-:S05]  /*4e440*/  IADD3 R13, P6, R13, R55, RZ ;  /* 0x000000370d0d7210 */ /* 0x004fca0007fde0ff */
[----:B------:R0:W-:Y:S01]  /*4e450*/  STL [R1+0x1ed8], R13 ;  /* 0x001ed80d01007387 */ /* 0x0001e20000100800 */
[----:B------:R-:W2:Y:S02]  /*4e460*/  LDL.LU R45, [R1+0x1e98] ;  /* 0x001e9800012d7983 */ /* 0x000ea40000300800 */
[----:B------:R-:W2:Y:S02]  /*4e470*/  LDL.LU R44, [R1+0x1ebc] ;  /* 0x001ebc00012c7983 */ /* 0x000ea40000300800 */
[----:B------:R-:W2:Y:S01]  /*4e480*/  LDL.LU R29, [R1+0x1e90] ;  /* 0x001e9000011d7983 */ /* 0x000ea20000300800 */
[----:B------:R-:W2:Y:S01]  /*4e490*/  LDL.LU R28, [R1+0x1eb4] ;  /* 0x001eb400011c7983 */ /* 0x000ea20000300800 */
[----:B------:R-:W2:Y:S02]  /*4e4a0*/  LDL.LU R53, [R1+0x1e88] ;  /* 0x001e880001357983 */ /* 0x000ea40000300800 */
[----:B------:R-:W2:Y:S02]  /*4e4b0*/  LDL.LU R52, [R1+0x1eac] ;  /* 0x001eac0001347983 */ /* 0x000ea40000300800 */
[----:B------:R-:W2:Y:S01]  /*4e4c0*/  LDL.LU R21, [R1+0x1e80] ;  /* 0x001e800001157983 */ /* 0x000ea20000300800 */
[----:B0-----:R-:W2:Y:S01]  /*4e4d0*/  LDL.LU R13, [R1+0x1ea4] ;  /* 0x001ea400010d7983 */ /* 0x001ea20000300800 */
[----:B---3--:R-:W-:-:S05]  /*4e4e0*/  IMAD.X R20, R20, 0x1, R0, P1 ;  /* 0x0000000114147824 */ /* 0x008fca00008e0600 */
[----:B------:R0:W-:Y:S01]  /*4e4f0*/  STL [R1+0x1efc], R20 ;  /* 0x001efc1401007387 */ /* 0x0001e20000100800 */
[-C--:B----4-:R-:W-:Y:S01]  /*4e500*/  IADD3 R17, P1, R17, R55.reuse, RZ ;  /* 0x0000003711117210 */ /* 0x090fe20007f3e0ff */
[--C-:B------:R-:W-:Y:S01]  /*4e510*/  IMAD.X R56, R56, 0x1, R0.reuse, P2 ;  /* 0x0000000138387824 */ /* 0x100fe200010e0600 */
[-C--:B------:R-:W-:Y:S01]  /*4e520*/  IADD3 R57, P2, R57, R55.reuse, RZ ;  /* 0x0000003739397210 */ /* 0x080fe20007f5e0ff */
[----:B0-----:R-:W3:Y:S01]  /*4e530*/  LDL.LU R20, [R1+0x1e78] ;  /* 0x001e780001147983 */ /* 0x001ee20000300800 */
[--C-:B------:R-:W-:Y:S02]  /*4e540*/  IMAD.X R25, R25, 0x1, R0.reuse, P3 ;  /* 0x0000000119197824 */ /* 0x100fe400018e0600 */
[----:B------:R0:W-:Y:S01]  /*4e550*/  STL [R1+0x1ed0], R17 ;  /* 0x001ed01101007387 */ /* 0x0001e20000100800 */
[-C--:B------:R-:W-:Y:S01]  /*4e560*/  IADD3 R16, P3, R16, R55.reuse, RZ ;  /* 0x0000003710107210 */ /* 0x080fe20007f7e0ff */
[----:B0-----:R-:W4:Y:S01]  /*4e570*/  LDL.LU R17, [R1+0x1e9c] ;  /* 0x001e9c0001117983 */ /* 0x001f220000300800 */
[----:B------:R-:W-:Y:S02]  /*4e580*/  STL [R1+0x1ef4], R56 ;  /* 0x001ef43801007387 */ /* 0x000fe40000100800 */
[----:B------:R-:W-:Y:S01]  /*4e590*/  IMAD.X R24, R24, 0x1, R0, P4 ;  /* 0x0000000118187824 */ /* 0x000fe200020e0600 */
[----:B------:R0:W-:Y:S01]  /*4e5a0*/  STL [R1+0x1ec0], R16 ;  /* 0x001ec01001007387 */ /* 0x0001e20000100800 */
[----:B------:R-:W-:Y:S03]  /*4e5b0*/  STL [R1+0x1ec8], R57 ;  /* 0x001ec83901007387 */ /* 0x000fe60000100800 */
[----:B0-----:R-:W4:Y:S01]  /*4e5c0*/  LDL.LU R16, [R1+0x1e70] ;  /* 0x001e700001107983 */ /* 0x001f220000300800 */
[----:B------:R0:W-:Y:S01]  /*4e5d0*/  STL [R1+0x1eec], R25 ;  /* 0x001eec1901007387 */ /* 0x0001e20000100800 */
[----:B------:R-:W-:-:S02]  /*4e5e0*/  IADD3 R12, P4, R12, R55, RZ ;  /* 0x000000370c0c7210 */ /* 0x000fc40007f9e0ff */
[----:B0-----:R-:W4:Y:S03]  /*4e5f0*/  LDL.LU R25, [R1+0x1e94] ;  /* 0x001e940001197983 */ /* 0x001f260000300800 */
[----:B------:R0:W-:Y:S02]  /*4e600*/  STL [R1+0x1eb8], R12 ;  /* 0x001eb80c01007387 */ /* 0x0001e40000100800 */
[----:B------:R1:W-:Y:S01]  /*4e610*/  STL [R1+0x1ee4], R24 ;  /* 0x001ee41801007387 */ /* 0x0003e20000100800 */
[----:B0-----:R-:W4:Y:S01]  /*4e620*/  LDL.LU R12, [R1+0x1e68] ;  /* 0x001e6800010c7983 */ /* 0x001f220000300800 */
[----:B-1----:R-:W4:Y:S02]  /*4e630*/  LDL.LU R24, [R1+0x1e8c] ;  /* 0x001e8c0001187983 */ /* 0x002f240000300800 */
[--C-:B------:R-:W-:Y:S02]  /*4e640*/  IMAD.X R61, R61, 0x1, R0.reuse, P5 ;  /* 0x000000013d3d7824 */ /* 0x100fe400028e0600 */
        /* <DEDUP_REMOVED lines=9> */
[----:B------:R-:W-:Y:S03]  /*4e6e0*/  STL [R1+0x1eb0], R58 ;  /* 0x001eb03a01007387 */ /* 0x000fe60000100800 */
[----:B0-----:R-:W4:Y:S01]  /*4e6f0*/  LDL.LU R60, [R1+0x1e84] ;  /* 0x001e8400013c7983 */ /* 0x001f220000300800 */
[----:B------:R-:W-:Y:S02]  /*4e700*/  STL [R1+0x1ed4], R59 ;  /* 0x001ed43b01007387 */ /* 0x000fe40000100800 */
[----:B------:R-:W-:Y:S02]  /*4e710*/  STL [R1+0x1ecc], R54 ;  /* 0x001ecc3601007387 */ /* 0x000fe40000100800 */
[----:B------:R-:W-:Y:S01]  /*4e720*/  STL [R1+0x1ea0], R47 ;  /* 0x001ea02f01007387 */ /* 0x000fe20000100800 */
[----:B------:R-:W-:Y:S01]  /*4e730*/  STL [R1+0x1ec4], R46 ;  /* 0x001ec42e01007387 */ /* 0x000fe20000100800 */
[-C--:B--2---:R-:W-:Y:S01]  /*4e740*/  IADD3 R45, P2, R45, R55.reuse, RZ ;  /* 0x000000372d2d7210 */ /* 0x084fe20007f5e0ff */
[--C-:B------:R-:W-:Y:S01]  /*4e750*/  IMAD.X R44, R44, 0x1, R0.reuse, P3 ;  /* 0x000000012c2c7824 */ /* 0x100fe200018e0600 */
[-C--:B------:R-:W-:Y:S01]  /*4e760*/  IADD3 R29, P3, R29, R55.reuse, RZ ;  /* 0x000000371d1d7210 */ /* 0x080fe20007f7e0ff */
[--C-:B------:R-:W-:Y:S01]  /*4e770*/  IMAD.X R28, R28, 0x1, R0.reuse, P4 ;  /* 0x000000011c1c7824 */ /* 0x100fe200020e0600 */
[-C--:B------:R-:W-:Y:S01]  /*4e780*/  IADD3 R53, P4, R53, R55.reuse, RZ ;  /* 0x0000003735357210 */ /* 0x080fe20007f9e0ff */
[--C-:B------:R-:W-:Y:S01]  /*4e790*/  IMAD.X R52, R52, 0x1, R0.reuse, P5 ;  /* 0x0000000134347824 */ /* 0x100fe200028e0600 */
[----:B------:R-:W-:Y:S01]  /*4e7a0*/  STL [R1+0x1e98], R45 ;  /* 0x001e982d01007387 */ /* 0x000fe20000100800 */
[----:B------:R-:W-:Y:S01]  /*4e7b0*/  IADD3 R21, P5, R21, R55, RZ ;  /* 0x0000003715157210 */ /* 0x000fe20007fbe0ff */
[----:B------:R-:W-:Y:S02]  /*4e7c0*/  STL [R1+0x1ebc], R44 ;  /* 0x001ebc2c01007387 */ /* 0x000fe40000100800 */
[----:B------:R-:W-:Y:S01]  /*4e7d0*/  STL [R1+0x1e90], R29 ;  /* 0x001e901d01007387 */ /* 0x000fe20000100800 */
[----:B------:R-:W-:Y:S01]  /*4e7e0*/  STL [R1+0x1eb4], R28 ;  /* 0x001eb41c01007387 */ /* 0x000fe20000100800 */
[----:B------:R-:W-:-:S02]  /*4e7f0*/  IMAD.X R13, R13, 0x1, R0, P6 ;  /* 0x000000010d0d7824 */ /* 0x000fc400030e0600 */
[----:B------:R-:W-:Y:S02]  /*4e800*/  STL [R1+0x1e88], R53 ;  /* 0x001e883501007387 */ /* 0x000fe40000100800 */
[----:B------:R0:W-:Y:S01]  /*4e810*/  STL [R1+0x1e80], R21 ;  /* 0x001e801501007387 */ /* 0x0001e20000100800 */
[----:B------:R-:W-:Y:S04]  /*4e820*/  STL [R1+0x1eac], R52 ;  /* 0x001eac3401007387 */ /* 0x000fe80000100800 */
[----:B0-----:R-:W2:Y:S01]  /*4e830*/  LDL.LU R21, [R1+0x1e58] ;  /* 0x001e580001157983 */ /* 0x001ea20000300800 */
[----:B------:R0:W-:Y:S03]  /*4e840*/  STL [R1+0x1ea4], R13 ;  /* 0x001ea40d01007387 */ /* 0x0001e60000100800 */
[----:B0-----:R-:W2:Y:S01]  /*4e850*/  LDL.LU R13, [R1+0x1e7c] ;  /* 0x001e7c00010d7983 */ /* 0x001ea20000300800 */
[----:B------:R-:W2:Y:S02]  /*4e860*/  LDL.LU R56, [R1+0x1e50] ;  /* 0x001e500001387983 */ /* 0x000ea40000300800 */
[----:B------:R-:W2:Y:S01]  /*4e870*/  LDL.LU R57, [R1+0x1e74] ;  /* 0x001e740001397983 */ /* 0x000ea20000300800 */
[----:B---3--:R-:W-:-:S05]  /*4e880*/  IADD3 R20, P6, R20, R55, RZ ;  /* 0x0000003714147210 */ /* 0x008fca0007fde0ff */
[----:B------:R0:W-:Y:S01]  /*4e890*/  STL [R1+0x1e78], R20 ;  /* 0x001e781401007387 */ /* 0x0001e20000100800 */
[----:B------:R-:W3:Y:S02]  /*4e8a0*/  LDL.LU R52, [R1+0x1e48] ;  /* 0x001e480001347983 */ /* 0x000ee40000300800 */
[----:B----4-:R-:W-:-:S05]  /*4e8b0*/  IMAD.X R17, R17, 0x1, R0, P1 ;  /* 0x0000000111117824 */ /* 0x010fca00008e0600 */
[----:B------:R1:W-:Y:S01]  /*4e8c0*/  STL [R1+0x1e9c], R17 ;  /* 0x001e9c1101007387 */ /* 0x0003e20000100800 */
[----:B0-----:R-:W4:Y:S01]  /*4e8d0*/  LDL.LU R20, [R1+0x1e6c] ;  /* 0x001e6c0001147983 */ /* 0x001f220000300800 */
[----:B------:R-:W-:Y:S02]  /*4e8e0*/  IADD3 R16, P1, R16, R55, RZ ;  /* 0x0000003710107210 */ /* 0x000fe40007f3e0ff */
[----:B-1----:R-:W4:Y:S04]  /*4e8f0*/  LDL.LU R17, [R1+0x1e40] ;  /* 0x001e400001117983 */ /* 0x002f280000300800 */
        /* <DEDUP_REMOVED lines=11> */
[----:B------:R-:W-:-:S05]  /*4e9b0*/  IADD3 R61, P3, R61, R55, RZ ;  /* 0x000000373d3d7210 */ /* 0x000fca0007f7e0ff */
[----:B------:R0:W-:Y:S04]  /*4e9c0*/  STL [R1+0x1e60], R61 ;  /* 0x001e603d01007387 */ /* 0x0001e80000100800 */
[----:B0-----:R-:W4:Y:S01]  /*4e9d0*/  LDL.LU R61, [R1+0x1e54] ;  /* 0x001e5400013d7983 */ /* 0x001f220000300800 */
[----:B------:R-:W-:Y:S02]  /*4e9e0*/  IMAD.X R60, R60, 0x1, R0, P4 ;  /* 0x000000013c3c7824 */ /* 0x000fe400020e0600 */
        /* <DEDUP_REMOVED lines=19> */
[----:B------:R-:W-:Y:S01]  /*4eb20*/  IMAD.X R57, R57, 0x1, R0, P6 ;  /* 0x0000000139397824 */ /* 0x000fe200030e0600 */
[----:B---3--:R-:W-:-:S03]  /*4eb30*/  IADD3 R52, P6, R52, R55, RZ ;  /* 0x0000003734347210 */ /* 0x008fc60007fde0ff */
[----:B------:R-:W-:Y:S01]  /*4eb40*/  STL [R1+0x1e50], R56 ;  /* 0x001e503801007387 */ /* 0x000fe20000100800 */
[----:B----4-:R-:W-:-:S05]  /*4eb50*/  IMAD.X R20, R20, 0x1, R0, P1 ;  /* 0x0000000114147824 */ /* 0x010fca00008e0600 */
[----:B------:R0:W-:Y:S01]  /*4eb60*/  STL [R1+0x1e6c], R20 ;  /* 0x001e6c1401007387 */ /* 0x0001e20000100800 */
[----:B------:R-:W-:Y:S01]  /*4eb70*/  STL [R1+0x1e74], R57 ;  /* 0x001e743901007387 */ /* 0x000fe20000100800 */
[-C--:B------:R-:W-:Y:S02]  /*4eb80*/  IADD3 R17, P1, R17, R55.reuse, RZ ;  /* 0x0000003711117210 */ /* 0x080fe40007f3e0ff */
[----:B0-----:R-:W3:Y:S01]  /*4eb90*/  LDL.LU R20, [R1+0x1e1c] ;  /* 0x001e1c0001147983 */ /* 0x001ee20000300800 */
[----:B------:R0:W-:Y:S02]  /*4eba0*/  STL [R1+0x1e48], R52 ;  /* 0x001e483401007387 */ /* 0x0001e40000100800 */
[--C-:B------:R-:W-:Y:S01]  /*4ebb0*/  IMAD.X R16, R16, 0x1, R0.reuse, P2 ;  /* 0x0000000110107824 */ /* 0x100fe200010e0600 */
[----:B0-----:R-:W4:Y:S04]  /*4ebc0*/  LDL.LU R52, [R1+0x1df0] ;  /* 0x001df00001347983 */ /* 0x001f280000300800 */
[----:B------:R0:W-:Y:S02]  /*4ebd0*/  STL [R1+0x1e64], R16 ;  /* 0x001e641001007387 */ /* 0x0001e40000100800 */
[----:B------:R1:W-:Y:S01]  /*4ebe0*/  STL [R1+0x1e40], R17 ;  /* 0x001e401101007387 */ /* 0x0003e20000100800 */
[----:B0-----:R-:W4:Y:S01]  /*4ebf0*/  LDL.LU R16, [R1+0x1e14] ;  /* 0x001e140001107983 */ /* 0x001f220000300800 */
[----:B-1----:R-:W4:Y:S01]  /*4ec00*/  LDL.LU R17, [R1+0x1de8] ;  /* 0x001de80001117983 */ /* 0x002f220000300800 */
[----:B------:R-:W-:Y:S01]  /*4ec10*/  IADD3 R12, P2, R12, R55, RZ ;  /* 0x000000370c0c7210 */ /* 0x000fe20007f5e0ff */
[----:B------:R-:W-:-:S04]  /*4ec20*/  IMAD.X R58, R58, 0x1, R0, P3 ;  /* 0x000000013a3a7824 */ /* 0x000fc800018e0600 */
[----:B------:R0:W-:Y:S01]  /*4ec30*/  STL [R1+0x1e38], R12 ;  /* 0x001e380c01007387 */ /* 0x0001e20000100800 */
[----:B------:R-:W-:-:S03]  /*4ec40*/  IADD3 R59, P3, R59, R55, RZ ;  /* 0x000000373b3b7210 */ /* 0x000fc60007f7e0ff */
[----:B0-----:R-:W4:Y:S01]  /*4ec50*/  LDL.LU R12, [R1+0x1e0c] ;  /* 0x001e0c00010c7983 */ /* 0x001f220000300800 */
[--C-:B------:R-:W-:Y:S01]  /*4ec60*/  IMAD.X R61, R61, 0x1, R0.reuse, P4 ;  /* 0x000000013d3d7824 */ /* 0x100fe200020e0600 */
        /* <DEDUP_REMOVED lines=43> */
[----:B------:R0:W-:Y:S04]  /*4ef20*/  STL [R1+0x1e14], R16 ;  /* 0x001e141001007387 */ /* 0x0001e80000100800 */
[----:B0-----:R-:W4:Y:S01]  /*4ef30*/  LDL.LU R16, [R1+0x1de4] ;  /* 0x001de40001107983 */ /* 0x001f220000300800 */
[----:B------:R-:W-:Y:S02]  /*4ef40*/  STL [R1+0x1df0], R52 ;  /* 0x001df03401007387 */ /* 0x000fe40000100800 */
[----:B------:R-:W4:Y:S02]  /*4ef50*/  LDL.LU R58, [R1+0x1db8] ;  /* 0x001db800013a7983 */ /* 0x000f240000300800 */
[----:B------:R-:W4:Y:S01]  /*4ef60*/  LDL.LU R59, [R1+0x1ddc] ;  /* 0x001ddc00013b7983 */ /* 0x000f220000300800 */
[----:B------:R-:W-:Y:S01]  /*4ef70*/  STL [R1+0x1de8], R17 ;  /* 0x001de81101007387 */ /* 0x000fe20000100800 */
[----:B------:R-:W-:-:S05]  /*4ef80*/  IMAD.X R12, R12, 0x1, R0, P1 ;  /* 0x000000010c0c7824 */ /* 0x000fca00008e0600 */
[----:B------:R0:W-:Y:S04]  /*4ef90*/  STL [R1+0x1e0c], R12 ;  /* 0x001e0c0c01007387 */ /* 0x0001e80000100800 */
[----:B0-----:R-:W4:Y:S01]  /*4efa0*/  LDL.LU R12, [R1+0x1db0] ;  /* 0x001db000010c7983 */ /* 0x001f220000300800 */
[----:B------:R-:W4:Y:S02]  /*4efb0*/  LDL.LU R54, [R1+0x1dd4] ;  /* 0x001dd40001367983 */ /* 0x000f240000300800 */
[----:B------:R-:W4:Y:S02]  /*4efc0*/  LDL.LU R47, [R1+0x1da8] ;  /* 0x001da800012f7983 */ /* 0x000f240000300800 */
[----:B------:R-:W4:Y:S01]  /*4efd0*/  LDL.LU R46, [R1+0x1dcc] ;  /* 0x001dcc00012e7983 */ /* 0x000f220000300800 */
[----:B------:R-:W-:-:S05]  /*4efe0*/  IADD3 R61, P1, R61, R55, RZ ;  /* 0x000000373d3d7210 */ /* 0x000fca0007f3e0ff */
        /* <DEDUP_REMOVED lines=26> */
[----:B0-----:R-:W3:Y:S01]  /*4f190*/  LDL.LU R25, [R1+0x1d9c] ;  /* 0x001d9c0001197983 */ /* 0x001ee20000300800 */
[----:B------:R0:W-:Y:S03]  /*4f1a0*/  STL [R1+0x1dec], R21 ;  /* 0x001dec1501007387 */ /* 0x0001e60000100800 */
[----:B0-----:R-:W3:Y:S01]  /*4f1b0*/  LDL.LU R21, [R1+0x1d70] ;  /* 0x001d700001157983 */ /* 0x001ee20000300800 */
[----:B------:R0:W-:Y:S02]  /*4f1c0*/  STL [R1+0x1dc0], R20 ;  /* 0x001dc01401007387 */ /* 0x0001e40000100800 */
[--C-:B----4-:R-:W-:Y:S01]  /*4f1d0*/  IMAD.X R16, R16, 0x1, R0.reuse, P6 ;  /* 0x0000000110107824 */ /* 0x110fe200030e0600 */
[----:B0-----:R-:W4:Y:S01]  /*4f1e0*/  LDL.LU R20, [R1+0x1d94] ;  /* 0x001d940001147983 */ /* 0x001f220000300800 */
        /* <DEDUP_REMOVED lines=10> */
[----:B------:R-:W-:Y:S02]  /*4f290*/  IADD3 R45, P3, R45, R55, RZ ;  /* 0x000000372d2d7210 */ /* 0x000fe40007f7e0ff */
[----:B0-----:R-:W4:Y:S01]  /*4f2a0*/  LDL.LU R12, [R1+0x1d8c] ;  /* 0x001d8c00010c7983 */ /* 0x001f220000300800 */
[----:B------:R-:W-:Y:S02]  /*4f2b0*/  STL [R1+0x1ddc], R59 ;  /* 0x001ddc3b01007387 */ /* 0x000fe40000100800 */
[----:B------:R-:W-:-:S02]  /*4f2c0*/  IMAD.X R44, R44, 0x1, R0, P4 ;  /* 0x000000012c2c7824 */ /* 0x000fc400020e0600 */
[----:B------:R-:W-:Y:S01]  /*4f2d0*/  STL [R1+0x1dd4], R54 ;  /* 0x001dd43601007387 */ /* 0x000fe20000100800 */
[-C--:B------:R-:W-:Y:S01]  /*4f2e0*/  IADD3 R29, P4, R29, R55.reuse, RZ ;  /* 0x000000371d1d7210 */ /* 0x080fe20007f9e0ff */
[----:B------:R-:W-:Y:S01]  /*4f2f0*/  STL [R1+0x1da8], R47 ;  /* 0x001da82f01007387 */ /* 0x000fe20000100800 */
[--C-:B------:R-:W-:Y:S02]  /*4f300*/  IMAD.X R28, R28, 0x1, R0.reuse, P5 ;  /* 0x000000011c1c7824 */ /* 0x100fe400028e0600 */
[----:B------:R-:W-:Y:S01]  /*4f310*/  STL [R1+0x1dcc], R46 ;  /* 0x001dcc2e01007387 */ /* 0x000fe20000100800 */
        /* <DEDUP_REMOVED lines=11> */
[----:B0-----:R-:W4:Y:S01]  /*4f3d0*/  LDL.LU R17, [R1+0x1d60] ;  /* 0x001d600001117983 */ /* 0x001f220000300800 */
[----:B------:R0:W-:Y:S01]  /*4f3e0*/  STL [R1+0x1dac], R61 ;  /* 0x001dac3d01007387 */ /* 0x0001e20000100800 */
[-C--:B------:R-:W-:Y:S02]  /*4f3f0*/  IADD3 R24, P1, R24, R55.reuse, RZ ;  /* 0x0000003718187210 */ /* 0x080fe40007f3e0ff */
        /* <DEDUP_REMOVED lines=9> */
[----:B--2---:R-:W-:-:S05]  /*4f490*/  IADD3 R13, P2, R13, R55, RZ ;  /* 0x000000370d0d7210 */ /* 0x004fca0007f5e0ff */
[----:B------:R0:W-:Y:S04]  /*4f4a0*/  STL [R1+0x1d78], R13 ;  /* 0x001d780d01007387 */ /* 0x0001e80000100800 */
[----:B0-----:R-:W2:Y:S01]  /*4f4b0*/  LDL.LU R13, [R1+0x1d6c] ;  /* 0x001d6c00010d7983 */ /* 0x001ea20000300800 */
[----:B---3--:R-:W-:-:S03]  /*4f4c0*/  IMAD.X R25, R25, 0x1, R0, P3 ;  /* 0x0000000119197824 */ /* 0x008fc600018e0600 */
[----:B------:R-:W3:Y:S01]  /*4f4d0*/  LDL.LU R59, [R1+0x1d40] ;  /* 0x001d4000013b7983 */ /* 0x000ee20000300800 */
[----:B------:R-:W-:-:S03]  /*4f4e0*/  IADD3 R21, P3, R21, R55, RZ ;  /* 0x0000003715157210 */ /* 0x000fc60007f7e0ff */
[----:B------:R-:W-:Y:S04]  /*4f4f0*/  STL [R1+0x1d9c], R25 ;  /* 0x001d9c1901007387 */ /* 0x000fe80000100800 */
[----:B------:R-:W-:Y:S01]  /*4f500*/  STL [R1+0x1d70], R21 ;  /* 0x001d701501007387 */ /* 0x000fe20000100800 */
[----:B------:R-:W3:Y:S02]  /*4f510*/  LDL.LU R54, [R1+0x1d64] ;  /* 0x001d640001367983 */ /* 0x000ee40000300800 */
[----:B------:R-:W3:Y:S02]  /*4f520*/  LDL.LU R47, [R1+0x1d38] ;  /* 0x001d3800012f7983 */ /* 0x000ee40000300800 */
[----:B----4-:R-:W-:-:S05]  /*4f530*/  IMAD.X R20, R20, 0x1, R0, P4 ;  /* 0x0000000114147824 */ /* 0x010fca00020e0600 */
[----:B------:R-:W-:Y:S01]  /*4f540*/  STL [R1+0x1d94], R20 ;  /* 0x001d941401007387 */ /* 0x000fe20000100800 */
[----:B------:R-:W-:-:S05]  /*4f550*/  IADD3 R16, P4, R16, R55, RZ ;  /* 0x0000003710107210 */ /* 0x000fca0007f9e0ff */
[----:B------:R0:W-:Y:S04]  /*4f560*/  STL [R1+0x1d68], R16 ;  /* 0x001d681001007387 */ /* 0x0001e80000100800 */
[----:B0-----:R-:W4:Y:S01]  /*4f570*/  LDL.LU R16, [R1+0x1d5c] ;  /* 0x001d5c0001107983 */ /* 0x001f220000300800 */
[----:B------:R-:W4:Y:S02]  /*4f580*/  LDL.LU R46, [R1+0x1d30] ;  /* 0x001d3000012e7983 */ /* 0x000f240000300800 */
[----:B------:R-:W4:Y:S02]  /*4f590*/  LDL.LU R45, [R1+0x1d54] ;  /* 0x001d5400012d7983 */ /* 0x000f240000300800 */
[----:B------:R-:W4:Y:S02]  /*4f5a0*/  LDL.LU R44, [R1+0x1d28] ;  /* 0x001d2800012c7983 */ /* 0x000f240000300800 */
[----:B------:R-:W-:-:S05]  /*4f5b0*/  IMAD.X R12, R12, 0x1, R0, P5 ;  /* 0x000000010c0c7824 */ /* 0x000fca00028e0600 */
        /* <DEDUP_REMOVED lines=24> */
[----:B------:R-:W-:Y:S02]  /*4f740*/  STL [R1+0x1d50], R58 ;  /* 0x001d503a01007387 */ /* 0x000fe40000100800 */
[----:B------:R0:W-:Y:S02]  /*4f750*/  STL [R1+0x1d48], R24 ;  /* 0x001d481801007387 */ /* 0x0001e40000100800 */
[----:B0-----:R-:W4:Y:S01]  /*4f760*/  LDL.LU R24, [R1+0x1cf8] ;  /* 0x001cf80001187983 */ /* 0x001f220000300800 */
[----:B--2---:R-:W-:-:S05]  /*4f770*/  IMAD.X R13, R13, 0x1, R0, P3 ;  /* 0x000000010d0d7824 */ /* 0x004fca00018e0600 */
[----:B------:R0:W-:Y:S04]  /*4f780*/  STL [R1+0x1d6c], R13 ;  /* 0x001d6c0d01007387 */ /* 0x0001e80000100800 */
[----:B0-----:R-:W2:Y:S01]  /*4f790*/  LDL.LU R13, [R1+0x1d1c] ;  /* 0x001d1c00010d7983 */ /* 0x001ea20000300800 */
[----:B---3--:R-:W-:Y:S01]  /*4f7a0*/  IADD3 R59, P3, R59, R55, RZ ;  /* 0x000000373b3b7210 */ /* 0x008fe20007f7e0ff */
[----:B------:R-:W-:Y:S02]  /*4f7b0*/  IMAD.MOV.U32 R50, RZ, RZ, R4 ;  /* 0x000000ffff327224 */ /* 0x000fe400078e0004 */
[----:B------:R-:W-:Y:S02]  /*4f7c0*/  IMAD.MOV.U32 R51, RZ, RZ, R10 ;  /* 0x000000ffff337224 */ /* 0x000fe400078e000a */
[----:B------:R-:W-:-:S02]  /*4f7d0*/  IMAD.MOV.U32 R10, RZ, RZ, R7 ;  /* 0x000000ffff0a7224 */ /* 0x000fc400078e0007 */
[--C-:B------:R-:W-:Y:S01]  /*4f7e0*/  IMAD.X R54, R54, 0x1, R0.reuse, P4 ;  /* 0x0000000136367824 */ /* 0x100fe200020e0600 */
[----:B------:R-:W-:Y:S01]  /*4f7f0*/  STL [R1+0x1d40], R59 ;  /* 0x001d403b01007387 */ /* 0x000fe20000100800 */
[----:B------:R-:W-:Y:S01]  /*4f800*/  STL.64 [R1+0x558], R50 ;  /* 0x0005583201007387 */ /* 0x000fe20000100a00 */
[-C--:B------:R-:W-:Y:S01]  /*4f810*/  IADD3 R47, P4, R47, R55.reuse, RZ ;  /* 0x000000372f2f7210 */ /* 0x080fe20007f9e0ff */
[----:B------:R-:W-:Y:S02]  /*4f820*/  STL.64 [R1+0x550], R10 ;  /* 0x0005500a01007387 */ /* 0x000fe40000100a00 */
[--C-:B----4-:R-:W-:Y:S01]  /*4f830*/  IMAD.X R16, R16, 0x1, R0.reuse, P5 ;  /* 0x0000000110107824 */ /* 0x110fe200028e0600 */
[-C--:B------:R-:W-:Y:S01]  /*4f840*/  IADD3 R46, P5, R46, R55.reuse, RZ ;  /* 0x000000372e2e7210 */ /* 0x080fe20007fbe0ff */
[--C-:B------:R-:W-:Y:S01]  /*4f850*/  IMAD.X R45, R45, 0x1, R0.reuse, P6 ;  /* 0x000000012d2d7824 */ /* 0x100fe200030e0600 */
[-C--:B------:R-:W-:Y:S02]  /*4f860*/  IADD3 R44, P6, R44, R55.reuse, RZ ;  /* 0x000000372c2c7210 */ /* 0x080fe40007fde0ff */
[----:B------:R0:W-:Y:S01]  /*4f870*/  STL [R1+0x1d5c], R16 ;  /* 0x001d5c1001007387 */ /* 0x0001e20000100800 */
[----:B------:R-:W-:Y:S02]  /*4f880*/  STL [R1+0x1d64], R54 ;  /* 0x001d643601007387 */ /* 0x000fe40000100800 */
[--C-:B------:R-:W-:Y:S01]  /*4f890*/  IMAD.X R29, R29, 0x1, R0.reuse, P1 ;  /* 0x000000011d1d7824 */ /* 0x100fe200008e0600 */
[----:B0-----:R-:W3:Y:S01]  /*4f8a0*/  LDL.LU R16, [R1+0x1cf0] ;  /* 0x001cf00001107983 */ /* 0x001ee20000300800 */
        /* <DEDUP_REMOVED lines=26> */
[----:B------:R-:W-:-:S05]  /*4fa50*/  IADD3 R61, P5, R61, R55, RZ ;  /* 0x000000373d3d7210 */ /* 0x000fca0007fbe0ff */
[----:B------:R0:W-:Y:S04]  /*4fa60*/  STL [R1+0x1d00], R61 ;  /* 0x001d003d01007387 */ /* 0x0001e80000100800 */
[----:B0-----:R-:W4:Y:S01]  /*4fa70*/  LDL.LU R61, [R1+0x1cd8] ;  /* 0x001cd800013d7983 */ /* 0x001f220000300800 */
[----:B------:R-:W4:Y:S02]  /*4fa80*/  LDL.LU R17, [R1+0x1cfc] ;  /* 0x001cfc0001117983 */ /* 0x000f240000300800 */
[----:B------:R-:W-:-:S05]  /*4fa90*/  IMAD.X R60, R60, 0x1, R0, P6 ;  /* 0x000000013c3c7824 */ /* 0x000fca00030e0600 */
[----:B------:R0:W-:Y:S01]  /*4faa0*/  STL [R1+0x1d24], R60 ;  /* 0x001d243c01007387 */ /* 0x0001e20000100800 */
[----:B------:R-:W-:-:S03]  /*4fab0*/  IADD3 R24, P6, R24, R55, RZ ;  /* 0x0000003718187210 */ /* 0x000fc60007fde0ff */
[----:B0-----:R-:W4:Y:S01]  /*4fac0*/  LDL.LU R60, [R1+0x1cd0] ;  /* 0x001cd000013c7983 */ /* 0x001f220000300800 */
[----:B------:R-:W4:Y:S02]  /*4fad0*/  LDL.LU R57, [R1+0x1cf4] ;  /* 0x001cf40001397983 */ /* 0x000f240000300800 */
[----:B------:R-:W4:Y:S02]  /*4fae0*/  LDL.LU R58, [R1+0x1cc8] ;  /* 0x001cc800013a7983 */ /* 0x000f240000300800 */
[----:B------:R-:W-:Y:S01]  /*4faf0*/  STL [R1+0x1cf8], R24 ;  /* 0x001cf81801007387 */ /* 0x000fe20000100800 */
[----:B------:R-:W4:Y:S01]  /*4fb00*/  LDL.LU R59, [R1+0x1cec] ;  /* 0x001cec00013b7983 */ /* 0x000f220000300800 */
[----:B--2---:R-:W-:-:S05]  /*4fb10*/  IMAD.X R13, R13, 0x1, R0, P1 ;  /* 0x000000010d0d7824 */ /* 0x004fca00008e0600 */
[----:B------:R0:W-:Y:S01]  /*4fb20*/  STL [R1+0x1d1c], R13 ;  /* 0x001d1c0d01007387 */ /* 0x0001e20000100800 */
[----:B------:R-:W2:Y:S02]  /*4fb30*/  LDL.LU R54, [R1+0x1cc0] ;  /* 0x001cc00001367983 */ /* 0x000ea40000300800 */
[----:B------:R-:W2:Y:S01]  /*4fb40*/  LDL.LU R47, [R1+0x1ce4] ;  /* 0x001ce400012f7983 */ /* 0x000ea20000300800 */
[----:B0-----:R-:W2:Y:S01]  /*4fb50*/  LDL.LU R13, [R1+0x1cb8] ;  /* 0x001cb800010d7983 */ /* 0x001ea20000300800 */
[----:B------:R-:W2:Y:S02]  /*4fb60*/  LDL.LU R46, [R1+0x1cdc] ;  /* 0x001cdc00012e7983 */ /* 0x000ea40000300800 */
[----:B------:R-:W2:Y:S02]  /*4fb70*/  LDL.LU R45, [R1+0x1cb0] ;  /* 0x001cb000012d7983 */ /* 0x000ea40000300800 */
[----:B------:R-:W2:Y:S01]  /*4fb80*/  LDL.LU R44, [R1+0x1cd4] ;  /* 0x001cd400012c7983 */ /* 0x000ea20000300800 */
[----:B---3--:R-:W-:-:S05]  /*4fb90*/  IADD3 R16, P1, R16, R55, RZ ;  /* 0x0000003710107210 */ /* 0x008fca0007f3e0ff */
        /* <DEDUP_REMOVED lines=9> */
[----:B----4-:R-:W-:-:S05]  /*4fc30*/  IMAD.X R20, R20, 0x1, R0, P2 ;  /* 0x0000000114147824 */ /* 0x010fca00010e0600 */
        /* <DEDUP_REMOVED lines=8> */
[----:B------:R-:W-:Y:S01]  /*4fcc0*/  STL [R1+0x1d0c], R50 ;  /* 0x001d0c3201007387 */ /* 0x000fe20000100800 */
[----:B------:R-:W-:Y:S01]  /*4fcd0*/  IADD3 R61, P4, R61, R55, RZ ;  /* 0x000000373d3d7210 */ /* 0x000fe20007f9e0ff */
[----:B------:R-:W-:-:S04]  /*4fce0*/  IMAD.X R17, R17, 0x1, R0, P5 ;  /* 0x0000000111117824 */ /* 0x000fc800028e0600 */
[----:B------:R0:W-:Y:S01]  /*4fcf0*/  STL [R1+0x1cd8], R61 ;  /* 0x001cd83d01007387 */ /* 0x0001e20000100800 */
[----:B------:R-:W-:Y:S03]  /*4fd00*/  STL [R1+0x1ce0], R51 ;  /* 0x001ce03301007387 */ /* 0x000fe60000100800 */
[----:B0-----:R-:W4:Y:S01]  /*4fd10*/  LDL.LU R61, [R1+0x1c80] ;  /* 0x001c8000013d7983 */ /* 0x001f220000300800 */
[----:B------:R-:W-:Y:S02]  /*4fd20*/  STL [R1+0x1d04], R56 ;  /* 0x001d043801007387 */ /* 0x000fe40000100800 */
[----:B------:R0:W-:Y:S01]  /*4fd30*/  STL [R1+0x1cfc], R17 ;  /* 0x001cfc1101007387 */ /* 0x0001e20000100800 */
[-C--:B------:R-:W-:Y:S01]  /*4fd40*/  IADD3 R60, P5, R60, R55.reuse, RZ ;  /* 0x000000373c3c7210 */ /* 0x080fe20007fbe0ff */
[--C-:B------:R-:W-:Y:S01]  /*4fd50*/  IMAD.X R57, R57, 0x1, R0.reuse, P6 ;  /* 0x0000000139397824 */ /* 0x100fe200030e0600 */
[-C--:B------:R-:W-:Y:S01]  /*4fd60*/  IADD3 R58, P6, R58, R55.reuse, RZ ;  /* 0x000000373a3a7210 */ /* 0x080fe20007fde0ff */
[--C-:B------:R-:W-:Y:S01]  /*4fd70*/  IMAD.X R59, R59, 0x1, R0.reuse, P1 ;  /* 0x000000013b3b7824 */ /* 0x100fe200008e0600 */
[----:B0-----:R-:W4:Y:S01]  /*4fd80*/  LDL.LU R17, [R1+0x1ca4] ;  /* 0x001ca40001117983 */ /* 0x001f220000300800 */
[----:B------:R0:W-:Y:S03]  /*4fd90*/  STL [R1+0x1cd0], R60 ;  /* 0x001cd03c01007387 */ /* 0x0001e60000100800 */
[----:B0-----:R-:W4:Y:S01]  /*4fda0*/  LDL.LU R60, [R1+0x1c78] ;  /* 0x001c7800013c7983 */ /* 0x001f220000300800 */
[----:B------:R-:W-:Y:S02]  /*4fdb0*/  STL [R1+0x1cf4], R57 ;  /* 0x001cf43901007387 */ /* 0x000fe40000100800 */
[----:B------:R-:W-:Y:S02]  /*4fdc0*/  STL [R1+0x1cc8], R58 ;  /* 0x001cc83a01007387 */ /* 0x000fe40000100800 */
[----:B------:R-:W-:Y:S02]  /*4fdd0*/  STL [R1+0x1cec], R59 ;  /* 0x001cec3b01007387 */ /* 0x000fe40000100800 */
[----:B--2---:R-:W-:Y:S01]  /*4fde0*/  IMAD.X R47, R47, 0x1, R0, P2 ;  /* 0x000000012f2f7824 */ /* 0x004fe200010e0600 */
[----:B------:R-:W-:-:S02]  /*4fdf0*/  IADD3 R54, P1, R54, R55, RZ ;  /* 0x0000003736367210 */ /* 0x000fc40007f3e0ff */
[----:B------:R-:W-:-:S05]  /*4fe00*/  IADD3 R13, P2, R13, R55, RZ ;  /* 0x000000370d0d7210 */ /* 0x000fca0007f5e0ff */
[----:B------:R0:W-:Y:S01]  /*4fe10*/  STL [R1+0x1cb8], R13 ;  /* 0x001cb80d01007387 */ /* 0x0001e20000100800 */
[----:B------:R-:W-:Y:S03]  /*4fe20*/  STL [R1+0x1cc0], R54 ;  /* 0x001cc03601007387 */ /* 0x000fe60000100800 */
[----:B0-----:R-:W2:Y:S01]  /*4fe30*/  LDL.LU R13, [R1+0x1c9c] ;  /* 0x001c9c00010d7983 */ /* 0x001ea20000300800 */
[--C-:B------:R-:W-:Y:S01]  /*4fe40*/  IMAD.X R46, R46, 0x1, R0.reuse, P3 ;  /* 0x000000012e2e7824 */ /* 0x100fe200018e0600 */
[-C--:B------:R-:W-:Y:S01]  /*4fe50*/  IADD3 R45, P3, R45, R55.reuse, RZ ;  /* 0x000000372d2d7210 */ /* 0x080fe20007f7e0ff */
[--C-:B------:R-:W-:Y:S01]  /*4fe60*/  IMAD.X R44, R44, 0x1, R0.reuse, P4 ;  /* 0x000000012c2c7824 */ /* 0x100fe200020e0600 */
[----:B------:R-:W-:Y:S02]  /*4fe70*/  STL [R1+0x1ce4], R47 ;  /* 0x001ce42f01007387 */ /* 0x000fe40000100800 */
[----:B------:R-:W-:Y:S02]  /*4fe80*/  STL [R1+0x1cdc], R46 ;  /* 0x001cdc2e01007387 */ /* 0x000fe40000100800 */
[----:B------:R-:W-:Y:S01]  /*4fe90*/  STL [R1+0x1cb0], R45 ;  /* 0x001cb02d01007387 */ /* 0x000fe20000100800 */
[----:B------:R-:W-:Y:S01]  /*4fea0*/  STL [R1+0x1cd4], R44 ;  /* 0x001cd42c01007387 */ /* 0x000fe20000100800 */
[-C--:B---3--:R-:W-:Y:S01]  /*4feb0*/  IADD3 R29, P4, R29, R55.reuse, RZ ;  /* 0x000000371d1d7210 */ /* 0x088fe20007f9e0ff */
        /* <DEDUP_REMOVED lines=14> */
[----:B0-----:R-:W3:Y:S01]  /*4ffa0*/  LDL.LU R24, [R1+0x1c70] ;  /* 0x001c700001187983 */ /* 0x001ee20000300800 */
[----:B------:R0:W-:Y:S03]  /*4ffb0*/  STL [R1+0x1cb4], R16 ;  /* 0x001cb41001007387 */ /* 0x0001e60000100800 */
[----:B0-----:R-:W3:Y:S01]  /*4ffc0*/  LDL.LU R16, [R1+0x1c94] ;  /* 0x001c940001107983 */ /* 0x001ee20000300800 */
[----:B------:R-:W3:Y:S01]  /*4ffd0*/  LDL.LU R50, [R1+0x1c68] ;  /* 0x001c680001327983 */ /* 0x000ee20000300800 */
[----:B----4-:R-:W-:-:S02]  /*4ffe0*/  IADD3 R20, P2, R20, R55, RZ ;  /* 0x0000003714147210 */ /* 0x010fc40007f5e0ff */
[----:B------:R-:W4:Y:S04]  /*4fff0*/  LDL.LU R51, [R1+0x1c8c] ;  /* 0x001c8c0001337983 */ /* 0x000f280000300800 */
[----:B------:R-:W-:Y:S01]  /*50000*/  STL [R1+0x1c88], R20 ;  /* 0x001c881401007387 */ /* 0x000fe20000100800 */
[----:B------:R-:W4:Y:S02]  /*50010*/  LDL.LU R56, [R1+0x1c60] ;  /* 0x001c600001387983 */ /* 0x000f240000300800 */
[----:B------:R-:W-:-:S05]  /*50020*/  IMAD.X R12, R12, 0x1, R0, P3 ;  /* 0x000000010c0c7824 */ /* 0x000fca00018e0600 */
[----:B------:R0:W-:Y:S04]  /*50030*/  STL [R1+0x1cac], R12 ;  /* 0x001cac0c01007387 */ /* 0x0001e80000100800 */
[----:B0-----:R-:W4:Y:S01]  /*50040*/  LDL.LU R12, [R1+0x1c84] ;  /* 0x001c8400010c7983 */ /* 0x001f220000300800 */
[----:B------:R-:W4:Y:S01]  /*50050*/  LDL.LU R20, [R1+0x1c58] ;  /* 0x001c580001147983 */ /* 0x000f220000300800 */
[----:B------:R-:W-:-:S05]  /*50060*/  IADD3 R61, P3, R61, R55, RZ ;  /* 0x000000373d3d7210 */ /* 0x000fca0007f7e0ff */
[----:B------:R0:W-:Y:S01]  /*50070*/  STL [R1+0x1c80], R61 ;  /* 0x001c803d01007387 */ /* 0x0001e20000100800 */
[----:B------:R-:W-:-:S03]  /*50080*/  IMAD.X R17, R17, 0x1, R0, P4 ;  /* 0x0000000111117824 */ /* 0x000fc600020e0600 */
[----:B0-----:R-:W4:Y:S01]  /*50090*/  LDL.LU R61, [R1+0x1c7c] ;  /* 0x001c7c00013d7983 */ /* 0x001f220000300800 */
[----:B------:R-:W4:Y:S02]  /*500a0*/  LDL.LU R57, [R1+0x1c50] ;  /* 0x001c500001397983 */ /* 0x000f240000300800 */
[----:B------:R-:W4:Y:S02]  /*500b0*/  LDL.LU R58, [R1+0x1c74] ;  /* 0x001c7400013a7983 */ /* 0x000f240000300800 */
[----:B------:R-:W-:Y:S01]  /*500c0*/  STL [R1+0x1ca4], R17 ;  /* 0x001ca41101007387 */ /* 0x000fe20000100800 */
[----:B------:R-:W4:Y:S01]  /*500d0*/  LDL.LU R59, [R1+0x1c48] ;  /* 0x001c4800013b7983 */ /* 0x000f220000300800 */
[----:B------:R-:W-:-:S05]  /*500e0*/  IADD3 R60, P4, R60, R55, RZ ;  /* 0x000000373c3c7210 */ /* 0x000fca0007f9e0ff */
[----:B------:R0:W-:Y:S01]  /*500f0*/  STL [R1+0x1c78], R60 ;  /* 0x001c783c01007387 */ /* 0x0001e20000100800 */
[----:B------:R-:W4:Y:S02]  /*50100*/  LDL.LU R54, [R1+0x1c6c] ;  /* 0x001c6c0001367983 */ /* 0x000f240000300800 */
[----:B------:R-:W4:Y:S01]  /*50110*/  LDL.LU R47, [R1+0x1c40] ;  /* 0x001c4000012f7983 */ /* 0x000f220000300800 */
[----:B0-----:R-:W4:Y:S01]  /*50120*/  LDL.LU R60, [R1+0x1c64] ;  /* 0x001c6400013c7983 */ /* 0x001f220000300800 */
[----:B------:R-:W4:Y:S02]  /*50130*/  LDL.LU R46, [R1+0x1c38] ;  /* 0x001c3800012e7983 */ /* 0x000f240000300800 */
[----:B------:R-:W4:Y:S02]  /*50140*/  LDL.LU R45, [R1+0x1c5c] ;  /* 0x001c5c00012d7983 */ /* 0x000f240000300800 */
[----:B------:R-:W4:Y:S02]  /*50150*/  LDL.LU R44, [R1+0x1c30] ;  /* 0x001c3000012c7983 */ /* 0x000f240000300800 */
[----:B--2---:R-:W-:-:S05]  /*50160*/  IMAD.X R13, R13, 0x1, R0, P5 ;  /* 0x000000010d0d7824 */ /* 0x004fca00028e0600 */
        /* <DEDUP_REMOVED lines=9> */
[----:B---3--:R-:W-:-:S05]  /*50200*/  IADD3 R24, P5, R24, R55, RZ ;  /* 0x0000003718187210 */ /* 0x008fca0007fbe0ff */
[----:B------:R0:W-:Y:S01]  /*50210*/  STL [R1+0x1c70], R24 ;  /* 0x001c701801007387 */ /* 0x0001e20000100800 */
[--C-:B------:R-:W-:Y:S01]  /*50220*/  IMAD.X R16, R16, 0x1, R0.reuse, P6 ;  /* 0x0000000110107824 */ /* 0x100fe200030e0600 */
[-C--:B------:R-:W-:Y:S02]  /*50230*/  IADD3 R50, P6, R50, R55.reuse, RZ ;  /* 0x0000003732327210 */ /* 0x080fe40007fde0ff */
[----:B0-----:R-:W3:Y:S02]  /*50240*/  LDL.LU R24, [R1+0x1c34] ;  /* 0x001c340001187983 */ /* 0x001ee40000300800 */
[----:B------:R0:W-:Y:S02]  /*50250*/  STL [R1+0x1c94], R16 ;  /* 0x001c941001007387 */ /* 0x0001e40000100800 */
[--C-:B----4-:R-:W-:Y:S01]  /*50260*/  IMAD.X R51, R51, 0x1, R0.reuse, P1 ;  /* 0x0000000133337824 */ /* 0x110fe200008e0600 */
        /* <DEDUP_REMOVED lines=10> */
[--C-:B------:R-:W-:Y:S01]  /*50310*/  IMAD.X R61, R61, 0x1, R0.reuse, P3 ;  /* 0x000000013d3d7824 */ /* 0x100fe200018e0600 */
[-C--:B------:R-:W-:Y:S01]  /*50320*/  IADD3 R57, P3, R57, R55.reuse, RZ ;  /* 0x0000003739397210 */ /* 0x080fe20007f7e0ff */
[--C-:B------:R-:W-:Y:S01]  /*50330*/  IMAD.X R58, R58, 0x1, R0.reuse, P4 ;  /* 0x000000013a3a7824 */ /* 0x100fe200020e0600 */
[----:B0-----:R-:W4:Y:S02]  /*50340*/  LDL.LU R20, [R1+0x1c00] ;  /* 0x001c000001147983 */ /* 0x001f240000300800 */
[----:B------:R0:W-:Y:S01]  /*50350*/  STL [R1+0x1c7c], R61 ;  /* 0x001c7c3d01007387 */ /* 0x0001e20000100800 */
[----:B------:R-:W-:Y:S01]  /*50360*/  IADD3 R59, P4, R59, R55, RZ ;  /* 0x000000373b3b7210 */ /* 0x000fe20007f9e0ff */
[----:B0-----:R-:W4:Y:S01]  /*50370*/  LDL.LU R61, [R1+0x1c24] ;  /* 0x001c2400013d7983 */ /* 0x001f220000300800 */
[----:B------:R-:W-:-:S02]  /*50380*/  IMAD.X R54, R54, 0x1, R0, P5 ;  /* 0x0000000136367824 */ /* 0x000fc400028e0600 */
[----:B------:R-:W-:Y:S02]  /*50390*/  STL [R1+0x1c50], R57 ;  /* 0x001c503901007387 */ /* 0x000fe40000100800 */
[----:B------:R-:W-:Y:S01]  /*503a0*/  STL [R1+0x1c74], R58 ;  /* 0x001c743a01007387 */ /* 0x000fe20000100800 */
[-C--:B------:R-:W-:Y:S01]  /*503b0*/  IADD3 R47, P5, R47, R55.reuse, RZ ;  /* 0x000000372f2f7210 */ /* 0x080fe20007fbe0ff */
[--C-:B------:R-:W-:Y:S01]  /*503c0*/  IMAD.X R60, R60, 0x1, R0.reuse, P6 ;  /* 0x000000013c3c7824 */ /* 0x100fe200030e0600 */
[----:B------:R-:W-:Y:S01]  /*503d0*/  STL [R1+0x1c48], R59 ;  /* 0x001c483b01007387 */ /* 0x000fe20000100800 */
[-C--:B------:R-:W-:Y:S01]  /*503e0*/  IADD3 R46, P6, R46, R55.reuse, RZ ;  /* 0x000000372e2e7210 */ /* 0x080fe20007fde0ff */
[----:B------:R-:W-:Y:S02]  /*503f0*/  IMAD.X R45, R45, 0x1, R0, P1 ;  /* 0x000000012d2d7824 */ /* 0x000fe400008e0600 */
[----:B------:R0:W-:Y:S01]  /*50400*/  STL [R1+0x1c64], R60 ;  /* 0x001c643c01007387 */ /* 0x0001e20000100800 */
[----:B------:R-:W-:Y:S01]  /*50410*/  STL [R1+0x1c6c], R54 ;  /* 0x001c6c3601007387 */ /* 0x000fe20000100800 */
[----:B------:R-:W-:-:S02]  /*50420*/  IADD3 R44, P1, R44, R55, RZ ;  /* 0x000000372c2c7210 */ /* 0x000fc40007f3e0ff */
[----:B0-----:R-:W4:Y:S01]  /*50430*/  LDL.LU R60, [R1+0x1bf8] ;  /* 0x001bf800013c7983 */ /* 0x001f220000300800 */
[----:B------:R-:W-:Y:S02]  /*50440*/  STL [R1+0x1c40], R47 ;  /* 0x001c402f01007387 */ /* 0x000fe40000100800 */
[----:B------:R-:W-:Y:S02]  /*50450*/  STL [R1+0x1c38], R46 ;  /* 0x001c382e01007387 */ /* 0x000fe40000100800 */
[----:B------:R-:W-:Y:S01]  /*50460*/  STL [R1+0x1c5c], R45 ;  /* 0x001c5c2d01007387 */ /* 0x000fe20000100800 */
[----:B------:R-:W-:Y:S01]  /*50470*/  STL [R1+0x1c30], R44 ;  /* 0x001c302c01007387 */ /* 0x000fe20000100800 */
[--C-:B--2---:R-:W-:Y:S01]  /*50480*/  IMAD.X R29, R29, 0x1, R0.reuse, P2 ;  /* 0x000000011d1d7824 */ /* 0x104fe200010e0600 */
[-C--:B------:R-:W-:Y:S01]  /*50490*/  IADD3 R28, P2, R28, R55.reuse, RZ ;  /* 0x000000371c1c7210 */ /* 0x080fe20007f5e0ff */
[--C-:B------:R-:W-:Y:S01]  /*504a0*/  IMAD.X R53, R53, 0x1, R0.reuse, P3 ;  /* 0x0000000135357824 */ /* 0x100fe200018e0600 */
[----:B------:R-:W-:Y:S01]  /*504b0*/  IADD3 R52, P3, R52, R55, RZ ;  /* 0x0000003734347210 */ /* 0x000fe20007f7e0ff */
[--C-:B------:R-:W-:Y:S01]  /*504c0*/  IMAD.X R25, R25, 0x1, R0.reuse, P4 ;  /* 0x0000000119197824 */ /* 0x100fe200020e0600 */
[----:B------:R-:W-:Y:S01]  /*504d0*/  STL [R1+0x1c54], R29 ;  /* 0x001c541d01007387 */ /* 0x000fe20000100800 */
[----:B------:R-:W-:-:S02]  /*504e0*/  IMAD.X R17, R17, 0x1, R0, P5 ;  /* 0x0000000111117824 */ /* 0x000fc400028e0600 */
[----:B------:R-:W-:Y:S01]  /*504f0*/  STL [R1+0x1c28], R28 ;  /* 0x001c281c01007387 */ /* 0x000fe20000100800 */
[-C--:B------:R-:W-:Y:S01]  /*50500*/  IADD3 R21, P4, R21, R55.reuse, RZ ;  /* 0x0000003715157210 */ /* 0x080fe20007f9e0ff */
[----:B------:R-:W-:Y:S01]  /*50510*/  STL [R1+0x1c4c], R53 ;  /* 0x001c4c3501007387 */ /* 0x000fe20000100800 */
[----:B------:R-:W-:Y:S01]  /*50520*/  STL [R1+0x1c20], R52 ;  /* 0x001c203401007387 */ /* 0x000fe20000100800 */
[----:B------:R-:W-:Y:S01]  /*50530*/  IADD3 R13, P5, R13, R55, RZ ;  /* 0x000000370d0d7210 */ /* 0x000fe20007fbe0ff */
[----:B------:R-:W-:Y:S01]  /*50540*/  STL [R1+0x1c44], R25 ;  /* 0x001c441901007387 */ /* 0x000fe20000100800 */
[----:B------:R0:W-:Y:S01]  /*50550*/  STL [R1+0x1c3c], R17 ;  /* 0x001c3c1101007387 */ /* 0x0001e20000100800 */
[----:B------:R-:W-:Y:S03]  /*50560*/  STL [R1+0x1c18], R21 ;  /* 0x001c181501007387 */ /* 0x000fe60000100800 */
[----:B0-----:R-:W2:Y:S01]  /*50570*/  LDL.LU R17, [R1+0x1c1c] ;  /* 0x001c1c0001117983 */ /* 0x001ea20000300800 */
[----:B------:R0:W-:Y:S03]  /*50580*/  STL [R1+0x1c10], R13 ;  /* 0x001c100d01007387 */ /* 0x0001e60000100800 */
[----:B0-----:R-:W2:Y:S01]  /*50590*/  LDL.LU R13, [R1+0x1bf0] ;  /* 0x001bf000010d7983 */ /* 0x001ea20000300800 */
[----:B------:R-:W2:Y:S02]  /*505a0*/  LDL.LU R50, [R1+0x1c14] ;  /* 0x001c140001327983 */ /* 0x000ea40000300800 */
[----:B------:R-:W2:Y:S02]  /*505b0*/  LDL.LU R51, [R1+0x1be8] ;  /* 0x001be80001337983 */ /* 0x000ea40000300800 */
[----:B---3--:R-:W-:-:S05]  /*505c0*/  IMAD.X R24, R24, 0x1, R0, P6 ;  /* 0x0000000118187824 */ /* 0x008fca00030e0600 */
[----:B------:R-:W-:Y:S01]  /*505d0*/  STL [R1+0x1c34], R24 ;  /* 0x001c341801007387 */ /* 0x000fe20000100800 */
[----:B------:R-:W3:Y:S01]  /*505e0*/  LDL.LU R56, [R1+0x1c0c] ;  /* 0x001c0c0001387983 */ /* 0x000ee20000300800 */
[----:B----4-:R-:W-:-:S05]  /*505f0*/  IADD3 R16, P6, R16, R55, RZ ;  /* 0x0000003710107210 */ /* 0x010fca0007fde0ff */
        /* <DEDUP_REMOVED lines=11> */
[----:B------:R-:W-:-:S05]  /*506b0*/  IMAD.X R61, R61, 0x1, R0, P2 ;  /* 0x000000013d3d7824 */ /* 0x000fca00010e0600 */
[----:B------:R0:W-:Y:S01]  /*506c0*/  STL [R1+0x1c24], R61 ;  /* 0x001c243d01007387 */ /* 0x0001e20000100800 */
[----:B------:R-:W4:Y:S02]  /*506d0*/  LDL.LU R54, [R1+0x1bc8] ;  /* 0x001bc80001367983 */ /* 0x000f240000300800 */
[----:B------:R-:W4:Y:S01]  /*506e0*/  LDL.LU R47, [R1+0x1bec] ;  /* 0x001bec00012f7983 */ /* 0x000f220000300800 */
        /* <DEDUP_REMOVED lines=14> */
[----:B--2---:R-:W-:-:S05]  /*507d0*/  IMAD.X R17, R17, 0x1, R0, P3 ;  /* 0x0000000111117824 */ /* 0x004fca00018e0600 */
[----:B------:R0:W-:Y:S01]  /*507e0*/  STL [R1+0x1c1c], R17 ;  /* 0x001c1c1101007387 */ /* 0x0001e20000100800 */
[----:B------:R-:W-:-:S03]  /*507f0*/  IADD3 R13, P3, R13, R55, RZ ;  /* 0x000000370d0d7210 */ /* 0x000fc60007f7e0ff */
[----:B0-----:R-:W2:Y:S02]  /*50800*/  LDL.LU R17, [R1+0x1b90] ;  /* 0x001b900001117983 */ /* 0x001ea40000300800 */
[----:B------:R0:W-:Y:S02]  /*50810*/  STL [R1+0x1bf0], R13 ;  /* 0x001bf00d01007387 */ /* 0x0001e40000100800 */
[----:B0-----:R-:W2:Y:S01]  /*50820*/  LDL.LU R13, [R1+0x1bb4] ;  /* 0x001bb400010d7983 */ /* 0x001ea20000300800 */
[----:B------:R-:W-:Y:S01]  /*50830*/  IMAD.X R50, R50, 0x1, R0, P4 ;  /* 0x0000000132327824 */ /* 0x000fe200020e0600 */
[----:B------:R-:W-:-:S04]  /*50840*/  IADD3 R51, P4, R51, R55, RZ ;  /* 0x0000003733337210 */ /* 0x000fc80007f9e0ff */
[----:B------:R-:W-:Y:S01]  /*50850*/  STL [R1+0x1c14], R50 ;  /* 0x001c143201007387 */ /* 0x000fe20000100800 */
[--C-:B---3--:R-:W-:Y:S01]  /*50860*/  IMAD.X R56, R56, 0x1, R0.reuse, P5 ;  /* 0x0000000138387824 */ /* 0x108fe200028e0600 */
[----:B----4-:R-:W-:Y:S01]  /*50870*/  IADD3 R16, P5, R16, R55, RZ ;  /* 0x0000003710107210 */ /* 0x010fe20007fbe0ff */
[----:B------:R-:W-:-:S04]  /*50880*/  IMAD.X R24, R24, 0x1, R0, P6 ;  /* 0x0000000118187824 */ /* 0x000fc800030e0600 */
[----:B------:R0:W-:Y:S01]  /*50890*/  STL [R1+0x1be0], R16 ;  /* 0x001be01001007387 */ /* 0x0001e20000100800 */
[----:B------:R-:W-:Y:S03]  /*508a0*/  STL [R1+0x1be8], R51 ;  /* 0x001be83301007387 */ /* 0x000fe60000100800 */
[----:B0-----:R-:W3:Y:S01]  /*508b0*/  LDL.LU R16, [R1+0x1b88] ;  /* 0x001b880001107983 */ /* 0x001ee20000300800 */
[----:B------:R-:W-:Y:S02]  /*508c0*/  STL [R1+0x1c0c], R56 ;  /* 0x001c0c3801007387 */ /* 0x000fe40000100800 */
[----:B------:R0:W-:Y:S02]  /*508d0*/  STL [R1+0x1c04], R24 ;  /* 0x001c041801007387 */ /* 0x0001e40000100800 */
[----:B0-----:R-:W4:Y:S01]  /*508e0*/  LDL.LU R24, [R1+0x1bac] ;  /* 0x001bac0001187983 */ /* 0x001f220000300800 */
[-C--:B------:R-:W-:Y:S01]  /*508f0*/  IADD3 R12, P6, R12, R55.reuse, RZ ;  /* 0x000000370c0c7210 */ /* 0x080fe20007fde0ff */
[----:B------:R-:W-:Y:S01]  /*50900*/  IMAD.X R57, R57, 0x1, R0, P1 ;  /* 0x0000000139397824 */ /* 0x000fe200008e0600 */
[----:B------:R-:W-:-:S03]  /*50910*/  IADD3 R58, P1, R58, R55, RZ ;  /* 0x000000373a3a7210 */ /* 0x000fc60007f3e0ff */
[----:B------:R0:W-:Y:S01]  /*50920*/  STL [R1+0x1bd8], R12 ;  /* 0x001bd80c01007387 */ /* 0x0001e20000100800 */
[----:B------:R-:W-:-:S03]  /*50930*/  IMAD.X R59, R59, 0x1, R0, P2 ;  /* 0x000000013b3b7824 */ /* 0x000fc600010e0600 */
[----:B0-----:R-:W4:Y:S01]  /*50940*/  LDL.LU R12, [R1+0x1b80] ;  /* 0x001b8000010c7983 */ /* 0x001f220000300800 */
[----:B------:R-:W-:Y:S01]  /*50950*/  IMAD.X R47, R47, 0x1, R0, P3 ;  /* 0x000000012f2f7824 */ /* 0x000fe200018e0600 */
[-C--:B------:R-:W-:Y:S01]  /*50960*/  IADD3 R54, P2, R54, R55.reuse, RZ ;  /* 0x0000003736367210 */ /* 0x080fe20007f5e0ff */
[----:B------:R-:W-:Y:S01]  /*50970*/  STL [R1+0x1bfc], R57 ;  /* 0x001bfc3901007387 */ /* 0x000fe20000100800 */
[----:B------:R-:W-:Y:S01]  /*50980*/  STL [R1+0x1bd0], R58 ;  /* 0x001bd03a01007387 */ /* 0x000fe20000100800 */
[----:B------:R-:W-:-:S03]  /*50990*/  IADD3 R61, P3, R61, R55, RZ ;  /* 0x000000373d3d7210 */ /* 0x000fc60007f7e0ff */
[----:B------:R-:W-:Y:S01]  /*509a0*/  STL [R1+0x1bf4], R59 ;  /* 0x001bf43b01007387 */ /* 0x000fe20000100800 */
[--C-:B------:R-:W-:Y:S01]  /*509b0*/  IMAD.X R46, R46, 0x1, R0.reuse, P4 ;  /* 0x000000012e2e7824 */ /* 0x100fe200020e0600 */
[-C--:B------:R-:W-:Y:S02]  /*509c0*/  IADD3 R45, P4, R45, R55.reuse, RZ ;  /* 0x000000372d2d7210 */ /* 0x080fe40007f9e0ff */
[----:B------:R0:W-:Y:S01]  /*509d0*/  STL [R1+0x1bc0], R61 ;  /* 0x001bc03d01007387 */ /* 0x0001e20000100800 */
[----:B------:R-:W-:Y:S02]  /*509e0*/  STL [R1+0x1bc8], R54 ;  /* 0x001bc83601007387 */ /* 0x000fe40000100800 */
[--C-:B------:R-:W-:Y:S01]  /*509f0*/  IMAD.X R44, R44, 0x1, R0.reuse, P5 ;  /* 0x000000012c2c7824 */ /* 0x100fe200028e0600 */
[----:B------:R-:W-:Y:S01]  /*50a00*/  IADD3 R29, P5, R29, R55, RZ ;  /* 0x000000371d1d7210 */ /* 0x000fe20007fbe0ff */
        /* <DEDUP_REMOVED lines=20> */
[----:B------:R0:W-:Y:S03]  /*50b50*/  STL [R1+0x1bbc], R60 ;  /* 0x001bbc3c01007387 */ /* 0x0001e60000100800 */
[----:B0-----:R-:W4:Y:S01]  /*50b60*/  LDL.LU R60, [R1+0x1b9c] ;  /* 0x001b9c00013c7983 */ /* 0x001f220000300800 */
[----:B------:R-:W4:Y:S02]  /*50b70*/  LDL.LU R50, [R1+0x1b70] ;  /* 0x001b700001327983 */ /* 0x000f240000300800 */
[----:B------:R-:W4:Y:S01]  /*50b80*/  LDL.LU R51, [R1+0x1b94] ;  /* 0x001b940001337983 */ /* 0x000f220000300800 */
[----:B--2---:R-:W-:-:S05]  /*50b90*/  IADD3 R17, P3, R17, R55, RZ ;  /* 0x0000003711117210 */ /* 0x004fca0007f7e0ff */
[----:B------:R-:W-:Y:S01]  /*50ba0*/  STL [R1+0x1b90], R17 ;  /* 0x001b901101007387 */ /* 0x000fe20000100800 */
[----:B------:R-:W2:Y:S02]  /*50bb0*/  LDL.LU R56, [R1+0x1b68] ;  /* 0x001b680001387983 */ /* 0x000ea40000300800 */
[----:B------:R-:W-:-:S05]  /*50bc0*/  IMAD.X R13, R13, 0x1, R0, P4 ;  /* 0x000000010d0d7824 */ /* 0x000fca00020e0600 */
[----:B------:R0:W-:Y:S04]  /*50bd0*/  STL [R1+0x1bb4], R13 ;  /* 0x001bb40d01007387 */ /* 0x0001e80000100800 */
[----:B0-----:R-:W2:Y:S01]  /*50be0*/  LDL.LU R13, [R1+0x1b8c] ;  /* 0x001b8c00010d7983 */ /* 0x001ea20000300800 */
[----:B------:R-:W2:Y:S01]  /*50bf0*/  LDL.LU R17, [R1+0x1b60] ;  /* 0x001b600001117983 */ /* 0x000ea20000300800 */
[----:B---3--:R-:W-:-:S05]  /*50c00*/  IADD3 R16, P4, R16, R55, RZ ;  /* 0x0000003710107210 */ /* 0x008fca0007f9e0ff */
[----:B------:R0:W-:Y:S01]  /*50c10*/  STL [R1+0x1b88], R16 ;  /* 0x001b881001007387 */ /* 0x0001e20000100800 */
[----:B----4-:R-:W-:-:S03]  /*50c20*/  IMAD.X R24, R24, 0x1, R0, P5 ;  /* 0x0000000118187824 */ /* 0x010fc600028e0600 */
[----:B0-----:R-:W3:Y:S01]  /*50c30*/  LDL.LU R16, [R1+0x1b84] ;  /* 0x001b840001107983 */ /* 0x001ee20000300800 */
[----:B------:R-:W4:Y:S02]  /*50c40*/  LDL.LU R57, [R1+0x1b58] ;  /* 0x001b580001397983 */ /* 0x000f240000300800 */
[----:B------:R-:W4:Y:S01]  /*50c50*/  LDL.LU R58, [R1+0x1b7c] ;  /* 0x001b7c00013a7983 */ /* 0x000f220000300800 */
[----:B------:R-:W-:Y:S04]  /*50c60*/  STL [R1+0x1bac], R24 ;  /* 0x001bac1801007387 */ /* 0x000fe80000100800 */
        /* <DEDUP_REMOVED lines=22> */
[----:B------:R-:W-:Y:S02]  /*50dd0*/  IADD3 R50, P1, R50, R55, RZ ;  /* 0x0000003732327210 */ /* 0x000fe40007f3e0ff */
[----:B0-----:R-:W4:Y:S02]  /*50de0*/  LDL.LU R20, [R1+0x1b3c] ;  /* 0x001b3c0001147983 */ /* 0x001f240000300800 */
[----:B------:R0:W-:Y:S02]  /*50df0*/  STL [R1+0x1b9c], R60 ;  /* 0x001b9c3c01007387 */ /* 0x0001e40000100800 */
[--C-:B------:R-:W-:Y:S01]  /*50e00*/  IMAD.X R51, R51, 0x1, R0.reuse, P2 ;  /* 0x0000000133337824 */ /* 0x100fe200010e0600 */
[----:B0-----:R-:W4:Y:S01]  /*50e10*/  LDL.LU R60, [R1+0x1b10] ;  /* 0x001b1000013c7983 */ /* 0x001f220000300800 */
[----:B------:R-:W-:Y:S02]  /*50e20*/  STL [R1+0x1b70], R50 ;  /* 0x001b703201007387 */ /* 0x000fe40000100800 */
[----:B--2---:R-:W-:-:S05]  /*50e30*/  IMAD.X R13, R13, 0x1, R0, P3 ;  /* 0x000000010d0d7824 */ /* 0x004fca00018e0600 */
[----:B------:R0:W-:Y:S01]  /*50e40*/  STL [R1+0x1b8c], R13 ;  /* 0x001b8c0d01007387 */ /* 0x0001e20000100800 */
[----:B------:R-:W-:Y:S03]  /*50e50*/  STL [R1+0x1b94], R51 ;  /* 0x001b943301007387 */ /* 0x000fe60000100800 */
[----:B0-----:R-:W2:Y:S01]  /*50e60*/  LDL.LU R13, [R1+0x1b34] ;  /* 0x001b3400010d7983 */ /* 0x001ea20000300800 */
[-C--:B------:R-:W-:Y:S02]  /*50e70*/  IADD3 R56, P2, R56, R55.reuse, RZ ;  /* 0x0000003738387210 */ /* 0x080fe40007f5e0ff */
[----:B------:R-:W-:-:S03]  /*50e80*/  IADD3 R17, P3, R17, R55, RZ ;  /* 0x0000003711117210 */ /* 0x000fc60007f7e0ff */
[----:B------:R-:W-:Y:S02]  /*50e90*/  STL [R1+0x1b68], R56 ;  /* 0x001b683801007387 */ /* 0x000fe40000100800 */
[----:B------:R0:W-:Y:S02]  /*50ea0*/  STL [R1+0x1b60], R17 ;  /* 0x001b601101007387 */ /* 0x0001e40000100800 */
[----:B0-----:R-:W2:Y:S01]  /*50eb0*/  LDL.LU R17, [R1+0x1b08] ;  /* 0x001b080001117983 */ /* 0x001ea20000300800 */
[--C-:B---3--:R-:W-:Y:S01]  /*50ec0*/  IMAD.X R16, R16, 0x1, R0.reuse, P4 ;  /* 0x0000000110107824 */ /* 0x108fe200020e0600 */
[----:B----4-:R-:W-:Y:S01]  /*50ed0*/  IADD3 R57, P4, R57, R55, RZ ;  /* 0x0000003739397210 */ /* 0x010fe20007f9e0ff */
[----:B------:R-:W-:-:S03]  /*50ee0*/  IMAD.X R58, R58, 0x1, R0, P5 ;  /* 0x000000013a3a7824 */ /* 0x000fc600028e0600 */
[----:B------:R0:W-:Y:S01]  /*50ef0*/  STL [R1+0x1b84], R16 ;  /* 0x001b841001007387 */ /* 0x0001e20000100800 */
[----:B------:R-:W-:-:S03]  /*50f00*/  IADD3 R59, P5, R59, R55, RZ ;  /* 0x000000373b3b7210 */ /* 0x000fc60007fbe0ff */
[----:B0-----:R-:W3:Y:S01]  /*50f10*/  LDL.LU R16, [R1+0x1b2c] ;  /* 0x001b2c0001107983 */ /* 0x001ee20000300800 */
[----:B------:R-:W-:Y:S02]  /*50f20*/  STL [R1+0x1b58], R57 ;  /* 0x001b583901007387 */ /* 0x000fe40000100800 */
[----:B------:R-:W-:Y:S02]  /*50f30*/  STL [R1+0x1b7c], R58 ;  /* 0x001b7c3a01007387 */ /* 0x000fe40000100800 */
[--C-:B------:R-:W-:Y:S01]  /*50f40*/  IMAD.X R54, R54, 0x1, R0.reuse, P6 ;  /* 0x0000000136367824 */ /* 0x100fe200030e0600 */
[-C--:B------:R-:W-:Y:S01]  /*50f50*/  IADD3 R47, P6, R47, R55.reuse, RZ ;  /* 0x000000372f2f7210 */ /* 0x080fe20007fde0ff */
[----:B------:R-:W-:Y:S01]  /*50f60*/  STL [R1+0x1b50], R59 ;  /* 0x001b503b01007387 */ /* 0x000fe20000100800 */
[--C-:B------:R-:W-:Y:S01]  /*50f70*/  IMAD.X R12, R12, 0x1, R0.reuse, P1 ;  /* 0x000000010c0c7824 */ /* 0x100fe200008e0600 */
[-C--:B------:R-:W-:Y:S01]  /*50f80*/  IADD3 R46, P1, R46, R55.reuse, RZ ;  /* 0x000000372e2e7210 */ /* 0x080fe20007f3e0ff */
[----:B------:R-:W-:Y:S01]  /*50f90*/  IMAD.X R45, R45, 0x1, R0, P2 ;  /* 0x000000012d2d7824 */ /* 0x000fe200010e0600 */
[----:B------:R-:W-:-:S02]  /*50fa0*/  IADD3 R44, P2, R44, R55, RZ ;  /* 0x000000372c2c7210 */ /* 0x000fc40007f5e0ff */
[----:B------:R0:W-:Y:S01]  /*50fb0*/  STL [R1+0x1b6c], R12 ;  /* 0x001b6c0c01007387 */ /* 0x0001e20000100800 */
[----:B------:R-:W-:Y:S02]  /*50fc0*/  STL [R1+0x1b74], R54 ;  /* 0x001b743601007387 */ /* 0x000fe40000100800 */
[--C-:B------:R-:W-:Y:S01]  /*50fd0*/  IMAD.X R29, R29, 0x1, R0.reuse, P3 ;  /* 0x000000011d1d7824 */ /* 0x100fe200018e0600 */
[----:B0-----:R-:W4:Y:S01]  /*50fe0*/  LDL.LU R12, [R1+0x1b00] ;  /* 0x001b0000010c7983 */ /* 0x001f220000300800 */
        /* <DEDUP_REMOVED lines=30> */
[----:B--2---:R-:W-:-:S05]  /*511d0*/  IMAD.X R13, R13, 0x1, R0, P2 ;  /* 0x000000010d0d7824 */ /* 0x004fca00010e0600 */
[----:B------:R0:W-:Y:S04]  /*511e0*/  STL [R1+0x1b34], R13 ;  /* 0x001b340d01007387 */ /* 0x0001e80000100800 */
[----:B0-----:R-:W2:Y:S01]  /*511f0*/  LDL.LU R13, [R1+0x1ae0] ;  /* 0x001ae000010d7983 */ /* 0x001ea20000300800 */
[----:B------:R-:W2:Y:S01]  /*51200*/  LDL.LU R57, [R1+0x1b04] ;  /* 0x001b040001397983 */ /* 0x000ea20000300800 */
[----:B------:R-:W-:Y:S01]  /*51210*/  IADD3 R17, P2, R17, R55, RZ ;  /* 0x0000003711117210 */ /* 0x000fe20007f5e0ff */
[----:B------:R-:W2:Y:S04]  /*51220*/  LDL.LU R58, [R1+0x1ad8] ;  /* 0x001ad800013a7983 */ /* 0x000ea80000300800 */
[----:B------:R-:W-:Y:S01]  /*51230*/  STL [R1+0x1b08], R17 ;  /* 0x001b081101007387 */ /* 0x000fe20000100800 */
[----:B------:R-:W2:Y:S02]  /*51240*/  LDL.LU R59, [R1+0x1afc] ;  /* 0x001afc00013b7983 */ /* 0x000ea40000300800 */
[----:B---3--:R-:W-:-:S05]  /*51250*/  IMAD.X R16, R16, 0x1, R0, P3 ;  /* 0x0000000110107824 */ /* 0x008fca00018e0600 */
[----:B------:R0:W-:Y:S01]  /*51260*/  STL [R1+0x1b2c], R16 ;  /* 0x001b2c1001007387 */ /* 0x0001e20000100800 */
[----:B------:R-:W3:Y:S02]  /*51270*/  LDL.LU R54, [R1+0x1ad0] ;  /* 0x001ad00001367983 */ /* 0x000ee40000300800 */
[----:B------:R-:W3:Y:S01]  /*51280*/  LDL.LU R47, [R1+0x1af4] ;  /* 0x001af400012f7983 */ /* 0x000ee20000300800 */
        /* <DEDUP_REMOVED lines=30> */
[----:B------:R0:W-:Y:S02]  /*51470*/  STL [R1+0x1b0c], R20 ;  /* 0x001b0c1401007387 */ /* 0x0001e40000100800 */
[----:B0-----:R-:W4:Y:S01]  /*51480*/  LDL.LU R20, [R1+0x1ab4] ;  /* 0x001ab40001147983 */ /* 0x001f220000300800 */
[----:B--2---:R-:W-:-:S05]  /*51490*/  IADD3 R13, P1, R13, R55, RZ ;  /* 0x000000370d0d7210 */ /* 0x004fca0007f3e0ff */
[----:B------:R0:W-:Y:S04]  /*514a0*/  STL [R1+0x1ae0], R13 ;  /* 0x001ae00d01007387 */ /* 0x0001e80000100800 */
[----:B0-----:R-:W2:Y:S01]  /*514b0*/  LDL.LU R13, [R1+0x1a88] ;  /* 0x001a8800010d7983 */ /* 0x001ea20000300800 */
[--C-:B------:R-:W-:Y:S01]  /*514c0*/  IMAD.X R57, R57, 0x1, R0.reuse, P2 ;  /* 0x0000000139397824 */ /* 0x100fe200010e0600 */
[----:B------:R-:W-:Y:S01]  /*514d0*/  IADD3 R58, P2, R58, R55, RZ ;  /* 0x000000373a3a7210 */ /* 0x000fe20007f5e0ff */
[----:B------:R-:W-:-:S03]  /*514e0*/  IMAD.X R59, R59, 0x1, R0, P3 ;  /* 0x000000013b3b7824 */ /* 0x000fc600018e0600 */
[----:B------:R-:W-:Y:S01]  /*514f0*/  STL [R1+0x1b04], R57 ;  /* 0x001b043901007387 */ /* 0x000fe20000100800 */
[----:B------:R-:W-:Y:S02]  /*51500*/  STL [R1+0x1ad8], R58 ;  /* 0x001ad83a01007387 */ /* 0x000fe40000100800 */
[----:B------:R-:W-:Y:S02]  /*51510*/  STL [R1+0x1afc], R59 ;  /* 0x001afc3b01007387 */ /* 0x000fe40000100800 */
        /* <DEDUP_REMOVED lines=9> */
[----:B------:R-:W-:Y:S02]  /*515b0*/  STL [R1+0x1af4], R47 ;  /* 0x001af42f01007387 */ /* 0x000fe40000100800 */
[----:B------:R-:W-:Y:S01]  /*515c0*/  STL [R1+0x1aec], R46 ;  /* 0x001aec2e01007387 */ /* 0x000fe20000100800 */
[-C--:B----4-:R-:W-:Y:S01]  /*515d0*/  IADD3 R29, P6, R29, R55.reuse, RZ ;  /* 0x000000371d1d7210 */ /* 0x090fe20007fde0ff */
[--C-:B------:R-:W-:Y:S01]  /*515e0*/  IMAD.X R28, R28, 0x1, R0.reuse, P1 ;  /* 0x000000011c1c7824 */ /* 0x100fe200008e0600 */
[----:B------:R-:W-:Y:S01]  /*515f0*/  IADD3 R53, P1, R53, R55, RZ ;  /* 0x0000003735357210 */ /* 0x000fe20007f3e0ff */
[----:B------:R-:W-:Y:S01]  /*51600*/  STL [R1+0x1ac0], R45 ;  /* 0x001ac02d01007387 */ /* 0x000fe20000100800 */
[----:B------:R-:W-:-:S02]  /*51610*/  IMAD.X R52, R52, 0x1, R0, P2 ;  /* 0x0000000134347824 */ /* 0x000fc400010e0600 */
[----:B------:R-:W-:Y:S01]  /*51620*/  STL [R1+0x1ae4], R44 ;  /* 0x001ae42c01007387 */ /* 0x000fe20000100800 */
[-C--:B------:R-:W-:Y:S01]  /*51630*/  IADD3 R25, P2, R25, R55.reuse, RZ ;  /* 0x0000003719197210 */ /* 0x080fe20007f5e0ff */
[--C-:B------:R-:W-:Y:S01]  /*51640*/  IMAD.X R21, R21, 0x1, R0.reuse, P3 ;  /* 0x0000000115157824 */ /* 0x100fe200018e0600 */
[----:B------:R-:W-:Y:S01]  /*51650*/  STL [R1+0x1ab8], R29 ;  /* 0x001ab81d01007387 */ /* 0x000fe20000100800 */
[-C--:B------:R-:W-:Y:S01]  /*51660*/  IADD3 R17, P3, R17, R55.reuse, RZ ;  /* 0x0000003711117210 */ /* 0x080fe20007f7e0ff */
[----:B------:R-:W-:Y:S02]  /*51670*/  STL [R1+0x1adc], R28 ;  /* 0x001adc1c01007387 */ /* 0x000fe40000100800 */
[----:B------:R-:W-:Y:S01]  /*51680*/  STL [R1+0x1ab0], R53 ;  /* 0x001ab03501007387 */ /* 0x000fe20000100800 */
[----:B------:R-:W-:Y:S01]  /*51690*/  STL [R1+0x1ad4], R52 ;  /* 0x001ad43401007387 */ /* 0x000fe20000100800 */
[----:B------:R-:W-:Y:S02]  /*516a0*/  IMAD.X R12, R12, 0x1, R0, P4 ;  /* 0x000000010c0c7824 */ /* 0x000fe400020e0600 */
[----:B------:R-:W-:Y:S02]  /*516b0*/  STL [R1+0x1aa8], R25 ;  /* 0x001aa81901007387 */ /* 0x000fe40000100800 */
[----:B------:R0:W-:Y:S01]  /*516c0*/  STL [R1+0x1aa0], R17 ;  /* 0x001aa01101007387 */ /* 0x0001e20000100800 */
[----:B------:R-:W-:Y:S04]  /*516d0*/  STL [R1+0x1acc], R21 ;  /* 0x001acc1501007387 */ /* 0x000fe80000100800 */
[----:B0-----:R-:W4:Y:S01]  /*516e0*/  LDL.LU R17, [R1+0x1a80] ;  /* 0x001a800001117983 */ /* 0x001f220000300800 */
[----:B------:R0:W-:Y:S01]  /*516f0*/  STL [R1+0x1ac4], R12 ;  /* 0x001ac40c01007387 */ /* 0x0001e20000100800 */
[----:B------:R-:W-:-:S02]  /*51700*/  IADD3 R24, P4, R24, R55, RZ ;  /* 0x0000003718187210 */ /* 0x000fc40007f9e0ff */
[----:B0-----:R-:W4:Y:S01]  /*51710*/  LDL.LU R12, [R1+0x1aa4] ;  /* 0x001aa400010c7983 */ /* 0x001f220000300800 */
[----:B------:R-:W4:Y:S02]  /*51720*/  LDL.LU R50, [R1+0x1a78] ;  /* 0x001a780001327983 */ /* 0x000f240000300800 */
[----:B------:R-:W4:Y:S01]  /*51730*/  LDL.LU R51, [R1+0x1a9c] ;  /* 0x001a9c0001337983 */ /* 0x000f220000300800 */
        /* <DEDUP_REMOVED lines=14> */
[----:B--2---:R-:W-:-:S05]  /*51820*/  IADD3 R13, P6, R13, R55, RZ ;  /* 0x000000370d0d7210 */ /* 0x004fca0007fde0ff */
[----:B------:R0:W-:Y:S01]  /*51830*/  STL [R1+0x1a88], R13 ;  /* 0x001a880d01007387 */ /* 0x0001e20000100800 */
[----:B------:R-:W2:Y:S02]  /*51840*/  LDL.LU R54, [R1+0x1a7c] ;  /* 0x001a7c0001367983 */ /* 0x000ea40000300800 */
[----:B------:R-:W2:Y:S01]  /*51850*/  LDL.LU R47, [R1+0x1a50] ;  /* 0x001a5000012f7983 */ /* 0x000ea20000300800 */
        /* <DEDUP_REMOVED lines=38> */
[----:B------:R-:W-:Y:S02]  /*51ac0*/  STL [R1+0x1a60], R57 ;  /* 0x001a603901007387 */ /* 0x000fe40000100800 */
[----:B------:R-:W-:Y:S02]  /*51ad0*/  STL [R1+0x1a84], R58 ;  /* 0x001a843a01007387 */ /* 0x000fe40000100800 */
[----:B------:R-:W-:Y:S02]  /*51ae0*/  STL [R1+0x1a58], R59 ;  /* 0x001a583b01007387 */ /* 0x000fe40000100800 */
[----:B--2---:R-:W-:-:S02]  /*51af0*/  IMAD.X R54, R54, 0x1, R0, P1 ;  /* 0x0000000136367824 */ /* 0x004fc400008e0600 */
[----:B------:R-:W-:-:S05]  /*51b00*/  IMAD.X R13, R13, 0x1, R0, P2 ;  /* 0x000000010d0d7824 */ /* 0x000fca00010e0600 */
[----:B------:R0:W-:Y:S01]  /*51b10*/  STL [R1+0x1a74], R13 ;  /* 0x001a740d01007387 */ /* 0x0001e20000100800 */
[----:B------:R-:W-:Y:S03]  /*51b20*/  STL [R1+0x1a7c], R54 ;  /* 0x001a7c3601007387 */ /* 0x000fe60000100800 */
[----:B0-----:R-:W2:Y:S01]  /*51b30*/  LDL.LU R13, [R1+0x1a08] ;  /* 0x001a0800010d7983 */ /* 0x001ea20000300800 */
[-C--:B------:R-:W-:Y:S02]  /*51b40*/  IADD3 R47, P1, R47, R55.reuse, RZ ;  /* 0x000000372f2f7210 */ /* 0x080fe40007f3e0ff */
[-C--:B------:R-:W-:Y:S01]  /*51b50*/  IADD3 R46, P2, R46, R55.reuse, RZ ;  /* 0x000000372e2e7210 */ /* 0x080fe20007f5e0ff */
[--C-:B------:R-:W-:Y:S01]  /*51b60*/  IMAD.X R45, R45, 0x1, R0.reuse, P3 ;  /* 0x000000012d2d7824 */ /* 0x100fe200018e0600 */
[-C--:B------:R-:W-:Y:S01]  /*51b70*/  IADD3 R44, P3, R44, R55.reuse, RZ ;  /* 0x000000372c2c7210 */ /* 0x080fe20007f7e0ff */
[----:B------:R-:W-:Y:S02]  /*51b80*/  STL [R1+0x1a50], R47 ;  /* 0x001a502f01007387 */ /* 0x000fe40000100800 */
[----:B------:R-:W-:Y:S02]  /*51b90*/  STL [R1+0x1a48], R46 ;  /* 0x001a482e01007387 */ /* 0x000fe40000100800 */
[----:B------:R-:W-:Y:S02]  /*51ba0*/  STL [R1+0x1a6c], R45 ;  /* 0x001a6c2d01007387 */ /* 0x000fe40000100800 */
[----:B------:R-:W-:Y:S02]  /*51bb0*/  STL [R1+0x1a40], R44 ;  /* 0x001a402c01007387 */ /* 0x000fe40000100800 */
[--C-:B---3--:R-:W-:Y:S01]  /*51bc0*/  IMAD.X R29, R29, 0x1, R0.reuse, P4 ;  /* 0x000000011d1d7824 */ /* 0x108fe200020e0600 */
        /* <DEDUP_REMOVED lines=14> */
[----:B0-----:R-:W3:Y:S01]  /*51cb0*/  LDL.LU R20, [R1+0x1a2c] ;  /* 0x001a2c0001147983 */ /* 0x001ee20000300800 */
[----:B------:R0:W-:Y:S03]  /*51cc0*/  STL [R1+0x1a20], R16 ;  /* 0x001a201001007387 */ /* 0x0001e60000100800 */
[----:B0-----:R-:W3:Y:S01]  /*51cd0*/  LDL.LU R16, [R1+0x1a00] ;  /* 0x001a000001107983 */ /* 0x001ee20000300800 */
[----:B------:R-:W3:Y:S02]  /*51ce0*/  LDL.LU R50, [R1+0x1a24] ;  /* 0x001a240001327983 */ /* 0x000ee40000300800 */
[----:B------:R-:W3:Y:S02]  /*51cf0*/  LDL.LU R51, [R1+0x19f8] ;  /* 0x0019f80001337983 */ /* 0x000ee40000300800 */
[----:B----4-:R-:W-:-:S05]  /*51d00*/  IMAD.X R17, R17, 0x1, R0, P2 ;  /* 0x0000000111117824 */ /* 0x010fca00010e0600 */
        /* <DEDUP_REMOVED lines=34> */
[-C--:B------:R-:W-:Y:S01]  /*51f30*/  IADD3 R16, P5, R16, R55.reuse, RZ ;  /* 0x0000003710107210 */ /* 0x080fe20007fbe0ff */
[--C-:B------:R-:W-:Y:S02]  /*51f40*/  IMAD.X R50, R50, 0x1, R0.reuse, P6 ;  /* 0x0000000132327824 */ /* 0x100fe400030e0600 */
[----:B0-----:R-:W3:Y:S02]  /*51f50*/  LDL.LU R20, [R1+0x19a0] ;  /* 0x0019a00001147983 */ /* 0x001ee40000300800 */
[----:B------:R0:W-:Y:S01]  /*51f60*/  STL [R1+0x1a00], R16 ;  /* 0x001a001001007387 */ /* 0x0001e20000100800 */
[-C--:B------:R-:W-:Y:S01]  /*51f70*/  IADD3 R51, P6, R51, R55.reuse, RZ ;  /* 0x0000003733337210 */ /* 0x080fe20007fde0ff */
[--C-:B----4-:R-:W-:Y:S01]  /*51f80*/  IMAD.X R56, R56, 0x1, R0.reuse, P1 ;  /* 0x0000000138387824 */ /* 0x110fe200008e0600 */
        /* <DEDUP_REMOVED lines=10> */
[----:B0-----:R-:W4:Y:S01]  /*52030*/  LDL.LU R17, [R1+0x19bc] ;  /* 0x0019bc0001117983 */ /* 0x001f220000300800 */
[----:B------:R-:W-:Y:S01]  /*52040*/  IMAD.X R57, R57, 0x1, R0, P3 ;  /* 0x0000000139397824 */ /* 0x000fe200018e0600 */
[----:B------:R-:W-:-:S02]  /*52050*/  IADD3 R58, P3, R58, R55, RZ ;  /* 0x000000373a3a7210 */ /* 0x000fc40007f7e0ff */
        /* <DEDUP_REMOVED lines=40> */
[----:B------:R-:W-:Y:S01]  /*522e0*/  STL [R1+0x19a0], R20 ;  /* 0x0019a01401007387 */ /* 0x000fe20000100800 */
[----:B------:R-:W3:Y:S02]  /*522f0*/  LDL.LU R56, [R1+0x1978] ;  /* 0x0019780001387983 */ /* 0x000ee40000300800 */
[----:B----4-:R-:W-:-:S05]  /*52300*/  IMAD.X R16, R16, 0x1, R0, P6 ;  /* 0x0000000110107824 */ /* 0x010fca00030e0600 */
        /* <DEDUP_REMOVED lines=35> */
[----:B------:R-:W-:Y:S01]  /*52540*/  IADD3 R50, P3, R50, R55, RZ ;  /* 0x0000003732327210 */ /* 0x000fe20007f7e0ff */
[----:B------:R-:W-:-:S04]  /*52550*/  IMAD.X R51, R51, 0x1, R0, P4 ;  /* 0x0000000133337824 */ /* 0x000fc800020e0600 */
[----:B------:R-:W-:Y:S01]  /*52560*/  STL [R1+0x1980], R50 ;  /* 0x0019803201007387 */ /* 0x000fe20000100800 */
[-C--:B---3--:R-:W-:Y:S01]  /*52570*/  IADD3 R56, P4, R56, R55.reuse, RZ ;  /* 0x0000003738387210 */ /* 0x088fe20007f9e0ff */
[----:B----4-:R-:W-:Y:S01]  /*52580*/  IMAD.X R16, R16, 0x1, R0, P5 ;  /* 0x0000000110107824 */ /* 0x010fe200028e0600 */
[----:B------:R-:W-:-:S04]  /*52590*/  IADD3 R20, P5, R20, R55, RZ ;  /* 0x0000003714147210 */ /* 0x000fc80007fbe0ff */
[----:B------:R0:W-:Y:S01]  /*525a0*/  STL [R1+0x199c], R16 ;  /* 0x00199c1001007387 */ /* 0x0001e20000100800 */
[----:B------:R-:W-:Y:S03]  /*525b0*/  STL [R1+0x19a4], R51 ;  /* 0x0019a43301007387 */ /* 0x000fe60000100800 */
[----:B0-----:R-:W3:Y:S01]  /*525c0*/  LDL.LU R16, [R1+0x1944] ;  /* 0x0019440001107983 */ /* 0x001ee20000300800 */
[----:B------:R-:W-:Y:S02]  /*525d0*/  STL [R1+0x1978], R56 ;  /* 0x0019783801007387 */ /* 0x000fe40000100800 */
[----:B------:R0:W-:Y:S02]  /*525e0*/  STL [R1+0x1970], R20 ;  /* 0x0019701401007387 */ /* 0x0001e40000100800 */
[----:B0-----:R-:W4:Y:S01]  /*525f0*/  LDL.LU R20, [R1+0x1918] ;  /* 0x0019180001147983 */ /* 0x001f220000300800 */
[--C-:B------:R-:W-:Y:S01]  /*52600*/  IMAD.X R12, R12, 0x1, R0.reuse, P6 ;  /* 0x000000010c0c7824 */ /* 0x100fe200030e0600 */
[----:B------:R-:W-:Y:S01]  /*52610*/  IADD3 R57, P6, R57, R55, RZ ;  /* 0x0000003739397210 */ /* 0x000fe20007fde0ff */
[----:B------:R-:W-:-:S03]  /*52620*/  IMAD.X R58, R58, 0x1, R0, P1 ;  /* 0x000000013a3a7824 */ /* 0x000fc600008e0600 */
[----:B------:R0:W-:Y:S01]  /*52630*/  STL [R1+0x1994], R12 ;  /* 0x0019940c01007387 */ /* 0x0001e20000100800 */
[----:B------:R-:W-:-:S03]  /*52640*/  IADD3 R59, P1, R59, R55, RZ ;  /* 0x000000373b3b7210 */ /* 0x000fc60007f3e0ff */
[----:B0-----:R-:W4:Y:S01]  /*52650*/  LDL.LU R12, [R1+0x193c] ;  /* 0x00193c00010c7983 */ /* 0x001f220000300800 */
[----:B------:R-:W-:Y:S02]  /*52660*/  STL [R1+0x1968], R57 ;  /* 0x0019683901007387 */ /* 0x000fe40000100800 */
[--C-:B------:R-:W-:Y:S02]  /*52670*/  IMAD.X R54, R54, 0x1, R0.reuse, P2 ;  /* 0x0000000136367824 */ /* 0x100fe400010e0600 */
[----:B------:R-:W-:Y:S01]  /*52680*/  STL [R1+0x198c], R58 ;  /* 0x00198c3a01007387 */ /* 0x000fe20000100800 */
        /* <DEDUP_REMOVED lines=44> */
[----:B------:R-:W4:Y:S02]  /*52950*/  LDL.LU R57, [R1+0x1914] ;  /* 0x0019140001397983 */ /* 0x000f240000300800 */
[----:B------:R-:W4:Y:S01]  /*52960*/  LDL.LU R58, [R1+0x18e8] ;  /* 0x0018e800013a7983 */ /* 0x000f220000300800 */
[----:B------:R-:W-:Y:S04]  /*52970*/  STL [R1+0x1918], R20 ;  /* 0x0019181401007387 */ /* 0x000fe80000100800 */
        /* <DEDUP_REMOVED lines=34> */
[----:B------:R-:W-:Y:S03]  /*52ba0*/  STL [R1+0x1924], R56 ;  /* 0x0019243801007387 */ /* 0x000fe60000100800 */
[----:B------:R0:W-:Y:S04]  /*52bb0*/  STL [R1+0x191c], R24 ;  /* 0x00191c1801007387 */ /* 0x0001e80000100800 */
[----:B0-----:R-:W2:Y:S01]  /*52bc0*/  LDL.LU R24, [R1+0x18c4] ;  /* 0x0018c40001187983 */ /* 0x001ea20000300800 */
[-C--:B---3--:R-:W-:Y:S01]  /*52bd0*/  IADD3 R16, P3, R16, R55.reuse, RZ ;  /* 0x0000003710107210 */ /* 0x088fe20007f7e0ff */
[----:B----4-:R-:W-:Y:S01]  /*52be0*/  IMAD.X R57, R57, 0x1, R0, P4 ;  /* 0x0000000139397824 */ /* 0x010fe200020e0600 */
[----:B------:R-:W-:-:S03]  /*52bf0*/  IADD3 R58, P4, R58, R55, RZ ;  /* 0x000000373a3a7210 */ /* 0x000fc60007f9e0ff */
[----:B------:R0:W-:Y:S01]  /*52c00*/  STL [R1+0x18f0], R16 ;  /* 0x0018f01001007387 */ /* 0x0001e20000100800 */
[----:B------:R-:W-:-:S03]  /*52c10*/  IMAD.X R59, R59, 0x1, R0, P5 ;  /* 0x000000013b3b7824 */ /* 0x000fc600028e0600 */
[----:B0-----:R-:W3:Y:S01]  /*52c20*/  LDL.LU R16, [R1+0x1898] ;  /* 0x0018980001107983 */ /* 0x001ee20000300800 */
[----:B------:R-:W-:Y:S02]  /*52c30*/  STL [R1+0x1914], R57 ;  /* 0x0019143901007387 */ /* 0x000fe40000100800 */
[----:B------:R-:W-:Y:S02]  /*52c40*/  STL [R1+0x18e8], R58 ;  /* 0x0018e83a01007387 */ /* 0x000fe40000100800 */
[--C-:B------:R-:W-:Y:S01]  /*52c50*/  IMAD.X R47, R47, 0x1, R0.reuse, P6 ;  /* 0x000000012f2f7824 */ /* 0x100fe200030e0600 */
[-C--:B------:R-:W-:Y:S01]  /*52c60*/  IADD3 R54, P5, R54, R55.reuse, RZ ;  /* 0x0000003736367210 */ /* 0x080fe20007fbe0ff */
[----:B------:R-:W-:Y:S01]  /*52c70*/  STL [R1+0x190c], R59 ;  /* 0x00190c3b01007387 */ /* 0x000fe20000100800 */
[-C--:B------:R-:W-:Y:S01]  /*52c80*/  IADD3 R12, P6, R12, R55.reuse, RZ ;  /* 0x000000370c0c7210 */ /* 0x080fe20007fde0ff */
[--C-:B------:R-:W-:Y:S01]  /*52c90*/  IMAD.X R46, R46, 0x1, R0.reuse, P1 ;  /* 0x000000012e2e7824 */ /* 0x100fe200008e0600 */
[----:B------:R-:W-:Y:S01]  /*52ca0*/  IADD3 R45, P1, R45, R55, RZ ;  /* 0x000000372d2d7210 */ /* 0x000fe20007f3e0ff */
[----:B------:R-:W-:-:S02]  /*52cb0*/  IMAD.X R44, R44, 0x1, R0, P2 ;  /* 0x000000012c2c7824 */ /* 0x000fc400010e0600 */
[----:B------:R0:W-:Y:S01]  /*52cc0*/  STL [R1+0x18d8], R12 ;  /* 0x0018d80c01007387 */ /* 0x0001e20000100800 */
[----:B------:R-:W-:Y:S03]  /*52cd0*/  STL [R1+0x18e0], R54 ;  /* 0x0018e03601007387 */ /* 0x000fe60000100800 */
[----:B0-----:R-:W4:Y:S01]  /*52ce0*/  LDL.LU R12, [R1+0x18bc] ;  /* 0x0018bc00010c7983 */ /* 0x001f220000300800 */
[----:B------:R-:W-:Y:S01]  /*52cf0*/  STL [R1+0x1904], R47 ;  /* 0x0019042f01007387 */ /* 0x000fe20000100800 */
[-C--:B------:R-:W-:Y:S01]  /*52d00*/  IADD3 R29, P2, R29, R55.reuse, RZ ;  /* 0x000000371d1d7210 */ /* 0x080fe20007f5e0ff */
[--C-:B------:R-:W-:Y:S01]  /*52d10*/  IMAD.X R28, R28, 0x1, R0.reuse, P3 ;  /* 0x000000011c1c7824 */ /* 0x100fe200018e0600 */
[----:B------:R-:W-:Y:S01]  /*52d20*/  STL [R1+0x18fc], R46 ;  /* 0x0018fc2e01007387 */ /* 0x000fe20000100800 */
[-C--:B------:R-:W-:Y:S01]  /*52d30*/  IADD3 R53, P3, R53, R55.reuse, RZ ;  /* 0x0000003735357210 */ /* 0x080fe20007f7e0ff */
[----:B------:R-:W-:Y:S02]  /*52d40*/  STL [R1+0x18d0], R45 ;  /* 0x0018d02d01007387 */ /* 0x000fe40000100800 */
[--C-:B------:R-:W-:Y:S01]  /*52d50*/  IMAD.X R52, R52, 0x1, R0.reuse, P4 ;  /* 0x0000000134347824 */ /* 0x100fe200020e0600 */
        /* <DEDUP_REMOVED lines=24> */
[----:B--2---:R-:W-:-:S05]  /*52ee0*/  IADD3 R13, P1, R13, R55, RZ ;  /* 0x000000370d0d7210 */ /* 0x004fca0007f3e0ff */
[----:B------:R0:W-:Y:S04]  /*52ef0*/  STL [R1+0x18a0], R13 ;  /* 0x0018a00d01007387 */ /* 0x0001e80000100800 */
[----:B0-----:R-:W2:Y:S01]  /*52f00*/  LDL.LU R13, [R1+0x189c] ;  /* 0x00189c00010d7983 */ /* 0x001ea20000300800 */
[----:B------:R-:W-:Y:S02]  /*52f10*/  IMAD.X R24, R24, 0x1, R0, P2 ;  /* 0x0000000118187824 */ /* 0x000fe400010e0600 */
[----:B------:R-:W2:Y:S02]  /*52f20*/  LDL.LU R57, [R1+0x1870] ;  /* 0x0018700001397983 */ /* 0x000ea40000300800 */
[----:B------:R-:W2:Y:S01]  /*52f30*/  LDL.LU R58, [R1+0x1894] ;  /* 0x00189400013a7983 */ /* 0x000ea20000300800 */
[----:B------:R-:W-:Y:S01]  /*52f40*/  STL [R1+0x18c4], R24 ;  /* 0x0018c41801007387 */ /* 0x000fe20000100800 */
[----:B------:R-:W2:Y:S01]  /*52f50*/  LDL.LU R59, [R1+0x1868] ;  /* 0x00186800013b7983 */ /* 0x000ea20000300800 */
[----:B---3--:R-:W-:-:S05]  /*52f60*/  IADD3 R16, P2, R16, R55, RZ ;  /* 0x0000003710107210 */ /* 0x008fca0007f5e0ff */
[----:B------:R0:W-:Y:S01]  /*52f70*/  STL [R1+0x1898], R16 ;  /* 0x0018981001007387 */ /* 0x0001e20000100800 */
[----:B------:R-:W3:Y:S02]  /*52f80*/  LDL.LU R54, [R1+0x188c] ;  /* 0x00188c0001367983 */ /* 0x000ee40000300800 */
[----:B------:R-:W3:Y:S01]  /*52f90*/  LDL.LU R47, [R1+0x1860] ;  /* 0x00186000012f7983 */ /* 0x000ee20000300800 */
[----:B0-----:R-:W3:Y:S01]  /*52fa0*/  LDL.LU R16, [R1+0x1884] ;  /* 0x0018840001107983 */ /* 0x001ee20000300800 */
[----:B------:R-:W3:Y:S02]  /*52fb0*/  LDL.LU R46, [R1+0x1858] ;  /* 0x00185800012e7983 */ /* 0x000ee40000300800 */
[----:B------:R-:W3:Y:S02]  /*52fc0*/  LDL.LU R45, [R1+0x187c] ;  /* 0x00187c00012d7983 */ /* 0x000ee40000300800 */
[----:B------:R-:W3:Y:S02]  /*52fd0*/  LDL.LU R44, [R1+0x1850] ;  /* 0x00185000012c7983 */ /* 0x000ee40000300800 */
[----:B----4-:R-:W-:-:S05]  /*52fe0*/  IMAD.X R12, R12, 0x1, R0, P3 ;  /* 0x000000010c0c7824 */ /* 0x010fca00018e0600 */
        /* <DEDUP_REMOVED lines=30> */
[-C--:B------:R-:W-:Y:S01]  /*531d0*/  IADD3 R57, P1, R57, R55.reuse, RZ ;  /* 0x0000003739397210 */ /* 0x080fe20007f3e0ff */
[----:B------:R-:W-:Y:S01]  /*531e0*/  IMAD.X R58, R58, 0x1, R0, P2 ;  /* 0x000000013a3a7824 */ /* 0x000fe200010e0600 */
[----:B------:R-:W-:-:S03]  /*531f0*/  IADD3 R59, P2, R59, R55, RZ ;  /* 0x000000373b3b7210 */ /* 0x000fc60007f5e0ff */
[----:B------:R-:W-:Y:S01]  /*53200*/  STL [R1+0x1870], R57 ;  /* 0x0018703901007387 */ /* 0x000fe20000100800 */
[----:B------:R-:W-:Y:S02]  /*53210*/  STL [R1+0x1894], R58 ;  /* 0x0018943a01007387 */ /* 0x000fe40000100800 */
[----:B------:R-:W-:Y:S02]  /*53220*/  STL [R1+0x1868], R59 ;  /* 0x0018683b01007387 */ /* 0x000fe40000100800 */
[--C-:B---3--:R-:W-:Y:S01]  /*53230*/  IMAD.X R54, R54, 0x1, R0.reuse, P3 ;  /* 0x0000000136367824 */ /* 0x108fe200018e0600 */
[-C--:B------:R-:W-:Y:S01]  /*53240*/  IADD3 R47, P3, R47, R55.reuse, RZ ;  /* 0x000000372f2f7210 */ /* 0x080fe20007f7e0ff */
[--C-:B------:R-:W-:Y:S01]  /*53250*/  IMAD.X R16, R16, 0x1, R0.reuse, P4 ;  /* 0x0000000110107824 */ /* 0x100fe200020e0600 */
[-C--:B------:R-:W-:Y:S01]  /*53260*/  IADD3 R46, P4, R46, R55.reuse, RZ ;  /* 0x000000372e2e7210 */ /* 0x080fe20007f9e0ff */
[----:B------:R-:W-:Y:S01]  /*53270*/  IMAD.X R45, R45, 0x1, R0, P5 ;  /* 0x000000012d2d7824 */ /* 0x000fe200028e0600 */
[----:B------:R-:W-:-:S02]  /*53280*/  IADD3 R44, P5, R44, R55, RZ ;  /* 0x000000372c2c7210 */ /* 0x000fc40007fbe0ff */
[----:B------:R0:W-:Y:S01]  /*53290*/  STL [R1+0x1884], R16 ;  /* 0x0018841001007387 */ /* 0x0001e20000100800 */
[----:B------:R-:W-:Y:S03]  /*532a0*/  STL [R1+0x188c], R54 ;  /* 0x00188c3601007387 */ /* 0x000fe60000100800 */
[----:B0-----:R-:W3:Y:S01]  /*532b0*/  LDL.LU R16, [R1+0x1818] ;  /* 0x0018180001107983 */ /* 0x001ee20000300800 */
[----:B------:R-:W-:Y:S02]  /*532c0*/  STL [R1+0x1860], R47 ;  /* 0x0018602f01007387 */ /* 0x000fe40000100800 */
[----:B------:R-:W-:Y:S02]  /*532d0*/  STL [R1+0x1858], R46 ;  /* 0x0018582e01007387 */ /* 0x000fe40000100800 */
[----:B------:R-:W-:Y:S02]  /*532e0*/  STL [R1+0x187c], R45 ;  /* 0x00187c2d01007387 */ /* 0x000fe40000100800 */
[--C-:B----4-:R-:W-:Y:S01]  /*532f0*/  IMAD.X R29, R29, 0x1, R0.reuse, P6 ;  /* 0x000000011d1d7824 */ /* 0x110fe200030e0600 */
[-C--:B------:R-:W-:Y:S01]  /*53300*/  IADD3 R28, P6, R28, R55.reuse, RZ ;  /* 0x000000371c1c7210 */ /* 0x080fe20007fde0ff */
[--C-:B------:R-:W-:Y:S01]  /*53310*/  IMAD.X R53, R53, 0x1, R0.reuse, P1 ;  /* 0x0000000135357824 */ /* 0x100fe200008e0600 */
[----:B------:R-:W-:Y:S01]  /*53320*/  IADD3 R52, P1, R52, R55, RZ ;  /* 0x0000003734347210 */ /* 0x000fe20007f3e0ff */
        /* <DEDUP_REMOVED lines=16> */
[----:B------:R-:W-:-:S02]  /*53430*/  IMAD.X R20, R20, 0x1, R0, P4 ;  /* 0x0000000114147824 */ /* 0x000fc400020e0600 */
[----:B------:R-:W4:Y:S03]  /*53440*/  LDL.LU R51, [R1+0x1808] ;  /* 0x0018080001337983 */ /* 0x000f260000300800 */
        /* <DEDUP_REMOVED lines=37> */
[----:B------:R0:W-:Y:S01]  /*536a0*/  STL [R1+0x1810], R12 ;  /* 0x0018100c01007387 */ /* 0x0001e20000100800 */
[-C--:B------:R-:W-:Y:S01]  /*536b0*/  IADD3 R51, P2, R51, R55.reuse, RZ ;  /* 0x0000003733337210 */ /* 0x080fe20007f5e0ff */
[--C-:B------:R-:W-:Y:S01]  /*536c0*/  IMAD.X R56, R56, 0x1, R0.reuse, P3 ;  /* 0x0000000138387824 */ /* 0x100fe200018e0600 */
        /* <DEDUP_REMOVED lines=11> */
[----:B0-----:R-:W4:Y:S03]  /*53780*/  LDL.LU R20, [R1+0x17cc] ;  /* 0x0017cc0001147983 */ /* 0x001f260000300800 */
[----:B------:R0:W-:Y:S01]  /*53790*/  STL [R1+0x17f8], R60 ;  /* 0x0017f83c01007387 */ /* 0x0001e20000100800 */
[-C--:B------:R-:W-:Y:S01]  /*537a0*/  IADD3 R58, P5, R58, R55.reuse, RZ ;  /* 0x000000373a3a7210 */ /* 0x080fe20007fbe0ff */
[--C-:B------:R-:W-:Y:S01]  /*537b0*/  IMAD.X R59, R59, 0x1, R0.reuse, P6 ;  /* 0x000000013b3b7824 */ /* 0x100fe200030e0600 */
        /* <DEDUP_REMOVED lines=35> */
[----:B------:R-:W3:Y:S02]  /*539f0*/  LDL.LU R50, [R1+0x1790] ;  /* 0x0017900001327983 */ /* 0x000ee40000300800 */
[----:B------:R-:W3:Y:S01]  /*53a00*/  LDL.LU R51, [R1+0x17b4] ;  /* 0x0017b40001337983 */ /* 0x000ee20000300800 */
[----:B----4-:R-:W-:-:S05]  /*53a10*/  IADD3 R24, P1, R24, R55, RZ ;  /* 0x0000003718187210 */ /* 0x010fca0007f3e0ff */
        /* <DEDUP_REMOVED lines=38> */
[--C-:B------:R-:W-:Y:S01]  /*53c80*/  IMAD.X R51, R51, 0x1, R0.reuse, P6 ;  /* 0x0000000133337824 */ /* 0x100fe200030e0600 */
[-C--:B----4-:R-:W-:Y:S01]  /*53c90*/  IADD3 R56, P6, R56, R55.reuse, RZ ;  /* 0x0000003738387210 */ /* 0x090fe20007fde0ff */
        /* <DEDUP_REMOVED lines=16> */
[--C-:B------:R-:W-:Y:S02]  /*53da0*/  IMAD.X R54, R54, 0x1, R0.reuse, P4 ;  /* 0x0000000136367824 */ /* 0x100fe400020e0600 */
[----:B------:R-:W-:Y:S02]  /*53db0*/  STL [R1+0x1778], R57 ;  /* 0x0017783901007387 */ /* 0x000fe40000100800 */
[----:B------:R-:W-:Y:S01]  /*53dc0*/  STL [R1+0x179c], R58 ;  /* 0x00179c3a01007387 */ /* 0x000fe20000100800 */
[-C--:B------:R-:W-:Y:S01]  /*53dd0*/  IADD3 R47, P4, R47, R55.reuse, RZ ;  /* 0x000000372f2f7210 */ /* 0x080fe20007f9e0ff */
[--C-:B------:R-:W-:Y:S01]  /*53de0*/  IMAD.X R60, R60, 0x1, R0.reuse, P5 ;  /* 0x000000013c3c7824 */ /* 0x100fe200028e0600 */
[----:B------:R-:W-:Y:S01]  /*53df0*/  STL [R1+0x1770], R59 ;  /* 0x0017703b01007387 */ /* 0x000fe20000100800 */
[----:B------:R-:W-:Y:S01]  /*53e00*/  IADD3 R46, P5, R46, R55, RZ ;  /* 0x000000372e2e7210 */ /* 0x000fe20007fbe0ff */
[----:B------:R-:W-:-:S02]  /*53e10*/  IMAD.X R45, R45, 0x1, R0, P6 ;  /* 0x000000012d2d7824 */ /* 0x000fc400030e0600 */
[----:B------:R0:W-:Y:S01]  /*53e20*/  STL [R1+0x178c], R60 ;  /* 0x00178c3c01007387 */ /* 0x0001e20000100800 */
[----:B------:R-:W-:Y:S01]  /*53e30*/  STL [R1+0x1794], R54 ;  /* 0x0017943601007387 */ /* 0x000fe20000100800 */
[-C--:B------:R-:W-:Y:S02]  /*53e40*/  IADD3 R44, P6, R44, R55.reuse, RZ ;  /* 0x000000372c2c7210 */ /* 0x080fe40007fde0ff */
        /* <DEDUP_REMOVED lines=82> */
[----:B------:R-:W-:Y:S02]  /*54370*/  STL [R1+0x1724], R57 ;  /* 0x0017243901007387 */ /* 0x000fe40000100800 */
[--C-:B------:R-:W-:Y:S01]  /*54380*/  IMAD.X R47, R47, 0x1, R0.reuse, P2 ;  /* 0x000000012f2f7824 */ /* 0x100fe200010e0600 */
[-C--:B------:R-:W-:Y:S01]  /*54390*/  IADD3 R54, P1, R54, R55.reuse, RZ ;  /* 0x0000003736367210 */ /* 0x080fe20007f3e0ff */
[----:B------:R-:W-:Y:S01]  /*543a0*/  STL [R1+0x16f8], R58 ;  /* 0x0016f83a01007387 */ /* 0x000fe20000100800 */
[----:B------:R-:W-:Y:S01]  /*543b0*/  STL [R1+0x171c], R59 ;  /* 0x00171c3b01007387 */ /* 0x000fe20000100800 */
[-C--:B------:R-:W-:Y:S01]  /*543c0*/  IADD3 R61, P2, R61, R55.reuse, RZ ;  /* 0x000000373d3d7210 */ /* 0x080fe20007f5e0ff */
[--C-:B------:R-:W-:Y:S01]  /*543d0*/  IMAD.X R46, R46, 0x1, R0.reuse, P3 ;  /* 0x000000012e2e7824 */ /* 0x100fe200018e0600 */
[----:B------:R-:W-:Y:S01]  /*543e0*/  IADD3 R45, P3, R45, R55, RZ ;  /* 0x000000372d2d7210 */ /* 0x000fe20007f7e0ff */
[----:B------:R-:W-:-:S02]  /*543f0*/  IMAD.X R44, R44, 0x1, R0, P4 ;  /* 0x000000012c2c7824 */ /* 0x000fc400020e0600 */
[----:B------:R0:W-:Y:S01]  /*54400*/  STL [R1+0x16e8], R61 ;  /* 0x0016e83d01007387 */ /* 0x0001e20000100800 */
[----:B------:R-:W-:Y:S01]  /*54410*/  STL [R1+0x16f0], R54 ;  /* 0x0016f03601007387 */ /* 0x000fe20000100800 */
[-C--:B------:R-:W-:Y:S02]  /*54420*/  IADD3 R29, P4, R29, R55.reuse, RZ ;  /* 0x000000371d1d7210 */ /* 0x080fe40007f9e0ff */
[----:B0-----:R-:W4:Y:S01]  /*54430*/  LDL.LU R61, [R1+0x16cc] ;  /* 0x0016cc00013d7983 */ /* 0x001f220000300800 */
[----:B------:R-:W-:Y:S02]  /*54440*/  STL [R1+0x1714], R47 ;  /* 0x0017142f01007387 */ /* 0x000fe40000100800 */
[--C-:B------:R-:W-:Y:S02]  /*54450*/  IMAD.X R28, R28, 0x1, R0.reuse, P5 ;  /* 0x000000011c1c7824 */ /* 0x100fe400028e0600 */
[----:B------:R-:W-:Y:S01]  /*54460*/  STL [R1+0x170c], R46 ;  /* 0x00170c2e01007387 */ /* 0x000fe20000100800 */
        /* <DEDUP_REMOVED lines=79> */
[----:B------:R-:W-:Y:S02]  /*54960*/  STL [R1+0x1678], R59 ;  /* 0x0016783b01007387 */ /* 0x000fe40000100800 */
[--C-:B------:R-:W-:Y:S01]  /*54970*/  IMAD.X R54, R54, 0x1, R0.reuse, P5 ;  /* 0x0000000136367824 */ /* 0x100fe200028e0600 */
[-C--:B------:R-:W-:Y:S01]  /*54980*/  IADD3 R47, P5, R47, R55.reuse, RZ ;  /* 0x000000372f2f7210 */ /* 0x080fe20007fbe0ff */
[--C-:B------:R-:W-:Y:S01]  /*54990*/  IMAD.X R12, R12, 0x1, R0.reuse, P6 ;  /* 0x000000010c0c7824 */ /* 0x100fe200030e0600 */
[-C--:B------:R-:W-:Y:S01]  /*549a0*/  IADD3 R46, P6, R46, R55.reuse, RZ ;  /* 0x000000372e2e7210 */ /* 0x080fe20007fde0ff */
[----:B------:R-:W-:Y:S01]  /*549b0*/  IMAD.X R45, R45, 0x1, R0, P1 ;  /* 0x000000012d2d7824 */ /* 0x000fe200008e0600 */
[----:B------:R-:W-:-:S02]  /*549c0*/  IADD3 R44, P1, R44, R55, RZ ;  /* 0x000000372c2c7210 */ /* 0x000fc40007f3e0ff */
[----:B------:R0:W-:Y:S01]  /*549d0*/  STL [R1+0x1694], R12 ;  /* 0x0016940c01007387 */ /* 0x0001e20000100800 */
[----:B------:R-:W-:Y:S03]  /*549e0*/  STL [R1+0x169c], R54 ;  /* 0x00169c3601007387 */ /* 0x000fe60000100800 */
[----:B0-----:R-:W4:Y:S01]  /*549f0*/  LDL.LU R12, [R1+0x1628] ;  /* 0x00162800010c7983 */ /* 0x001f220000300800 */
[----:B------:R-:W-:Y:S02]  /*54a00*/  STL [R1+0x1670], R47 ;  /* 0x0016702f01007387 */ /* 0x000fe40000100800 */
[----:B------:R-:W-:Y:S02]  /*54a10*/  STL [R1+0x1668], R46 ;  /* 0x0016682e01007387 */ /* 0x000fe40000100800 */
[--C-:B------:R-:W-:Y:S01]  /*54a20*/  IMAD.X R29, R29, 0x1, R0.reuse, P2 ;  /* 0x000000011d1d7824 */ /* 0x100fe200010e0600 */
[-C--:B------:R-:W-:Y:S01]  /*54a30*/  IADD3 R28, P2, R28, R55.reuse, RZ ;  /* 0x000000371c1c7210 */ /* 0x080fe20007f5e0ff */
        /* <DEDUP_REMOVED lines=20> */
[----:B------:R-:W4:Y:S01]  /*54b80*/  LDL.LU R51, [R1+0x1618] ;  /* 0x0016180001337983 */ /* 0x000f220000300800 */
        /* <DEDUP_REMOVED lines=69> */
[----:B------:R-:W-:Y:S02]  /*54fe0*/  STL [R1+0x1614], R46 ;  /* 0x0016142e01007387 */ /* 0x000fe40000100800 */
[----:B------:R-:W-:Y:S01]  /*54ff0*/  STL [R1+0x15e8], R45 ;  /* 0x0015e82d01007387 */ /* 0x000fe20000100800 */
[-C--:B----4-:R-:W-:Y:S01]  /*55000*/  IADD3 R29, P5, R29, R55.reuse, RZ ;  /* 0x000000371d1d7210 */ /* 0x090fe20007fbe0ff */
[--C-:B------:R-:W-:Y:S01]  /*55010*/  IMAD.X R28, R28, 0x1, R0.reuse, P6 ;  /* 0x000000011c1c7824 */ /* 0x100fe200030e0600 */
[-C--:B------:R-:W-:Y:S01]  /*55020*/  IADD3 R53, P6, R53, R55.reuse, RZ ;  /* 0x0000003735357210 */ /* 0x080fe20007fde0ff */
        /* <DEDUP_REMOVED lines=14> */
[----:B------:R0:W-:Y:S03]  /*55110*/  STL [R1+0x15ec], R12 ;  /* 0x0015ec0c01007387 */ /* 0x0001e60000100800 */
[----:B0-----:R-:W4:Y:S01]  /*55120*/  LDL.LU R12, [R1+0x15cc] ;  /* 0x0015cc00010c7983 */ /* 0x001f220000300800 */
[----:B------:R-:W4:Y:S02]  /*55130*/  LDL.LU R50, [R1+0x15a0] ;  /* 0x0015a00001327983 */ /* 0x000f240000300800 */
[----:B------:R-:W4:Y:S01]  /*55140*/  LDL.LU R51, [R1+0x15c4] ;  /* 0x0015c40001337983 */ /* 0x000f220000300800 */
[----:B------:R-:W-:-:S05]  /*55150*/  IADD3 R17, P3, R17, R55, RZ ;  /* 0x0000003711117210 */ /* 0x000fca0007f7e0ff */
        /* <DEDUP_REMOVED lines=50> */
[----:B0-----:R-:W4:Y:S01]  /*55480*/  LDL.LU R17, [R1+0x1538] ;  /* 0x0015380001117983 */ /* 0x001f220000300800 */
[----:B------:R-:W-:Y:S01]  /*55490*/  IADD3 R57, P4, R57, R55, RZ ;  /* 0x0000003739397210 */ /* 0x000fe20007f9e0ff */
[----:B------:R-:W-:-:S02]  /*554a0*/  IMAD.X R58, R58, 0x1, R0, P5 ;  /* 0x000000013a3a7824 */ /* 0x000fc400028e0600 */
[----:B------:R0:W-:Y:S01]  /*554b0*/  STL [R1+0x15b4], R60 ;  /* 0x0015b43c01007387 */ /* 0x0001e20000100800 */
[----:B------:R-:W-:-:S03]  /*554c0*/  IADD3 R59, P5, R59, R55, RZ ;  /* 0x000000373b3b7210 */ /* 0x000fc60007fbe0ff */
[----:B0-----:R-:W4:Y:S01]  /*554d0*/  LDL.LU R60, [R1+0x155c] ;  /* 0x00155c00013c7983 */ /* 0x001f220000300800 */
[----:B------:R-:W-:Y:S02]  /*554e0*/  STL [R1+0x1588], R57 ;  /* 0x0015883901007387 */ /* 0x000fe40000100800 */
[----:B------:R-:W-:Y:S02]  /*554f0*/  STL [R1+0x15ac], R58 ;  /* 0x0015ac3a01007387 */ /* 0x000fe40000100800 */
[----:B------:R-:W-:Y:S02]  /*55500*/  STL [R1+0x1580], R59 ;  /* 0x0015803b01007387 */ /* 0x000fe40000100800 */
[--C-:B--2---:R-:W-:Y:S02]  /*55510*/  IMAD.X R54, R54, 0x1, R0.reuse, P6 ;  /* 0x0000000136367824 */ /* 0x104fe400030e0600 */
        /* <DEDUP_REMOVED lines=89> */
[--C-:B------:R-:W-:Y:S01]  /*55ab0*/  IMAD.X R47, R47, 0x1, R0.reuse, P4 ;  /* 0x000000012f2f7824 */ /* 0x100fe200020e0600 */
[-C--:B------:R-:W-:Y:S02]  /*55ac0*/  IADD3 R54, P3, R54, R55.reuse, RZ ;  /* 0x0000003736367210 */ /* 0x080fe40007f7e0ff */
[----:B------:R-:W-:Y:S01]  /*55ad0*/  STL [R1+0x1534], R57 ;  /* 0x0015343901007387 */ /* 0x000fe20000100800 */
[----:B------:R-:W-:Y:S02]  /*55ae0*/  STL [R1+0x1508], R58 ;  /* 0x0015083a01007387 */ /* 0x000fe40000100800 */
        /* <DEDUP_REMOVED lines=102> */
[--C-:B------:R-:W-:Y:S01]  /*56150*/  IMAD.X R29, R29, 0x1, R0.reuse, P4 ;  /* 0x000000011d1d7824 */ /* 0x100fe200020e0600 */
[----:B------:R-:W-:Y:S01]  /*56160*/  IADD3 R28, P4, R28, R55, RZ ;  /* 0x000000371c1c7210 */ /* 0x000fe20007f9e0ff */
[----:B------:R-:W-:Y:S01]  /*56170*/  STL [R1+0x1478], R46 ;  /* 0x0014782e01007387 */ /* 0x000fe20000100800 */
[----:B------:R-:W-:-:S02]  /*56180*/  IMAD.X R53, R53, 0x1, R0, P5 ;  /* 0x0000000135357824 */ /* 0x000fc400028e0600 */
[----:B------:R-:W-:Y:S01]  /*56190*/  STL [R1+0x149c], R45 ;  /* 0x00149c2d01007387 */ /* 0x000fe20000100800 */
[-C--:B------:R-:W-:Y:S01]  /*561a0*/  IADD3 R52, P5, R52, R55.reuse, RZ ;  /* 0x0000003734347210 */ /* 0x080fe20007fbe0ff */
[----:B------:R-:W-:Y:S01]  /*561b0*/  STL [R1+0x1470], R44 ;  /* 0x0014702c01007387 */ /* 0x000fe20000100800 */
[--C-:B------:R-:W-:Y:S02]  /*561c0*/  IMAD.X R25, R25, 0x1, R0.reuse, P6 ;  /* 0x0000000119197824 */ /* 0x100fe400030e0600 */
        /* <DEDUP_REMOVED lines=16> */
[----:B------:R0:W-:Y:S01]  /*562d0*/  STL [R1+0x1474], R17 ;  /* 0x0014741101007387 */ /* 0x0001e20000100800 */
[----:B------:R-:W2:Y:S01]  /*562e0*/  LDL.LU R56, [R1+0x144c] ;  /* 0x00144c0001387983 */ /* 0x000ea20000300800 */
[----:B------:R-:W-:-:S05]  /*562f0*/  IADD3 R13, P2, R13, R55, RZ ;  /* 0x000000370d0d7210 */ /* 0x000fca0007f5e0ff */
[----:B------:R1:W-:Y:S01]  /*56300*/  STL [R1+0x1448], R13 ;  /* 0x0014480d01007387 */ /* 0x0003e20000100800 */
[----:B0-----:R-:W2:Y:S03]  /*56310*/  LDL.LU R17, [R1+0x1420] ;  /* 0x0014200001117983 */ /* 0x001ea60000300800 */
[----:B-1----:R-:W2:Y:S01]  /*56320*/  LDL.LU R13, [R1+0x1444] ;  /* 0x00144400010d7983 */ /* 0x002ea20000300800 */
        /* <DEDUP_REMOVED lines=45> */
[--C-:B----4-:R-:W-:Y:S01]  /*56600*/  IMAD.X R57, R57, 0x1, R0.reuse, P3 ;  /* 0x0000000139397824 */ /* 0x110fe200018e0600 */
[----:B------:R-:W-:Y:S01]  /*56610*/  IADD3 R58, P3, R58, R55, RZ ;  /* 0x000000373a3a7210 */ /* 0x000fe20007f7e0ff */
[----:B------:R-:W-:-:S02]  /*56620*/  IMAD.X R59, R59, 0x1, R0, P4 ;  /* 0x000000013b3b7824 */ /* 0x000fc400020e0600 */
[----:B------:R0:W-:Y:S04]  /*56630*/  STL [R1+0x1418], R16 ;  /* 0x0014181001007387 */ /* 0x0001e80000100800 */
[----:B0-----:R-:W3:Y:S01]  /*56640*/  LDL.LU R16, [R1+0x13c0] ;  /* 0x0013c00001107983 */ /* 0x001ee20000300800 */
[----:B------:R-:W-:Y:S02]  /*56650*/  STL [R1+0x143c], R57 ;  /* 0x00143c3901007387 */ /* 0x000fe40000100800 */
[----:B------:R-:W-:Y:S02]  /*56660*/  STL [R1+0x1410], R58 ;  /* 0x0014103a01007387 */ /* 0x000fe40000100800 */
[----:B------:R-:W-:Y:S02]  /*56670*/  STL [R1+0x1434], R59 ;  /* 0x0014343b01007387 */ /* 0x000fe40000100800 */
[----:B------:R-:W-:Y:S01]  /*56680*/  IMAD.X R47, R47, 0x1, R0, P5 ;  /* 0x000000012f2f7824 */ /* 0x000fe200028e0600 */
[----:B------:R-:W-:-:S02]  /*56690*/  IADD3 R54, P4, R54, R55, RZ ;  /* 0x0000003736367210 */ /* 0x000fc40007f9e0ff */
        /* <DEDUP_REMOVED lines=8> */
[----:B------:R-:W-:Y:S01]  /*56720*/  STL [R1+0x1424], R46 ;  /* 0x0014242e01007387 */ /* 0x000fe20000100800 */
[-C--:B------:R-:W-:Y:S01]  /*56730*/  IADD3 R29, P1, R29, R55.reuse, RZ ;  /* 0x000000371d1d7210 */ /* 0x080fe20007f3e0ff */
        /* <DEDUP_REMOVED lines=12> */
[--C-:B------:R-:W-:Y:S02]  /*56800*/  IMAD.X R61, R61, 0x1, R0.reuse, P5 ;  /* 0x000000013d3d7824 */ /* 0x100fe400028e0600 */
[----:B------:R-:W-:Y:S02]  /*56810*/  STL [R1+0x13e0], R25 ;  /* 0x0013e01901007387 */ /* 0x000fe40000100800 */
[----:B------:R0:W-:Y:S01]  /*56820*/  STL [R1+0x13d8], R24 ;  /* 0x0013d81801007387 */ /* 0x0001e20000100800 */
[----:B------:R-:W-:Y:S04]  /*56830*/  STL [R1+0x1404], R21 ;  /* 0x0014041501007387 */ /* 0x000fe80000100800 */
[----:B0-----:R-:W4:Y:S01]  /*56840*/  LDL.LU R24, [R1+0x13b8] ;  /* 0x0013b80001187983 */ /* 0x001f220000300800 */
[----:B------:R0:W-:Y:S03]  /*56850*/  STL [R1+0x13fc], R61 ;  /* 0x0013fc3d01007387 */ /* 0x0001e60000100800 */
[----:B0-----:R-:W4:Y:S01]  /*56860*/  LDL.LU R61, [R1+0x13dc] ;  /* 0x0013dc00013d7983 */ /* 0x001f220000300800 */
[----:B------:R-:W-:Y:S01]  /*56870*/  IADD3 R20, P5, R20, R55, RZ ;  /* 0x0000003714147210 */ /* 0x000fe20007fbe0ff */
[----:B------:R-:W4:Y:S02]  /*56880*/  LDL.LU R50, [R1+0x13b0] ;  /* 0x0013b00001327983 */ /* 0x000f240000300800 */
[----:B------:R-:W4:Y:S02]  /*56890*/  LDL.LU R51, [R1+0x13d4] ;  /* 0x0013d40001337983 */ /* 0x000f240000300800 */
        /* <DEDUP_REMOVED lines=12> */
[----:B------:R0:W-:Y:S01]  /*56960*/  STL [R1+0x13ec], R13 ;  /* 0x0013ec0d01007387 */ /* 0x0001e20000100800 */
[----:B------:R-:W2:Y:S01]  /*56970*/  LDL.LU R59, [R1+0x1390] ;  /* 0x00139000013b7983 */ /* 0x000ea20000300800 */
[----:B---3--:R-:W-:-:S05]  /*56980*/  IADD3 R16, P1, R16, R55, RZ ;  /* 0x0000003710107210 */ /* 0x008fca0007f3e0ff */
[----:B------:R1:W-:Y:S01]  /*56990*/  STL [R1+0x13c0], R16 ;  /* 0x0013c01001007387 */ /* 0x0003e20000100800 */
[----:B------:R-:W3:Y:S02]  /*569a0*/  LDL.LU R54, [R1+0x13b4] ;  /* 0x0013b40001367983 */ /* 0x000ee40000300800 */
[----:B------:R-:W3:Y:S02]  /*569b0*/  LDL.LU R47, [R1+0x1388] ;  /* 0x00138800012f7983 */ /* 0x000ee40000300800 */
[----:B0-----:R-:W3:Y:S01]  /*569c0*/  LDL.LU R13, [R1+0x13ac] ;  /* 0x0013ac00010d7983 */ /* 0x001ee20000300800 */
[----:B------:R-:W3:Y:S01]  /*569d0*/  LDL.LU R46, [R1+0x1380] ;  /* 0x00138000012e7983 */ /* 0x000ee20000300800 */
        /* <DEDUP_REMOVED lines=10> */
[----:B-1----:R-:W4:Y:S01]  /*56a80*/  LDL.LU R16, [R1+0x1384] ;  /* 0x0013840001107983 */ /* 0x002f220000300800 */
        /* <DEDUP_REMOVED lines=28> */
[--C-:B---3--:R-:W-:Y:S02]  /*56c50*/  IMAD.X R54, R54, 0x1, R0.reuse, P2 ;  /* 0x0000000136367824 */ /* 0x108fe400010e0600 */
[--C-:B------:R-:W-:Y:S01]  /*56c60*/  IMAD.X R13, R13, 0x1, R0.reuse, P3 ;  /* 0x000000010d0d7824 */ /* 0x100fe200018e0600 */
[-C--:B------:R-:W-:Y:S02]  /*56c70*/  IADD3 R47, P2, R47, R55.reuse, RZ ;  /* 0x000000372f2f7210 */ /* 0x080fe40007f5e0ff */
[-C--:B------:R-:W-:Y:S01]  /*56c80*/  IADD3 R46, P3, R46, R55.reuse, RZ ;  /* 0x000000372e2e7210 */ /* 0x080fe20007f7e0ff */
[--C-:B------:R-:W-:Y:S01]  /*56c90*/  IMAD.X R45, R45, 0x1, R0.reuse, P4 ;  /* 0x000000012d2d7824 */ /* 0x100fe200020e0600 */
[-C--:B------:R-:W-:Y:S01]  /*56ca0*/  IADD3 R44, P4, R44, R55.reuse, RZ ;  /* 0x000000372c2c7210 */ /* 0x080fe20007f9e0ff */
[----:B------:R0:W-:Y:S01]  /*56cb0*/  STL [R1+0x13ac], R13 ;  /* 0x0013ac0d01007387 */ /* 0x0001e20000100800 */
[----:B------:R-:W-:Y:S03]  /*56cc0*/  STL [R1+0x13b4], R54 ;  /* 0x0013b43601007387 */ /* 0x000fe60000100800 */
[----:B0-----:R-:W3:Y:S01]  /*56cd0*/  LDL.LU R13, [R1+0x1340] ;  /* 0x00134000010d7983 */ /* 0x001ee20000300800 */
[----:B------:R-:W-:Y:S02]  /*56ce0*/  STL [R1+0x1388], R47 ;  /* 0x0013882f01007387 */ /* 0x000fe40000100800 */
[----:B------:R-:W-:Y:S02]  /*56cf0*/  STL [R1+0x1380], R46 ;  /* 0x0013802e01007387 */ /* 0x000fe40000100800 */
[----:B------:R-:W-:Y:S01]  /*56d00*/  STL [R1+0x13a4], R45 ;  /* 0x0013a42d01007387 */ /* 0x000fe20000100800 */
[----:B------:R-:W-:Y:S01]  /*56d10*/  STL [R1+0x1378], R44 ;  /* 0x0013782c01007387 */ /* 0x000fe20000100800 */
[--C-:B----4-:R-:W-:Y:S01]  /*56d20*/  IMAD.X R29, R29, 0x1, R0.reuse, P5 ;  /* 0x000000011d1d7824 */ /* 0x110fe200028e0600 */
        /* <DEDUP_REMOVED lines=19> */
[----:B------:R-:W-:-:S05]  /*56e60*/  IMAD.X R24, R24, 0x1, R0, P3 ;  /* 0x0000000118187824 */ /* 0x000fca00018e0600 */
        /* <DEDUP_REMOVED lines=12> */
[----:B------:R0:W-:Y:S01]  /*56f30*/  STL [R1+0x1348], R20 ;  /* 0x0013481401007387 */ /* 0x0001e20000100800 */
[----:B------:R-:W4:Y:S01]  /*56f40*/  LDL.LU R59, [R1+0x133c] ;  /* 0x00133c00013b7983 */ /* 0x000f220000300800 */
[----:B--2---:R-:W-:-:S05]  /*56f50*/  IMAD.X R17, R17, 0x1, R0, P5 ;  /* 0x0000000111117824 */ /* 0x004fca00028e0600 */
[----:B------:R1:W-:Y:S01]  /*56f60*/  STL [R1+0x136c], R17 ;  /* 0x00136c1101007387 */ /* 0x0003e20000100800 */
[----:B------:R-:W2:Y:S02]  /*56f70*/  LDL.LU R54, [R1+0x1310] ;  /* 0x0013100001367983 */ /* 0x000ea40000300800 */
[----:B------:R-:W2:Y:S02]  /*56f80*/  LDL.LU R47, [R1+0x1334] ;  /* 0x00133400012f7983 */ /* 0x000ea40000300800 */
[----:B0-----:R-:W2:Y:S01]  /*56f90*/  LDL.LU R20, [R1+0x1308] ;  /* 0x0013080001147983 */ /* 0x001ea20000300800 */
[----:B------:R-:W2:Y:S01]  /*56fa0*/  LDL.LU R46, [R1+0x132c] ;  /* 0x00132c00012e7983 */ /* 0x000ea20000300800 */
        /* <DEDUP_REMOVED lines=10> */
[----:B-1----:R-:W3:Y:S01]  /*57050*/  LDL.LU R17, [R1+0x12e0] ;  /* 0x0012e00001117983 */ /* 0x002ee20000300800 */
[----:B0-----:R-:W3:Y:S01]  /*57060*/  LDL.LU R13, [R1+0x1304] ;  /* 0x00130400010d7983 */ /* 0x001ee20000300800 */
[----:B----4-:R-:W-:-:S05]  /*57070*/  IMAD.X R16, R16, 0x1, R0, P6 ;  /* 0x0000000110107824 */ /* 0x010fca00030e0600 */
[----:B------:R0:W-:Y:S01]  /*57080*/  STL [R1+0x1364], R16 ;  /* 0x0013641001007387 */ /* 0x0001e20000100800 */
[-C--:B------:R-:W-:Y:S01]  /*57090*/  IADD3 R12, P6, R12, R55.reuse, RZ ;  /* 0x000000370c0c7210 */ /* 0x080fe20007fde0ff */
[--C-:B------:R-:W-:Y:S01]  /*570a0*/  IMAD.X R50, R50, 0x1, R0.reuse, P1 ;  /* 0x0000000132327824 */ /* 0x100fe200008e0600 */
[-C--:B------:R-:W-:Y:S01]  /*570b0*/  IADD3 R51, P1, R51, R55.reuse, RZ ;  /* 0x0000003733337210 */ /* 0x080fe20007f3e0ff */
[----:B0-----:R-:W4:Y:S02]  /*570c0*/  LDL.LU R16, [R1+0x12d8] ;  /* 0x0012d80001107983 */ /* 0x001f240000300800 */
[----:B------:R0:W-:Y:S02]  /*570d0*/  STL [R1+0x1338], R12 ;  /* 0x0013380c01007387 */ /* 0x0001e40000100800 */
        /* <DEDUP_REMOVED lines=17> */
[----:B------:R-:W-:Y:S02]  /*571f0*/  STL [R1+0x1344], R57 ;  /* 0x0013443901007387 */ /* 0x000fe40000100800 */
[----:B------:R-:W-:Y:S02]  /*57200*/  STL [R1+0x1318], R58 ;  /* 0x0013183a01007387 */ /* 0x000fe40000100800 */
[----:B------:R-:W-:Y:S02]  /*57210*/  STL [R1+0x133c], R59 ;  /* 0x00133c3b01007387 */ /* 0x000fe40000100800 */
[----:B--2---:R-:W-:Y:S01]  /*57220*/  IMAD.X R47, R47, 0x1, R0, P6 ;  /* 0x000000012f2f7824 */ /* 0x004fe200030e0600 */
[-C--:B------:R-:W-:Y:S02]  /*57230*/  IADD3 R20, P6, R20, R55.reuse, RZ ;  /* 0x0000003714147210 */ /* 0x080fe40007fde0ff */
[----:B------:R-:W-:-:S03]  /*57240*/  IADD3 R54, P5, R54, R55, RZ ;  /* 0x0000003736367210 */ /* 0x000fc60007fbe0ff */
[----:B------:R0:W-:Y:S02]  /*57250*/  STL [R1+0x1308], R20 ;  /* 0x0013081401007387 */ /* 0x0001e40000100800 */
[----:B------:R-:W-:Y:S02]  /*57260*/  STL [R1+0x1310], R54 ;  /* 0x0013103601007387 */ /* 0x000fe40000100800 */
        /* <DEDUP_REMOVED lines=29> */
[----:B------:R0:W-:Y:S01]  /*57440*/  STL [R1+0x12d8], R16 ;  /* 0x0012d81001007387 */ /* 0x0001e20000100800 */
[----:B------:R-:W4:Y:S02]  /*57450*/  LDL.LU R56, [R1+0x12b0] ;  /* 0x0012b00001387983 */ /* 0x000f240000300800 */
[----:B------:R-:W-:-:S05]  /*57460*/  IMAD.X R12, R12, 0x1, R0, P1 ;  /* 0x000000010c0c7824 */ /* 0x000fca00008e0600 */
[----:B------:R1:W-:Y:S01]  /*57470*/  STL [R1+0x12fc], R12 ;  /* 0x0012fc0c01007387 */ /* 0x0003e20000100800 */
[----:B0-----:R-:W4:Y:S03]  /*57480*/  LDL.LU R16, [R1+0x12d4] ;  /* 0x0012d40001107983 */ /* 0x001f260000300800 */
[----:B-1----:R-:W4:Y:S01]  /*57490*/  LDL.LU R12, [R1+0x12a8] ;  /* 0x0012a800010c7983 */ /* 0x002f220000300800 */
        /* <DEDUP_REMOVED lines=29> */
[-C--:B------:R-:W-:Y:S01]  /*57670*/  IADD3 R50, P4, R50, R55.reuse, RZ ;  /* 0x0000003732327210 */ /* 0x080fe20007f9e0ff */
[--C-:B------:R-:W-:Y:S01]  /*57680*/  IMAD.X R51, R51, 0x1, R0.reuse, P5 ;  /* 0x0000000133337824 */ /* 0x100fe200028e0600 */
[----:B0-----:R-:W3:Y:S02]  /*57690*/  LDL.LU R17, [R1+0x1284] ;  /* 0x0012840001117983 */ /* 0x001ee40000300800 */
[----:B------:R0:W-:Y:S02]  /*576a0*/  STL [R1+0x12e4], R13 ;  /* 0x0012e40d01007387 */ /* 0x0001e40000100800 */
[----:B0-----:R-:W3:Y:S01]  /*576b0*/  LDL.LU R13, [R1+0x1258] ;  /* 0x00125800010d7983 */ /* 0x001ee20000300800 */
[----:B------:R-:W-:Y:S01]  /*576c0*/  STL [R1+0x12b8], R50 ;  /* 0x0012b83201007387 */ /* 0x000fe20000100800 */
[----:B----4-:R-:W-:Y:S01]  /*576d0*/  IADD3 R56, P5, R56, R55, RZ ;  /* 0x0000003738387210 */ /* 0x010fe20007fbe0ff */
[----:B------:R-:W-:-:S05]  /*576e0*/  IMAD.X R16, R16, 0x1, R0, P6 ;  /* 0x0000000110107824 */ /* 0x000fca00030e0600 */
[----:B------:R0:W-:Y:S01]  /*576f0*/  STL [R1+0x12d4], R16 ;  /* 0x0012d41001007387 */ /* 0x0001e20000100800 */
[----:B------:R-:W-:Y:S01]  /*57700*/  STL [R1+0x12dc], R51 ;  /* 0x0012dc3301007387 */ /* 0x000fe20000100800 */
[-C--:B------:R-:W-:Y:S02]  /*57710*/  IADD3 R12, P6, R12, R55.reuse, RZ ;  /* 0x000000370c0c7210 */ /* 0x080fe40007fde0ff */
[----:B0-----:R-:W4:Y:S01]  /*57720*/  LDL.LU R16, [R1+0x127c] ;  /* 0x00127c0001107983 */ /* 0x001f220000300800 */
[----:B------:R-:W-:Y:S02]  /*57730*/  STL [R1+0x12b0], R56 ;  /* 0x0012b03801007387 */ /* 0x000fe40000100800 */
[----:B------:R0:W-:Y:S02]  /*57740*/  STL [R1+0x12a8], R12 ;  /* 0x0012a80c01007387 */ /* 0x0001e40000100800 */
[----:B0-----:R-:W4:Y:S01]  /*57750*/  LDL.LU R12, [R1+0x1250] ;  /* 0x00125000010c7983 */ /* 0x001f220000300800 */
[--C-:B------:R-:W-:Y:S01]  /*57760*/  IMAD.X R61, R61, 0x1, R0.reuse, P1 ;  /* 0x000000013d3d7824 */ /* 0x100fe200008e0600 */
[-C--:B------:R-:W-:Y:S01]  /*57770*/  IADD3 R57, P1, R57, R55.reuse, RZ ;  /* 0x0000003739397210 */ /* 0x080fe20007f3e0ff */
[----:B------:R-:W-:Y:S01]  /*57780*/  IMAD.X R58, R58, 0x1, R0, P2 ;  /* 0x000000013a3a7824 */ /* 0x000fe200010e0600 */
[----:B------:R-:W-:-:S02]  /*57790*/  IADD3 R59, P2, R59, R55, RZ ;  /* 0x000000373b3b7210 */ /* 0x000fc40007f5e0ff */
[----:B------:R0:W-:Y:S04]  /*577a0*/  STL [R1+0x12cc], R61 ;  /* 0x0012cc3d01007387 */ /* 0x0001e80000100800 */
[----:B0-----:R-:W4:Y:S01]  /*577b0*/  LDL.LU R61, [R1+0x1274] ;  /* 0x00127400013d7983 */ /* 0x001f220000300800 */
[----:B------:R-:W-:Y:S02]  /*577c0*/  STL [R1+0x12a0], R57 ;  /* 0x0012a03901007387 */ /* 0x000fe40000100800 */
[--C-:B------:R-:W-:Y:S01]  /*577d0*/  IMAD.X R54, R54, 0x1, R0.reuse, P3 ;  /* 0x0000000136367824 */ /* 0x100fe200018e0600 */
[----:B------:R-:W-:Y:S01]  /*577e0*/  STL [R1+0x12c4], R58 ;  /* 0x0012c43a01007387 */ /* 0x000fe20000100800 */
[-C--:B------:R-:W-:Y:S01]  /*577f0*/  IADD3 R47, P3, R47, R55.reuse, RZ ;  /* 0x000000372f2f7210 */ /* 0x080fe20007f7e0ff */
[----:B------:R-:W-:Y:S02]  /*57800*/  STL [R1+0x1298], R59 ;  /* 0x0012983b01007387 */ /* 0x000fe40000100800 */
        /* <DEDUP_REMOVED lines=32> */
[----:B------:R0:W-:Y:S01]  /*57a10*/  STL [R1+0x1284], R17 ;  /* 0x0012841101007387 */ /* 0x0001e20000100800 */
[----:B------:R-:W3:Y:S01]  /*57a20*/  LDL.LU R56, [R1+0x125c] ;  /* 0x00125c0001387983 */ /* 0x000ee20000300800 */
[----:B------:R-:W-:-:S05]  /*57a30*/  IADD3 R13, P4, R13, R55, RZ ;  /* 0x000000370d0d7210 */ /* 0x000fca0007f9e0ff */
[----:B------:R1:W-:Y:S01]  /*57a40*/  STL [R1+0x1258], R13 ;  /* 0x0012580d01007387 */ /* 0x0003e20000100800 */
[----:B0-----:R-:W3:Y:S03]  /*57a50*/  LDL.LU R17, [R1+0x1230] ;  /* 0x0012300001117983 */ /* 0x001ee60000300800 */
[----:B-1----:R-:W3:Y:S01]  /*57a60*/  LDL.LU R13, [R1+0x1254] ;  /* 0x00125400010d7983 */ /* 0x002ee20000300800 */
[----:B----4-:R-:W-:-:S05]  /*57a70*/  IMAD.X R16, R16, 0x1, R0, P5 ;  /* 0x0000000110107824 */ /* 0x010fca00028e0600 */
[----:B------:R0:W-:Y:S01]  /*57a80*/  STL [R1+0x127c], R16 ;  /* 0x00127c1001007387 */ /* 0x0001e20000100800 */
[----:B------:R-:W-:-:S03]  /*57a90*/  IADD3 R12, P5, R12, R55, RZ ;  /* 0x000000370c0c7210 */ /* 0x000fc60007fbe0ff */
[----:B0-----:R-:W4:Y:S01]  /*57aa0*/  LDL.LU R16, [R1+0x1228] ;  /* 0x0012280001107983 */ /* 0x001f220000300800 */
[----:B------:R-:W4:Y:S02]  /*57ab0*/  LDL.LU R57, [R1+0x124c] ;  /* 0x00124c0001397983 */ /* 0x000f240000300800 */
[----:B------:R-:W4:Y:S02]  /*57ac0*/  LDL.LU R58, [R1+0x1220] ;  /* 0x00122000013a7983 */ /* 0x000f240000300800 */
[----:B------:R0:W-:Y:S01]  /*57ad0*/  STL [R1+0x1250], R12 ;  /* 0x0012500c01007387 */ /* 0x0001e20000100800 */
[----:B------:R-:W4:Y:S01]  /*57ae0*/  LDL.LU R59, [R1+0x1244] ;  /* 0x00124400013b7983 */ /* 0x000f220000300800 */
[----:B------:R-:W-:-:S05]  /*57af0*/  IMAD.X R61, R61, 0x1, R0, P6 ;  /* 0x000000013d3d7824 */ /* 0x000fca00030e0600 */
[----:B------:R1:W-:Y:S01]  /*57b00*/  STL [R1+0x1274], R61 ;  /* 0x0012743d01007387 */ /* 0x0003e20000100800 */
[----:B------:R-:W4:Y:S02]  /*57b10*/  LDL.LU R54, [R1+0x1218] ;  /* 0x0012180001367983 */ /* 0x000f240000300800 */
[----:B------:R-:W4:Y:S02]  /*57b20*/  LDL.LU R47, [R1+0x123c] ;  /* 0x00123c00012f7983 */ /* 0x000f240000300800 */
[----:B0-----:R-:W4:Y:S01]  /*57b30*/  LDL.LU R12, [R1+0x1210] ;  /* 0x00121000010c7983 */ /* 0x001f220000300800 */
[----:B------:R-:W4:Y:S01]  /*57b40*/  LDL.LU R46, [R1+0x1234] ;  /* 0x00123400012e7983 */ /* 0x000f220000300800 */
        /* <DEDUP_REMOVED lines=21> */
[----:B---3--:R-:W-:Y:S01]  /*57ca0*/  IMAD.X R56, R56, 0x1, R0, P3 ;  /* 0x0000000138387824 */ /* 0x008fe200018e0600 */
[----:B------:R-:W-:-:S05]  /*57cb0*/  IADD3 R17, P3, R17, R55, RZ ;  /* 0x0000003711117210 */ /* 0x000fca0007f7e0ff */
[----:B------:R0:W-:Y:S01]  /*57cc0*/  STL [R1+0x1230], R17 ;  /* 0x0012301101007387 */ /* 0x0001e20000100800 */
[----:B------:R-:W-:Y:S02]  /*57cd0*/  STL [R1+0x1238], R51 ;  /* 0x0012383301007387 */ /* 0x000fe40000100800 */
[--C-:B------:R-:W-:Y:S01]  /*57ce0*/  IMAD.X R13, R13, 0x1, R0.reuse, P4 ;  /* 0x000000010d0d7824 */ /* 0x100fe200020e0600 */
[----:B0-----:R-:W3:Y:S01]  /*57cf0*/  LDL.LU R17, [R1+0x11d8] ;  /* 0x0011d80001117983 */ /* 0x001ee20000300800 */
[----:B------:R-:W-:Y:S03]  /*57d00*/  STL [R1+0x125c], R56 ;  /* 0x00125c3801007387 */ /* 0x000fe60000100800 */
[----:B------:R0:W-:Y:S02]  /*57d10*/  STL [R1+0x1254], R13 ;  /* 0x0012540d01007387 */ /* 0x0001e40000100800 */
[----:B0-----:R-:W3:Y:S01]  /*57d20*/  LDL.LU R13, [R1+0x11fc] ;  /* 0x0011fc00010d7983 */ /* 0x001ee20000300800 */
[-C--:B----4-:R-:W-:Y:S01]  /*57d30*/  IADD3 R16, P4, R16, R55.reuse, RZ ;  /* 0x0000003710107210 */ /* 0x090fe20007f9e0ff */
[--C-:B------:R-:W-:Y:S01]  /*57d40*/  IMAD.X R57, R57, 0x1, R0.reuse, P5 ;  /* 0x0000000139397824 */ /* 0x100fe200028e0600 */
[----:B------:R-:W-:Y:S01]  /*57d50*/  IADD3 R58, P5, R58, R55, RZ ;  /* 0x000000373a3a7210 */ /* 0x000fe20007fbe0ff */
[----:B------:R-:W-:-:S02]  /*57d60*/  IMAD.X R59, R59, 0x1, R0, P6 ;  /* 0x000000013b3b7824 */ /* 0x000fc400030e0600 */
[----:B------:R0:W-:Y:S04]  /*57d70*/  STL [R1+0x1228], R16 ;  /* 0x0012281001007387 */ /* 0x0001e80000100800 */
[----:B0-----:R-:W4:Y:S01]  /*57d80*/  LDL.LU R16, [R1+0x11d0] ;  /* 0x0011d00001107983 */ /* 0x001f220000300800 */
        /* <DEDUP_REMOVED lines=8> */
[--C-:B------:R-:W-:Y:S01]  /*57e10*/  IMAD.X R44, R44, 0x1, R0.reuse, P3 ;  /* 0x000000012c2c7824 */ /* 0x100fe200018e0600 */
[----:B------:R0:W-:Y:S01]  /*57e20*/  STL [R1+0x1210], R12 ;  /* 0x0012100c01007387 */ /* 0x0001e20000100800 */
[----:B------:R-:W-:Y:S03]  /*57e30*/  STL [R1+0x1218], R54 ;  /* 0x0012183601007387 */ /* 0x000fe60000100800 */
[----:B0-----:R-:W4:Y:S01]  /*57e40*/  LDL.LU R12, [R1+0x11f4] ;  /* 0x0011f400010c7983 */ /* 0x001f220000300800 */
[----:B------:R-:W-:Y:S02]  /*57e50*/  STL [R1+0x123c], R47 ;  /* 0x00123c2f01007387 */ /* 0x000fe40000100800 */
[----:B------:R-:W-:Y:S02]  /*57e60*/  STL [R1+0x1234], R46 ;  /* 0x0012342e01007387 */ /* 0x000fe40000100800 */
[----:B------:R-:W-:Y:S01]  /*57e70*/  STL [R1+0x1208], R45 ;  /* 0x0012082d01007387 */ /* 0x000fe20000100800 */
[----:B------:R-:W-:Y:S01]  /*57e80*/  STL [R1+0x122c], R44 ;  /* 0x00122c2c01007387 */ /* 0x000fe20000100800 */
[-C--:B------:R-:W-:Y:S01]  /*57e90*/  IADD3 R29, P3, R29, R55.reuse, RZ ;  /* 0x000000371d1d7210 */ /* 0x080fe20007f7e0ff */
        /* <DEDUP_REMOVED lines=20> */
[----:B------:R0:W-:Y:S01]  /*57fe0*/  STL [R1+0x11e0], R24 ;  /* 0x0011e01801007387 */ /* 0x0001e20000100800 */
[----:B------:R-:W2:Y:S02]  /*57ff0*/  LDL.LU R56, [R1+0x11b8] ;  /* 0x0011b80001387983 */ /* 0x000ea40000300800 */
[----:B------:R-:W-:-:S05]  /*58000*/  IMAD.X R20, R20, 0x1, R0, P2 ;  /* 0x0000000114147824 */ /* 0x000fca00010e0600 */
[----:B------:R1:W-:Y:S01]  /*58010*/  STL [R1+0x1204], R20 ;  /* 0x0012041401007387 */ /* 0x0003e20000100800 */
[----:B------:R-:W2:Y:S02]  /*58020*/  LDL.LU R59, [R1+0x11dc] ;  /* 0x0011dc00013b7983 */ /* 0x000ea40000300800 */
[----:B------:R-:W2:Y:S02]  /*58030*/  LDL.LU R57, [R1+0x11b0] ;  /* 0x0011b00001397983 */ /* 0x000ea40000300800 */
[----:B------:R-:W2:Y:S01]  /*58040*/  LDL.LU R58, [R1+0x11d4] ;  /* 0x0011d400013a7983 */ /* 0x000ea20000300800 */
[----:B---3--:R-:W-:-:S05]  /*58050*/  IADD3 R17, P2, R17, R55, RZ ;  /* 0x0000003711117210 */ /* 0x008fca0007f5e0ff */
[----:B------:R3:W-:Y:S01]  /*58060*/  STL [R1+0x11d8], R17 ;  /* 0x0011d81101007387 */ /* 0x0007e20000100800 */
[----:B------:R-:W2:Y:S02]  /*58070*/  LDL.LU R54, [R1+0x11cc] ;  /* 0x0011cc0001367983 */ /* 0x000ea40000300800 */
[----:B------:R-:W2:Y:S02]  /*58080*/  LDL.LU R47, [R1+0x11a0] ;  /* 0x0011a000012f7983 */ /* 0x000ea40000300800 */
[----:B------:R-:W-:-:S05]  /*58090*/  IMAD.X R13, R13, 0x1, R0, P3 ;  /* 0x000000010d0d7824 */ /* 0x000fca00018e0600 */
[----:B------:R0:W-:Y:S01]  /*580a0*/  STL [R1+0x11fc], R13 ;  /* 0x0011fc0d01007387 */ /* 0x0001e20000100800 */
[----:B------:R-:W2:Y:S01]  /*580b0*/  LDL.LU R46, [R1+0x11c4] ;  /* 0x0011c400012e7983 */ /* 0x000ea20000300800 */
[----:B----4-:R-:W-:-:S05]  /*580c0*/  IADD3 R16, P3, R16, R55, RZ ;  /* 0x0000003710107210 */ /* 0x010fca0007f7e0ff */
[----:B------:R4:W-:Y:S01]  /*580d0*/  STL [R1+0x11d0], R16 ;  /* 0x0011d01001007387 */ /* 0x0009e20000100800 */
[----:B------:R-:W2:Y:S02]  /*580e0*/  LDL.LU R45, [R1+0x1198] ;  /* 0x00119800012d7983 */ /* 0x000ea40000300800 */
[----:B------:R-:W2:Y:S02]  /*580f0*/  LDL.LU R44, [R1+0x11bc] ;  /* 0x0011bc00012c7983 */ /* 0x000ea40000300800 */
[----:B------:R-:W2:Y:S01]  /*58100*/  LDL.LU R29, [R1+0x1190] ;  /* 0x00119000011d7983 */ /* 0x000ea20000300800 */
[----:B------:R-:W2:Y:S01]  /*58110*/  LDL.LU R28, [R1+0x1188] ;  /* 0x00118800011c7983 */ /* 0x000ea20000300800 */
[----:B------:R-:W2:Y:S02]  /*58120*/  LDL.LU R53, [R1+0x11ac] ;  /* 0x0011ac0001357983 */ /* 0x000ea40000300800 */
[----:B------:R-:W2:Y:S02]  /*58130*/  LDL.LU R52, [R1+0x1180] ;  /* 0x0011800001347983 */ /* 0x000ea40000300800 */
[----:B------:R-:W-:-:S05]  /*58140*/  IMAD.X R12, R12, 0x1, R0, P4 ;  /* 0x000000010c0c7824 */ /* 0x000fca00020e0600 */
[----:B------:R4:W-:Y:S01]  /*58150*/  STL [R1+0x11f4], R12 ;  /* 0x0011f40c01007387 */ /* 0x0009e20000100800 */
[----:B------:R-:W2:Y:S02]  /*58160*/  LDL.LU R25, [R1+0x11a4] ;  /* 0x0011a40001197983 */ /* 0x000ea40000300800 */
[----:B------:R-:W2:Y:S02]  /*58170*/  LDL.LU R21, [R1+0x1178] ;  /* 0x0011780001157983 */ /* 0x000ea40000300800 */
[----:B0-----:R-:W2:Y:S01]  /*58180*/  LDL.LU R24, [R1+0x119c] ;  /* 0x00119c0001187983 */ /* 0x001ea20000300800 */
[----:B-1----:R-:W2:Y:S01]  /*58190*/  LDL.LU R20, [R1+0x1170] ;  /* 0x0011700001147983 */ /* 0x002ea20000300800 */
[----:B---3--:R-:W3:Y:S02]  /*581a0*/  LDL.LU R17, [R1+0x1194] ;  /* 0x0011940001117983 */ /* 0x008ee40000300800 */
[----:B------:R-:W3:Y:S02]  /*581b0*/  LDL.LU R13, [R1+0x1168] ;  /* 0x00116800010d7983 */ /* 0x000ee40000300800 */
[----:B----4-:R-:W4:Y:S01]  /*581c0*/  LDL.LU R16, [R1+0x118c] ;  /* 0x00118c0001107983 */ /* 0x010f220000300800 */
[----:B------:R-:W3:Y:S01]  /*581d0*/  LDL.LU R12, [R1+0x1160] ;  /* 0x00116000010c7983 */ /* 0x000ee20000300800 */
[----:B------:R-:W-:-:S05]  /*581e0*/  IADD3 R61, P4, R61, R55, RZ ;  /* 0x000000373d3d7210 */ /* 0x000fca0007f9e0ff */
        /* <DEDUP_REMOVED lines=8> */
[----:B--2---:R-:W-:Y:S01]  /*58270*/  IADD3 R56, P6, R56, R55, RZ ;  /* 0x0000003738387210 */ /* 0x004fe20007fde0ff */
[----:B------:R-:W-:-:S02]  /*58280*/  IMAD.X R59, R59, 0x1, R0, P1 ;  /* 0x000000013b3b7824 */ /* 0x000fc400008e0600 */
[----:B------:R-:W-:Y:S01]  /*58290*/  IMAD.X R58, R58, 0x1, R0, P2 ;  /* 0x000000013a3a7824 */ /* 0x000fe200010e0600 */
[-C--:B------:R-:W-:Y:S02]  /*582a0*/  IADD3 R2, P2, R2, R55.reuse, RZ ;  /* 0x0000003702027210 */ /* 0x080fe40007f5e0ff */
[----:B------:R-:W-:Y:S01]  /*582b0*/  IADD3 R57, P1, R57, R55, RZ ;  /* 0x0000003739397210 */ /* 0x000fe20007f3e0ff */
[----:B------:R-:W-:Y:S01]  /*582c0*/  STL [R1+0x11dc], R59 ;  /* 0x0011dc3b01007387 */ /* 0x000fe20000100800 */
[----:B------:R-:W-:Y:S02]  /*582d0*/  STL [R1+0x11e4], R51 ;  /* 0x0011e43301007387 */ /* 0x000fe40000100800 */
[----:B------:R-:W-:Y:S02]  /*582e0*/  STL [R1+0x11b8], R56 ;  /* 0x0011b83801007387 */ /* 0x000fe40000100800 */
[----:B------:R0:W-:Y:S01]  /*582f0*/  STL [R1+0x11a8], R2 ;  /* 0x0011a80201007387 */ /* 0x0001e20000100800 */
[----:B------:R-:W-:Y:S04]  /*58300*/  STL [R1+0x11b0], R57 ;  /* 0x0011b03901007387 */ /* 0x000fe80000100800 */
[----:B0-----:R-:W2:Y:S01]  /*58310*/  LDL.LU R2, [R1+0x24b8] ;  /* 0x0024b80001027983 */ /* 0x001ea20000300800 */
[----:B------:R-:W-:-:S04]  /*58320*/  IMAD.MOV.U32 R59, RZ, RZ, c[0x0][0x18c] ;  /* 0x00006300ff3b7624 */ /* 0x000fc800078e00ff */
[----:B------:R-:W-:-:S04]  /*58330*/  IMAD.SHL.U32 R4, R59, 0x80, RZ ;  /* 0x000000803b047824 */ /* 0x000fc800078e00ff */
[----:B------:R-:W-:Y:S01]  /*58340*/  IMAD.SHL.U32 R4, R4, 0x2, RZ ;  /* 0x0000000204047824 */ /* 0x000fe200078e00ff */
[----:B------:R-:W-:Y:S01]  /*58350*/  STL [R1+0x11d4], R58 ;  /* 0x0011d43a01007387 */ /* 0x000fe20000100800 */
[----:B------:R-:W-:Y:S01]  /*58360*/  IMAD.X R54, R54, 0x1, R0, P3 ;  /* 0x0000000136367824 */ /* 0x000fe200018e0600 */
[----:B------:R-:W-:-:S04]  /*58370*/  IADD3 R47, P3, R47, R55, RZ ;  /* 0x000000372f2f7210 */ /* 0x000fc80007f7e0ff */
[----:B------:R-:W-:Y:S01]  /*58380*/  STL [R1+0x11cc], R54 ;  /* 0x0011cc3601007387 */ /* 0x000fe20000100800 */
[----:B------:R-:W-:Y:S02]  /*58390*/  STL [R1+0x11a0], R47 ;  /* 0x0011a02f01007387 */ /* 0x000fe40000100800 */
[----:B------:R-:W-:-:S05]  /*583a0*/  IMAD.X R46, R46, 0x1, R0, P4 ;  /* 0x000000012e2e7824 */ /* 0x000fca00020e0600 */
[----:B------:R-:W-:Y:S01]  /*583b0*/  STL [R1+0x11c4], R46 ;  /* 0x0011c42e01007387 */ /* 0x000fe20000100800 */
[----:B------:R-:W-:Y:S01]  /*583c0*/  IADD3 R45, P4, R45, R4, RZ ;  /* 0x000000042d2d7210 */ /* 0x000fe20007f9e0ff */
[----:B------:R-:W-:-:S04]  /*583d0*/  IMAD.X R44, R44, 0x1, R0, P5 ;  /* 0x000000012c2c7824 */ /* 0x000fc800028e0600 */
[----:B------:R-:W-:Y:S01]  /*583e0*/  STL [R1+0x1198], R45 ;  /* 0x0011982d01007387 */ /* 0x000fe20000100800 */
[----:B--2---:R-:W-:-:S05]  /*583f0*/  IMAD.X R2, R2, 0x1, R0, P6 ;  /* 0x0000000102027824 */ /* 0x004fca00030e0600 */
[----:B------:R0:W-:Y:S01]  /*58400*/  STL [R1+0x11b4], R2 ;  /* 0x0011b40201007387 */ /* 0x0001e20000100800 */
[----:B------:R-:W-:Y:S03]  /*58410*/  STL [R1+0x11bc], R44 ;  /* 0x0011bc2c01007387 */ /* 0x000fe60000100800 */
[----:B0-----:R-:W3:Y:S01]  /*58420*/  LDL.LU R2, [R1+0x24b4] ;  /* 0x0024b40001027983 */ /* 0x001ee20000300800 */
[-C--:B------:R-:W-:Y:S02]  /*58430*/  IADD3 R29, P5, R29, R4.reuse, RZ ;  /* 0x000000041d1d7210 */ /* 0x080fe40007fbe0ff */
[-C--:B------:R-:W-:Y:S01]  /*58440*/  IADD3 R28, P6, R28, R4.reuse, RZ ;  /* 0x000000041c1c7210 */ /* 0x080fe20007fde0ff */
[--C-:B------:R-:W-:Y:S01]  /*58450*/  IMAD.X R53, R53, 0x1, R0.reuse, P1 ;  /* 0x0000000135357824 */ /* 0x100fe200008e0600 */
[-C--:B------:R-:W-:Y:S01]  /*58460*/  IADD3 R52, P1, R52, R4.reuse, RZ ;  /* 0x0000000434347210 */ /* 0x080fe20007f3e0ff */
[--C-:B------:R-:W-:Y:S01]  /*58470*/  IMAD.X R25, R25, 0x1, R0.reuse, P2 ;  /* 0x0000000119197824 */ /* 0x100fe200010e0600 */
[----:B------:R-:W-:Y:S01]  /*58480*/  STL [R1+0x1190], R29 ;  /* 0x0011901d01007387 */ /* 0x000fe20000100800 */
[-C--:B------:R-:W-:Y:S01]  /*58490*/  IADD3 R21, P2, R21, R4.reuse, RZ ;  /* 0x0000000415157210 */ /* 0x080fe20007f5e0ff */
[----:B------:R-:W-:Y:S02]  /*584a0*/  STL [R1+0x1188], R28 ;  /* 0x0011881c01007387 */ /* 0x000fe40000100800 */
[----:B------:R-:W-:Y:S01]  /*584b0*/  IMAD.X R24, R24, 0x1, R0, P3 ;  /* 0x0000000118187824 */ /* 0x000fe200018e0600 */
[----:B------:R-:W-:Y:S01]  /*584c0*/  STL [R1+0x11ac], R53 ;  /* 0x0011ac3501007387 */ /* 0x000fe20000100800 */
[----:B------:R-:W-:Y:S01]  /*584d0*/  IADD3 R20, P3, R20, R4, RZ ;  /* 0x0000000414147210 */ /* 0x000fe20007f7e0ff */
[----:B------:R-:W-:Y:S02]  /*584e0*/  STL [R1+0x1180], R52 ;  /* 0x0011803401007387 */ /* 0x000fe40000100800 */
[----:B------:R-:W-:Y:S01]  /*584f0*/  STL [R1+0x11a4], R25 ;  /* 0x0011a41901007387 */ /* 0x000fe20000100800 */
[----:B------:R-:W-:Y:S01]  /*58500*/  STL [R1+0x1178], R21 ;  /* 0x0011781501007387 */ /* 0x000fe20000100800 */
[----:B------:R-:W-:Y:S02]  /*58510*/  STL [R1+0x119c], R24 ;  /* 0x00119c1801007387 */ /* 0x000fe40000100800 */
[----:B------:R-:W-:Y:S02]  /*58520*/  STL [R1+0x1170], R20 ;  /* 0x0011701401007387 */ /* 0x000fe40000100800 */
[----:B---3--:R-:W-:-:S02]  /*58530*/  IMAD.X R17, R17, 0x1, R2, P4 ;  /* 0x0000000111117824 */ /* 0x008fc400020e0602 */
[--C-:B----4-:R-:W-:Y:S01]  /*58540*/  IMAD.X R16, R16, 0x1, R2.reuse, P5 ;  /* 0x0000000110107824 */ /* 0x110fe200028e0602 */
[-C--:B------:R-:W-:Y:S02]  /*58550*/  IADD3 R13, P4, R13, R4.reuse, RZ ;  /* 0x000000040d0d7210 */ /* 0x080fe40007f9e0ff */
[-C--:B------:R-:W-:Y:S01]  /*58560*/  IADD3 R12, P5, R12, R4.reuse, RZ ;  /* 0x000000040c0c7210 */ /* 0x080fe20007fbe0ff */
[----:B------:R-:W-:Y:S01]  /*58570*/  STL [R1+0x1194], R17 ;  /* 0x0011941101007387 */ /* 0x000fe20000100800 */
[----:B------:R0:W-:Y:S02]  /*58580*/  STL [R1+0x118c], R16 ;  /* 0x00118c1001007387 */ /* 0x0001e40000100800 */
[----:B------:R-:W-:Y:S01]  /*58590*/  STL [R1+0x1168], R13 ;  /* 0x0011680d01007387 */ /* 0x000fe20000100800 */
[----:B0-----:R-:W2:Y:S01]  /*585a0*/  LDL.LU R16, [R1+0x117c] ;  /* 0x00117c0001107983 */ /* 0x001ea20000300800 */
[----:B------:R0:W-:Y:S03]  /*585b0*/  STL [R1+0x1160], R12 ;  /* 0x0011600c01007387 */ /* 0x0001e60000100800 */
[----:B0-----:R-:W3:Y:S01]  /*585c0*/  LDL.LU R12, [R1+0x1150] ;  /* 0x00115000010c7983 */ /* 0x001ee20000300800 */
[--C-:B------:R-:W-:Y:S01]  /*585d0*/  IMAD.X R61, R61, 0x1, R2.reuse, P6 ;  /* 0x000000013d3d7824 */ /* 0x100fe200030e0602 */
[----:B------:R-:W-:Y:S01]  /*585e0*/  IADD3 R60, P6, R60, R4, RZ ;  /* 0x000000043c3c7210 */ /* 0x000fe20007fde0ff */
[----:B------:R-:W4:Y:S01]  /*585f0*/  LDL.LU R7, [R1+0x1174] ;  /* 0x0011740001077983 */ /* 0x000f220000300800 */
[----:B------:R-:W4:Y:S02]  /*58600*/  LDL.LU R11, [R1+0x1148] ;  /* 0x00114800010b7983 */ /* 0x000f240000300800 */
[----:B------:R0:W-:Y:S02]  /*58610*/  STL [R1+0x1184], R61 ;  /* 0x0011843d01007387 */ /* 0x0001e40000100800 */
[----:B------:R-:W4:Y:S02]  /*58620*/  LDL.LU R10, [R1+0x116c] ;  /* 0x00116c00010a7983 */ /* 0x000f240000300800 */
[----:B------:R1:W-:Y:S01]  /*58630*/  STL [R1+0x1158], R60 ;  /* 0x0011583c01007387 */ /* 0x0003e20000100800 */
        /* <DEDUP_REMOVED lines=22> */
[----:B0-----:R-:W4:Y:S02]  /*587a0*/  LDL.LU R61, [R1+0x10e8] ;  /* 0x0010e800013d7983 */ /* 0x001f240000300800 */
[----:B-1----:R-:W4:Y:S02]  /*587b0*/  LDL.LU R60, [R1+0x110c] ;  /* 0x00110c00013c7983 */ /* 0x002f240000300800 */
[----:B--2---:R-:W-:-:S05]  /*587c0*/  IMAD.X R16, R16, 0x1, R2, P1 ;  /* 0x0000000110107824 */ /* 0x004fca00008e0602 */
[----:B------:R0:W-:Y:S01]  /*587d0*/  STL [R1+0x117c], R16 ;  /* 0x00117c1001007387 */ /* 0x0001e20000100800 */
[----:B---3--:R-:W-:-:S03]  /*587e0*/  IADD3 R12, P1, R12, R4, RZ ;  /* 0x000000040c0c7210 */ /* 0x008fc60007f3e0ff */
[----:B0-----:R-:W2:Y:S02]  /*587f0*/  LDL.LU R16, [R1+0x10e0] ;  /* 0x0010e00001107983 */ /* 0x001ea40000300800 */
[----:B------:R0:W-:Y:S02]  /*58800*/  STL [R1+0x1150], R12 ;  /* 0x0011500c01007387 */ /* 0x0001e40000100800 */
[----:B0-----:R-:W3:Y:S01]  /*58810*/  LDL.LU R12, [R1+0x1104] ;  /* 0x00110400010c7983 */ /* 0x001ee20000300800 */
[--C-:B----4-:R-:W-:Y:S01]  /*58820*/  IMAD.X R7, R7, 0x1, R2.reuse, P2 ;  /* 0x0000000107077824 */ /* 0x110fe200010e0602 */
[-C--:B------:R-:W-:Y:S01]  /*58830*/  IADD3 R11, P2, R11, R4.reuse, RZ ;  /* 0x000000040b0b7210 */ /* 0x080fe20007f5e0ff */
[--C-:B------:R-:W-:Y:S01]  /*58840*/  IMAD.X R10, R10, 0x1, R2.reuse, P3 ;  /* 0x000000010a0a7824 */ /* 0x100fe200018e0602 */
[-C--:B------:R-:W-:Y:S01]  /*58850*/  IADD3 R50, P3, R50, R4.reuse, RZ ;  /* 0x0000000432327210 */ /* 0x080fe20007f7e0ff */
[--C-:B------:R-:W-:Y:S01]  /*58860*/  IMAD.X R51, R51, 0x1, R2.reuse, P4 ;  /* 0x0000000133337824 */ /* 0x100fe200020e0602 */
[----:B------:R-:W-:Y:S01]  /*58870*/  STL [R1+0x1174], R7 ;  /* 0x0011740701007387 */ /* 0x000fe20000100800 */
[-C--:B------:R-:W-:Y:S01]  /*58880*/  IADD3 R56, P4, R56, R4.reuse, RZ ;  /* 0x0000000438387210 */ /* 0x080fe20007f9e0ff */
[----:B------:R-:W-:Y:S02]  /*58890*/  STL [R1+0x1148], R11 ;  /* 0x0011480b01007387 */ /* 0x000fe40000100800 */
        /* <DEDUP_REMOVED lines=77> */
[----:B0-----:R-:W3:Y:S01]  /*58d70*/  LDL.LU R16, [R1+0x1094] ;  /* 0x0010940001107983 */ /* 0x001ee20000300800 */
[----:B-1----:R-:W3:Y:S01]  /*58d80*/  LDL.LU R12, [R1+0x1068] ;  /* 0x00106800010c7983 */ /* 0x002ee20000300800 */
[----:B----4-:R-:W-:-:S05]  /*58d90*/  IADD3 R61, P4, R61, R4, RZ ;  /* 0x000000043d3d7210 */ /* 0x010fca0007f9e0ff */
[----:B------:R0:W-:Y:S01]  /*58da0*/  STL [R1+0x10d8], R61 ;  /* 0x0010d83d01007387 */ /* 0x0001e20000100800 */
[--C-:B------:R-:W-:Y:S01]  /*58db0*/  IMAD.X R60, R60, 0x1, R2.reuse, P5 ;  /* 0x000000013c3c7824 */ /* 0x100fe200028e0602 */
[-C--:B------:R-:W-:Y:S02]  /*58dc0*/  IADD3 R7, P5, R7, R4.reuse, RZ ;  /* 0x0000000407077210 */ /* 0x080fe40007fbe0ff */
[----:B0-----:R-:W4:Y:S02]  /*58dd0*/  LDL.LU R61, [R1+0x108c] ;  /* 0x00108c00013d7983 */ /* 0x001f240000300800 */
[----:B------:R0:W-:Y:S02]  /*58de0*/  STL [R1+0x10fc], R60 ;  /* 0x0010fc3c01007387 */ /* 0x0001e40000100800 */
[----:B------:R-:W-:Y:S01]  /*58df0*/  IMAD.X R11, R11, 0x1, R2, P6 ;  /* 0x000000010b0b7824 */ /* 0x000fe200030e0602 */
[----:B0-----:R-:W4:Y:S01]  /*58e00*/  LDL.LU R60, [R1+0x1060] ;  /* 0x00106000013c7983 */ /* 0x001f220000300800 */
[----:B------:R-:W-:Y:S03]  /*58e10*/  STL [R1+0x10d0], R7 ;  /* 0x0010d00701007387 */ /* 0x000fe60000100800 */
[----:B------:R-:W-:Y:S01]  /*58e20*/  STL [R1+0x10f4], R11 ;  /* 0x0010f40b01007387 */ /* 0x000fe20000100800 */
[----:B--2---:R-:W-:-:S05]  /*58e30*/  IADD3 R10, P6, R10, R4, RZ ;  /* 0x000000040a0a7210 */ /* 0x004fca0007fde0ff */
[----:B------:R-:W-:Y:S01]  /*58e40*/  STL [R1+0x10c8], R10 ;  /* 0x0010c80a01007387 */ /* 0x000fe20000100800 */
[--C-:B---3--:R-:W-:Y:S01]  /*58e50*/  IMAD.X R50, R50, 0x1, R2.reuse, P1 ;  /* 0x0000000132327824 */ /* 0x108fe200008e0602 */
        /* <DEDUP_REMOVED lines=48> */
[----:B0-----:R-:W3:Y:S01]  /*59160*/  LDL.LU R12, [R1+0x1058] ;  /* 0x00105800010c7983 */ /* 0x001ee20000300800 */
[----:B------:R-:W3:Y:S02]  /*59170*/  LDL.LU R7, [R1+0x107c] ;  /* 0x00107c0001077983 */ /* 0x000ee40000300800 */
[----:B------:R-:W3:Y:S02]  /*59180*/  LDL.LU R11, [R1+0x1050] ;  /* 0x00105000010b7983 */ /* 0x000ee40000300800 */
[----:B----4-:R-:W-:-:S05]  /*59190*/  IMAD.X R61, R61, 0x1, R2, P1 ;  /* 0x000000013d3d7824 */ /* 0x010fca00008e0602 */
[----:B------:R0:W-:Y:S01]  /*591a0*/  STL [R1+0x108c], R61 ;  /* 0x00108c3d01007387 */ /* 0x0001e20000100800 */
        /* <DEDUP_REMOVED lines=25> */
[----:B0-----:R-:W4:Y:S01]  /*59340*/  LDL.LU R61, [R1+0xff0] ;  /* 0x000ff000013d7983 */ /* 0x001f220000300800 */
[----:B-1----:R-:W4:Y:S01]  /*59350*/  LDL.LU R60, [R1+0x1014] ;  /* 0x00101400013c7983 */ /* 0x002f220000300800 */
[----:B--2---:R-:W-:-:S05]  /*59360*/  IMAD.X R16, R16, 0x1, R2, P2 ;  /* 0x0000000110107824 */ /* 0x004fca00010e0602 */
[----:B------:R0:W-:Y:S01]  /*59370*/  STL [R1+0x1084], R16 ;  /* 0x0010841001007387 */ /* 0x0001e20000100800 */
[----:B---3--:R-:W-:-:S03]  /*59380*/  IADD3 R12, P2, R12, R4, RZ ;  /* 0x000000040c0c7210 */ /* 0x008fc60007f5e0ff */
[----:B0-----:R-:W2:Y:S02]  /*59390*/  LDL.LU R16, [R1+0xfe8] ;  /* 0x000fe80001107983 */ /* 0x001ea40000300800 */
[----:B------:R0:W-:Y:S02]  /*593a0*/  STL [R1+0x1058], R12 ;  /* 0x0010580c01007387 */ /* 0x0001e40000100800 */
[----:B0-----:R-:W3:Y:S01]  /*593b0*/  LDL.LU R12, [R1+0x100c] ;  /* 0x00100c00010c7983 */ /* 0x001ee20000300800 */
[--C-:B------:R-:W-:Y:S01]  /*593c0*/  IMAD.X R7, R7, 0x1, R2.reuse, P3 ;  /* 0x0000000107077824 */ /* 0x100fe200018e0602 */
[-C--:B------:R-:W-:Y:S01]  /*593d0*/  IADD3 R11, P3, R11, R4.reuse, RZ ;  /* 0x000000040b0b7210 */ /* 0x080fe20007f7e0ff */
[--C-:B----4-:R-:W-:Y:S01]  /*593e0*/  IMAD.X R10, R10, 0x1, R2.reuse, P4 ;  /* 0x000000010a0a7824 */ /* 0x110fe200020e0602 */
        /* <DEDUP_REMOVED lines=184> */
[----:B------:R-:W-:Y:S01]  /*59f70*/  IADD3 R11, P4, R11, R4, RZ ;  /* 0x000000040b0b7210 */ /* 0x000fe20007f9e0ff */
[----:B----4-:R-:W-:-:S03]  /*59f80*/  IMAD.X R10, R10, 0x1, R2, P5 ;  /* 0x000000010a0a7824 */ /* 0x010fc600028e0602 */
[----:B------:R-:W-:Y:S01]  /*59f90*/  STL [R1+0xf84], R7 ;  /* 0x000f840701007387 */ /* 0x000fe20000100800 */
[----:B------:R-:W-:Y:S01]  /*59fa0*/  STL [R1+0xf58], R11 ;  /* 0x000f580b01007387 */ /* 0x000fe20000100800 */
        /* <DEDUP_REMOVED lines=371> */
[----:B------:R-:W-:Y:S03]  /*5b6e0*/  STL [R1+0xd68], R11 ;  /* 0x000d680b01007387 */ /* 0x000fe60000100800 */
[----:B------:R-:W-:Y:S01]  /*5b6f0*/  STL [R1+0xd8c], R10 ;  /* 0x000d8c0a01007387 */ /* 0x000fe20000100800 */
[-C--:B------:R-:W-:Y:S01]  /*5b700*/  IADD3 R50, P1, R50, R4.reuse, RZ ;  /* 0x0000000432327210 */ /* 0x080fe20007f3e0ff */
[--C-:B------:R-:W-:Y:S01]  /*5b710*/  IMAD.X R51, R51, 0x1, R2.reuse, P2 ;  /* 0x0000000133337824 */ /* 0x100fe200010e0602 */
[-C--:B------:R-:W-:Y:S01]  /*5b720*/  IADD3 R56, P2, R56, R4.reuse, RZ ;  /* 0x0000000438387210 */ /* 0x080fe20007f5e0ff */
        /* <DEDUP_REMOVED lines=8> */
[----:B------:R-:W-:Y:S01]  /*5b7b0*/  STL [R1+0xd7c], R57 ;  /* 0x000d7c3901007387 */ /* 0x000fe20000100800 */
[-C--:B------:R-:W-:Y:S01]  /*5b7c0*/  IADD3 R47, P5, R47, R4.reuse, RZ ;  /* 0x000000042f2f7210 */ /* 0x080fe20007fbe0ff */
[----:B------:R-:W-:Y:S01]  /*5b7d0*/  STL [R1+0xd50], R58 ;  /* 0x000d503a01007387 */ /* 0x000fe20000100800 */
[--C-:B------:R-:W-:Y:S02]  /*5b7e0*/  IMAD.X R46, R46, 0x1, R2.reuse, P6 ;  /* 0x000000012e2e7824 */ /* 0x100fe400030e0602 */
[----:B------:R-:W-:Y:S01]  /*5b7f0*/  STL [R1+0xd74], R59 ;  /* 0x000d743b01007387 */ /* 0x000fe20000100800 */
        /* <DEDUP_REMOVED lines=306> */
[----:B------:R-:W-:Y:S02]  /*5cb20*/  STL [R1+0xba0], R20 ;  /* 0x000ba01401007387 */ /* 0x000fe40000100800 */
[----:B------:R-:W-:Y:S01]  /*5cb30*/  STL [R1+0xbc4], R17 ;  /* 0x000bc41101007387 */ /* 0x000fe20000100800 */
[----:B------:R-:W-:Y:S01]  /*5cb40*/  STL [R1+0xb98], R13 ;  /* 0x000b980d01007387 */ /* 0x000fe20000100800 */
[----:B------:R0:W-:Y:S02]  /*5cb50*/  STL [R1+0xbb4], R3 ;  /* 0x000bb40301007387 */ /* 0x0001e40000100800 */
[----:B------:R1:W-:Y:S01]  /*5cb60*/  STL [R1+0xbbc], R16 ;  /* 0x000bbc1001007387 */ /* 0x0003e20000100800 */
[----:B0-----:R-:W2:Y:S01]  /*5cb70*/  LDL.LU R3, [R1+0xb80] ;  /* 0x000b800001037983 */ /* 0x001ea20000300800 */
[----:B------:R-:W-:-:S05]  /*5cb80*/  IADD3 R12, P5, R12, R4, RZ ;  /* 0x000000040c0c7210 */ /* 0x000fca0007fbe0ff */
[----:B------:R0:W-:Y:S01]  /*5cb90*/  STL [R1+0xb90], R12 ;  /* 0x000b900c01007387 */ /* 0x0001e20000100800 */
[----:B------:R-:W3:Y:S02]  /*5cba0*/  LDL.LU R7, [R1+0xba4] ;  /* 0x000ba40001077983 */ /* 0x000ee40000300800 */
[----:B------:R-:W3:Y:S01]  /*5cbb0*/  LDL.LU R11, [R1+0x2198] ;  /* 0x00219800010b7983 */ /* 0x000ee20000300800 */
[----:B----4-:R-:W-:-:S05]  /*5cbc0*/  IADD3 R61, P6, R61, R4, RZ ;  /* 0x000000043d3d7210 */ /* 0x010fca0007fde0ff */
[----:B------:R-:W-:Y:S01]  /*5cbd0*/  STL [R1+0xb88], R61 ;  /* 0x000b883d01007387 */ /* 0x000fe20000100800 */
        /* <DEDUP_REMOVED lines=27> */
[----:B------:R-:W4:Y:S02]  /*5cd90*/  LDL.LU R60, [R1+0x21e8] ;  /* 0x0021e800013c7983 */ /* 0x000f240000300800 */
[----:B------:R-:W4:Y:S01]  /*5cda0*/  LDL.LU R61, [R1+0x21b4] ;  /* 0x0021b400013d7983 */ /* 0x000f220000300800 */
[----:B--2---:R-:W-:-:S05]  /*5cdb0*/  IADD3 R3, P1, R3, R4, RZ ;  /* 0x0000000403037210 */ /* 0x004fca0007f3e0ff */
[----:B------:R0:W-:Y:S04]  /*5cdc0*/  STL [R1+0xb80], R3 ;  /* 0x000b800301007387 */ /* 0x0001e80000100800 */
[----:B0-----:R-:W2:Y:S01]  /*5cdd0*/  LDL.LU R3, [R1+0x21f0] ;  /* 0x0021f00001037983 */ /* 0x001ea20000300800 */
[----:B---3--:R-:W-:Y:S01]  /*5cde0*/  IMAD.X R7, R7, 0x1, R2, P2 ;  /* 0x0000000107077824 */ /* 0x008fe200010e0602 */
[----:B------:R-:W-:-:S04]  /*5cdf0*/  IADD3 R11, P2, R11, R4, RZ ;  /* 0x000000040b0b7210 */ /* 0x000fc80007f5e0ff */
[----:B------:R-:W-:Y:S01]  /*5ce00*/  STL [R1+0xba4], R7 ;  /* 0x000ba40701007387 */ /* 0x000fe20000100800 */
[----:B------:R-:W-:Y:S02]  /*5ce10*/  STL [R1+0x2198], R11 ;  /* 0x0021980b01007387 */ /* 0x000fe40000100800 */
[----:B----4-:R-:W-:-:S05]  /*5ce20*/  IMAD.X R10, R10, 0x1, R2, P3 ;  /* 0x000000010a0a7824 */ /* 0x010fca00018e0602 */
[----:B------:R-:W-:Y:S01]  /*5ce30*/  STL [R1+0xb9c], R10 ;  /* 0x000b9c0a01007387 */ /* 0x000fe20000100800 */
[-C--:B------:R-:W-:Y:S01]  /*5ce40*/  IADD3 R50, P3, R50, R4.reuse, RZ ;  /* 0x0000000432327210 */ /* 0x080fe20007f7e0ff */
[--C-:B------:R-:W-:Y:S01]  /*5ce50*/  IMAD.X R51, R51, 0x1, R2.reuse, P4 ;  /* 0x0000000133337824 */ /* 0x100fe200020e0602 */
[-C--:B------:R-:W-:Y:S01]  /*5ce60*/  IADD3 R56, P4, R56, R4.reuse, RZ ;  /* 0x0000000438387210 */ /* 0x080fe20007f9e0ff */
[--C-:B------:R-:W-:Y:S01]  /*5ce70*/  IMAD.X R57, R57, 0x1, R2.reuse, P5 ;  /* 0x0000000139397824 */ /* 0x100fe200028e0602 */
        /* <DEDUP_REMOVED lines=35> */
[--C-:B------:R-:W-:Y:S02]  /*5d0b0*/  IMAD.X R12, R12, 0x1, R2.reuse, P3 ;  /* 0x000000010c0c7824 */ /* 0x100fe400018e0602 */
[----:B------:R-:W-:Y:S01]  /*5d0c0*/  STL [R1+0x217c], R21 ;  /* 0x00217c1501007387 */ /* 0x000fe20000100800 */
[-C--:B------:R-:W-:Y:S01]  /*5d0d0*/  IADD3 R60, P3, R60, R4.reuse, RZ ;  /* 0x000000043c3c7210 */ /* 0x080fe20007f7e0ff */
[----:B------:R-:W-:Y:S01]  /*5d0e0*/  STL [R1+0x21d0], R24 ;  /* 0x0021d01801007387 */ /* 0x000fe20000100800 */
[-C--:B------:R-:W-:Y:S01]  /*5d0f0*/  IADD3 R16, P2, R16, R4.reuse, RZ ;  /* 0x0000000410107210 */ /* 0x080fe20007f5e0ff */
[----:B------:R-:W-:Y:S02]  /*5d100*/  STL [R1+0x21a8], R20 ;  /* 0x0021a81401007387 */ /* 0x000fe40000100800 */
[----:B------:R-:W-:Y:S01]  /*5d110*/  STL [R1+0x21d8], R17 ;  /* 0x0021d81101007387 */ /* 0x000fe20000100800 */
[----:B------:R-:W-:Y:S01]  /*5d120*/  STL [R1+0x21a0], R13 ;  /* 0x0021a00d01007387 */ /* 0x000fe20000100800 */
[----:B------:R0:W-:Y:S02]  /*5d130*/  STL [R1+0x21e8], R60 ;  /* 0x0021e83c01007387 */ /* 0x0001e40000100800 */
[----:B------:R1:W-:Y:S02]  /*5d140*/  STL [R1+0x21e0], R16 ;  /* 0x0021e01001007387 */ /* 0x0003e40000100800 */
[----:B------:R-:W-:Y:S01]  /*5d150*/  IMAD.X R61, R61, 0x1, R2, P4 ;  /* 0x000000013d3d7824 */ /* 0x000fe200020e0602 */
[----:B0-----:R-:W3:Y:S01]  /*5d160*/  LDL.LU R60, [R1+0x21bc] ;  /* 0x0021bc00013c7983 */ /* 0x001ee20000300800 */
[----:B------:R0:W-:Y:S02]  /*5d170*/  STL [R1+0x219c], R12 ;  /* 0x00219c0c01007387 */ /* 0x0001e40000100800 */
[----:B------:R-:W3:Y:S02]  /*5d180*/  LDL.LU R7, [R1+0x21f8] ;  /* 0x0021f80001077983 */ /* 0x000ee40000300800 */
[----:B------:R-:W3:Y:S01]  /*5d190*/  LDL.LU R11, [R1+0x21c4] ;  /* 0x0021c400010b7983 */ /* 0x000ee20000300800 */
[----:B------:R-:W-:Y:S01]  /*5d1a0*/  STL [R1+0x21b4], R61 ;  /* 0x0021b43d01007387 */ /* 0x000fe20000100800 */
[----:B------:R-:W3:Y:S01]  /*5d1b0*/  LDL.LU R10, [R1+0x2200] ;  /* 0x00220000010a7983 */ /* 0x000ee20000300800 */
[----:B--2---:R-:W-:-:S05]  /*5d1c0*/  IADD3 R3, P4, R3, R4, RZ ;  /* 0x0000000403037210 */ /* 0x004fca0007f9e0ff */
        /* <DEDUP_REMOVED lines=25> */
[----:B--2---:R-:W2:Y:S02]  /*5d360*/  LDL.LU R3, [R1+0x222c] ;  /* 0x00222c0001037983 */ /* 0x004ea40000300800 */
[----:B------:R-:W2:Y:S02]  /*5d370*/  LDL.LU R61, [R1+0x2268] ;  /* 0x00226800013d7983 */ /* 0x000ea40000300800 */
[--C-:B---3--:R-:W-:Y:S01]  /*5d380*/  IMAD.X R60, R60, 0x1, R2.reuse, P5 ;  /* 0x000000013c3c7824 */ /* 0x108fe200028e0602 */
[----:B------:R-:W-:Y:S01]  /*5d390*/  IADD3 R7, P5, R7, R4, RZ ;  /* 0x0000000407077210 */ /* 0x000fe20007fbe0ff */
[----:B------:R-:W-:-:S03]  /*5d3a0*/  IMAD.X R11, R11, 0x1, R2, P6 ;  /* 0x000000010b0b7824 */ /* 0x000fc600030e0602 */
[----:B------:R0:W-:Y:S01]  /*5d3b0*/  STL [R1+0x21bc], R60 ;  /* 0x0021bc3c01007387 */ /* 0x0001e20000100800 */
[----:B------:R-:W-:-:S03]  /*5d3c0*/  IADD3 R10, P6, R10, R4, RZ ;  /* 0x000000040a0a7210 */ /* 0x000fc60007fde0ff */
[----:B0-----:R-:W3:Y:S01]  /*5d3d0*/  LDL.LU R60, [R1+0x2234] ;  /* 0x00223400013c7983 */ /* 0x001ee20000300800 */
[----:B------:R-:W-:Y:S02]  /*5d3e0*/  STL [R1+0x21f8], R7 ;  /* 0x0021f80701007387 */ /* 0x000fe40000100800 */
[----:B------:R-:W-:Y:S02]  /*5d3f0*/  STL [R1+0x21c4], R11 ;  /* 0x0021c40b01007387 */ /* 0x000fe40000100800 */
[----:B------:R-:W-:Y:S02]  /*5d400*/  STL [R1+0x2200], R10 ;  /* 0x0022000a01007387 */ /* 0x000fe40000100800 */
        /* <DEDUP_REMOVED lines=40> */
[--C-:B--2---:R-:W-:Y:S01]  /*5d690*/  IMAD.X R3, R3, 0x1, R2.reuse, P1 ;  /* 0x0000000103037824 */ /* 0x104fe200008e0602 */
        /* <DEDUP_REMOVED lines=8> */
[-C--:B------:R-:W-:Y:S02]  /*5d720*/  IADD3 R12, P6, R12, R4.reuse, RZ ;  /* 0x000000040c0c7210 */ /* 0x080fe40007fde0ff */
[----:B------:R-:W-:-:S03]  /*5d730*/  IADD3 R61, P1, R61, R4, RZ ;  /* 0x000000043d3d7210 */ /* 0x000fc60007f3e0ff */
[----:B------:R0:W-:Y:S01]  /*5d740*/  STL [R1+0x2260], R12 ;  /* 0x0022600c01007387 */ /* 0x0001e20000100800 */
[----:B------:R-:W4:Y:S02]  /*5d750*/  LDL.LU R7, [R1+0x223c] ;  /* 0x00223c0001077983 */ /* 0x000f240000300800 */
[----:B------:R-:W4:Y:S02]  /*5d760*/  LDL.LU R11, [R1+0x2278] ;  /* 0x00227800010b7983 */ /* 0x000f240000300800 */
[----:B------:R0:W-:Y:S01]  /*5d770*/  STL [R1+0x2268], R61 ;  /* 0x0022683d01007387 */ /* 0x0001e20000100800 */
[----:B------:R-:W4:Y:S01]  /*5d780*/  LDL.LU R10, [R1+0x2244] ;  /* 0x00224400010a7983 */ /* 0x000f220000300800 */
[----:B---3--:R-:W-:-:S05]  /*5d790*/  IMAD.X R60, R60, 0x1, R2, P2 ;  /* 0x000000013c3c7824 */ /* 0x008fca00010e0602 */
        /* <DEDUP_REMOVED lines=26> */
[----:B---3--:R-:W3:Y:S01]  /*5d940*/  LDL.LU R60, [R1+0x22ac] ;  /* 0x0022ac00013c7983 */ /* 0x008ee20000300800 */
[----:B--2---:R-:W-:-:S05]  /*5d950*/  IADD3 R3, P2, R3, R4, RZ ;  /* 0x0000000403037210 */ /* 0x004fca0007f5e0ff */
[----:B------:R0:W-:Y:S04]  /*5d960*/  STL [R1+0x2270], R3 ;  /* 0x0022700301007387 */ /* 0x0001e80000100800 */
[----:B0-----:R-:W2:Y:S01]  /*5d970*/  LDL.LU R3, [R1+0x22e8] ;  /* 0x0022e80001037983 */ /* 0x001ea20000300800 */
[--C-:B----4-:R-:W-:Y:S01]  /*5d980*/  IMAD.X R7, R7, 0x1, R2.reuse, P3 ;  /* 0x0000000107077824 */ /* 0x110fe200018e0602 */
[----:B------:R-:W-:Y:S01]  /*5d990*/  IADD3 R11, P3, R11, R4, RZ ;  /* 0x000000040b0b7210 */ /* 0x000fe20007f7e0ff */
[----:B------:R-:W-:-:S03]  /*5d9a0*/  IMAD.X R10, R10, 0x1, R2, P4 ;  /* 0x000000010a0a7824 */ /* 0x000fc600020e0602 */
[----:B------:R-:W-:Y:S01]  /*5d9b0*/  STL [R1+0x223c], R7 ;  /* 0x00223c0701007387 */ /* 0x000fe20000100800 */
[----:B------:R-:W-:Y:S02]  /*5d9c0*/  STL [R1+0x2278], R11 ;  /* 0x0022780b01007387 */ /* 0x000fe40000100800 */
        /* <DEDUP_REMOVED lines=20> */
[----:B------:R0:W-:Y:S01]  /*5db10*/  STL [R1+0x2264], R55 ;  /* 0x0022643701007387 */ /* 0x0001e20000100800 */
[-C--:B------:R-:W-:Y:S01]  /*5db20*/  IADD3 R29, P4, R29, R4.reuse, RZ ;  /* 0x000000041d1d7210 */ /* 0x080fe20007f9e0ff */
[----:B------:R-:W-:Y:S01]  /*5db30*/  STL [R1+0x22a0], R47 ;  /* 0x0022a02f01007387 */ /* 0x000fe20000100800 */
[--C-:B------:R-:W-:Y:S02]  /*5db40*/  IMAD.X R28, R28, 0x1, R2.reuse, P5 ;  /* 0x000000011c1c7824 */ /* 0x100fe400028e0602 */
[----:B------:R1:W-:Y:S01]  /*5db50*/  STL [R1+0x226c], R46 ;  /* 0x00226c2e01007387 */ /* 0x0003e20000100800 */
[-C--:B------:R-:W-:Y:S01]  /*5db60*/  IADD3 R53, P5, R53, R4.reuse, RZ ;  /* 0x0000000435357210 */ /* 0x080fe20007fbe0ff */
[----:B------:R-:W-:Y:S01]  /*5db70*/  STL [R1+0x22a8], R45 ;  /* 0x0022a82d01007387 */ /* 0x000fe20000100800 */
[--C-:B------:R-:W-:Y:S02]  /*5db80*/  IMAD.X R52, R52, 0x1, R2.reuse, P6 ;  /* 0x0000000134347824 */ /* 0x100fe400030e0602 */
[----:B------:R4:W-:Y:S01]  /*5db90*/  STL [R1+0x2274], R44 ;  /* 0x0022742c01007387 */ /* 0x0009e20000100800 */
[----:B------:R-:W-:Y:S01]  /*5dba0*/  IADD3 R25, P6, R25, R4, RZ ;  /* 0x0000000419197210 */ /* 0x000fe20007fde0ff */
[----:B------:R0:W-:Y:S01]  /*5dbb0*/  STL [R1+0x22b0], R29 ;  /* 0x0022b01d01007387 */ /* 0x0001e20000100800 */
[----:B------:R-:W-:-:S02]  /*5dbc0*/  IMAD.X R21, R21, 0x1, R2, P1 ;  /* 0x0000000115157824 */ /* 0x000fc400008e0602 */
[----:B------:R0:W-:Y:S01]  /*5dbd0*/  STL [R1+0x227c], R28 ;  /* 0x00227c1c01007387 */ /* 0x0001e20000100800 */
[-C--:B------:R-:W-:Y:S01]  /*5dbe0*/  IADD3 R24, P1, R24, R4.reuse, RZ ;  /* 0x0000000418187210 */ /* 0x080fe20007f3e0ff */
[----:B------:R0:W-:Y:S01]  /*5dbf0*/  STL [R1+0x22b8], R53 ;  /* 0x0022b83501007387 */ /* 0x0001e20000100800 */
[--C-:B------:R-:W-:Y:S02]  /*5dc00*/  IMAD.X R20, R20, 0x1, R2.reuse, P2 ;  /* 0x0000000114147824 */ /* 0x100fe400010e0602 */
[----:B------:R0:W-:Y:S01]  /*5dc10*/  STL [R1+0x2284], R52 ;  /* 0x0022843401007387 */ /* 0x0001e20000100800 */
[-C--:B------:R-:W-:Y:S01]  /*5dc20*/  IADD3 R17, P2, R17, R4.reuse, RZ ;  /* 0x0000000411117210 */ /* 0x080fe20007f5e0ff */
[----:B------:R-:W-:Y:S01]  /*5dc30*/  STL [R1+0x22c0], R25 ;  /* 0x0022c01901007387 */ /* 0x000fe20000100800 */
[--C-:B------:R-:W-:Y:S02]  /*5dc40*/  IMAD.X R13, R13, 0x1, R2.reuse, P3 ;  /* 0x000000010d0d7824 */ /* 0x100fe400018e0602 */
[----:B------:R1:W-:Y:S02]  /*5dc50*/  STL [R1+0x228c], R21 ;  /* 0x00228c1501007387 */ /* 0x0003e40000100800 */
[----:B------:R-:W-:Y:S01]  /*5dc60*/  STL [R1+0x22c8], R24 ;  /* 0x0022c81801007387 */ /* 0x000fe20000100800 */
[----:B------:R-:W-:Y:S01]  /*5dc70*/  IADD3 R16, P3, R16, R4, RZ ;  /* 0x0000000410107210 */ /* 0x000fe20007f7e0ff */
[----:B------:R1:W-:Y:S01]  /*5dc80*/  STL [R1+0x2294], R20 ;  /* 0x0022941401007387 */ /* 0x0003e20000100800 */
[----:B------:R-:W-:-:S02]  /*5dc90*/  IMAD.X R12, R12, 0x1, R2, P4 ;  /* 0x000000010c0c7824 */ /* 0x000fc400020e0602 */
[----:B------:R-:W-:Y:S01]  /*5dca0*/  STL [R1+0x22d0], R17 ;  /* 0x0022d01101007387 */ /* 0x000fe20000100800 */
[-C--:B------:R-:W-:Y:S01]  /*5dcb0*/  IADD3 R61, P4, R61, R4.reuse, RZ ;  /* 0x000000043d3d7210 */ /* 0x080fe20007f9e0ff */
[----:B------:R2:W-:Y:S01]  /*5dcc0*/  STL [R1+0x229c], R13 ;  /* 0x00229c0d01007387 */ /* 0x0005e20000100800 */
[----:B0-----:R-:W2:Y:S02]  /*5dcd0*/  LDL.LU R55, [R1+0x22b4] ;  /* 0x0022b40001377983 */ /* 0x001ea40000300800 */
[----:B------:R-:W-:Y:S02]  /*5dce0*/  STL [R1+0x22d8], R16 ;  /* 0x0022d81001007387 */ /* 0x000fe40000100800 */
[----:B---3--:R-:W-:Y:S01]  /*5dcf0*/  IMAD.X R60, R60, 0x1, R2, P5 ;  /* 0x000000013c3c7824 */ /* 0x008fe200028e0602 */
[----:B------:R0:W-:Y:S01]  /*5dd00*/  STL [R1+0x22a4], R12 ;  /* 0x0022a40c01007387 */ /* 0x0001e20000100800 */
[----:B------:R-:W-:Y:S02]  /*5dd10*/  STL [R1+0x22e0], R61 ;  /* 0x0022e03d01007387 */ /* 0x000fe40000100800 */
[----:B-1----:R-:W3:Y:S02]  /*5dd20*/  LDL.LU R46, [R1+0x22f0] ;  /* 0x0022f000012e7983 */ /* 0x002ee40000300800 */
[----:B------:R-:W3:Y:S01]  /*5dd30*/  LDL.LU R47, [R1+0x22bc] ;  /* 0x0022bc00012f7983 */ /* 0x000ee20000300800 */
[----:B------:R1:W-:Y:S01]  /*5dd40*/  STL [R1+0x22ac], R60 ;  /* 0x0022ac3c01007387 */ /* 0x0003e20000100800 */
[----:B----4-:R-:W3:Y:S01]  /*5dd50*/  LDL.LU R44, [R1+0x22f8] ;  /* 0x0022f800012c7983 */ /* 0x010ee20000300800 */
        /* <DEDUP_REMOVED lines=14> */
[----:B------:R-:W4:Y:S02]  /*5de40*/  LDL.LU R16, [R1+0x22f4] ;  /* 0x0022f40001107983 */ /* 0x000f240000300800 */
[----:B-1----:R-:W4:Y:S02]  /*5de50*/  LDL.LU R60, [R1+0x2330] ;  /* 0x00233000013c7983 */ /* 0x002f240000300800 */
[----:B------:R-:W4:Y:S01]  /*5de60*/  LDL.LU R61, [R1+0x22fc] ;  /* 0x0022fc00013d7983 */ /* 0x000f220000300800 */
[----:B--2---:R-:W2:Y:S01]  /*5de70*/  LDL.LU R3, [R1+0x2338] ;  /* 0x0023380001037983 */ /* 0x004ea20000300800 */
        /* <DEDUP_REMOVED lines=10> */
[--C-:B------:R-:W-:Y:S01]  /*5df20*/  IMAD.X R55, R55, 0x1, R2.reuse, P6 ;  /* 0x0000000137377824 */ /* 0x100fe200030e0602 */
[----:B---3--:R-:W-:Y:S01]  /*5df30*/  IADD3 R46, P6, R46, R4, RZ ;  /* 0x000000042e2e7210 */ /* 0x008fe20007fde0ff */
[----:B------:R-:W-:-:S03]  /*5df40*/  IMAD.X R47, R47, 0x1, R2, P1 ;  /* 0x000000012f2f7824 */ /* 0x000fc600008e0602 */
[----:B------:R0:W-:Y:S01]  /*5df50*/  STL [R1+0x22b4], R55 ;  /* 0x0022b43701007387 */ /* 0x0001e20000100800 */
[----:B------:R-:W-:-:S03]  /*5df60*/  IADD3 R44, P1, R44, R4, RZ ;  /* 0x000000042c2c7210 */ /* 0x000fc60007f3e0ff */
[----:B0-----:R-:W3:Y:S01]  /*5df70*/  LDL.LU R55, [R1+0x233c] ;  /* 0x00233c0001377983 */ /* 0x001ee20000300800 */
[----:B------:R0:W-:Y:S03]  /*5df80*/  STL [R1+0x22f0], R46 ;  /* 0x0022f02e01007387 */ /* 0x0001e60000100800 */
[----:B0-----:R0:W5:Y:S01]  /*5df90*/  LDL.LU R46, [R1+0x24b0] ;  /* 0x0024b000012e7983 */ /* 0x0011620000300800 */
[----:B------:R1:W-:Y:S03]  /*5dfa0*/  STL [R1+0x22bc], R47 ;  /* 0x0022bc2f01007387 */ /* 0x0003e60000100800 */
[----:B-1----:R0:W5:Y:S01]  /*5dfb0*/  LDL.LU R47, [R1+0x24ac] ;  /* 0x0024ac00012f7983 */ /* 0x0021620000300800 */
[----:B------:R1:W-:Y:S03]  /*5dfc0*/  STL [R1+0x22f8], R44 ;  /* 0x0022f82c01007387 */ /* 0x0003e60000100800 */
[----:B-1----:R0:W5:Y:S01]  /*5dfd0*/  LDL.LU R44, [R1+0x24a8] ;  /* 0x0024a800012c7983 */ /* 0x0021620000300800 */
[--C-:B----4-:R-:W-:Y:S01]  /*5dfe0*/  IMAD.X R45, R45, 0x1, R2.reuse, P2 ;  /* 0x000000012d2d7824 */ /* 0x110fe200010e0602 */
[-C--:B------:R-:W-:Y:S01]  /*5dff0*/  IADD3 R29, P2, R29, R4.reuse, RZ ;  /* 0x000000041d1d7210 */ /* 0x080fe20007f5e0ff */
[----:B------:R-:W-:Y:S01]  /*5e000*/  IMAD.X R28, R28, 0x1, R2, P3 ;  /* 0x000000011c1c7824 */ /* 0x000fe200018e0602 */
[----:B------:R-:W-:-:S02]  /*5e010*/  IADD3 R53, P3, R53, R4, RZ ;  /* 0x0000000435357210 */ /* 0x000fc40007f7e0ff */
[----:B------:R1:W-:Y:S01]  /*5e020*/  STL [R1+0x22c4], R45 ;  /* 0x0022c42d01007387 */ /* 0x0003e20000100800 */
[--C-:B------:R-:W-:Y:S01]  /*5e030*/  IMAD.X R52, R52, 0x1, R2.reuse, P4 ;  /* 0x0000000134347824 */ /* 0x100fe200020e0602 */
[-C--:B------:R-:W-:Y:S01]  /*5e040*/  IADD3 R21, P4, R21, R4.reuse, RZ ;  /* 0x0000000415157210 */ /* 0x080fe20007f9e0ff */
[--C-:B------:R-:W-:Y:S01]  /*5e050*/  IMAD.X R25, R25, 0x1, R2.reuse, P5 ;  /* 0x0000000119197824 */ /* 0x100fe200028e0602 */
[----:B-1----:R0:W5:Y:S01]  /*5e060*/  LDL.LU R45, [R1+0x24a4] ;  /* 0x0024a400012d7983 */ /* 0x0021620000300800 */
[----:B------:R1:W-:Y:S01]  /*5e070*/  STL [R1+0x2300], R29 ;  /* 0x0023001d01007387 */ /* 0x0003e20000100800 */
[-C--:B------:R-:W-:Y:S01]  /*5e080*/  IADD3 R20, P5, R20, R4.reuse, RZ ;  /* 0x0000000414147210 */ /* 0x080fe20007fbe0ff */
[----:B------:R-:W-:Y:S01]  /*5e090*/  IMAD.X R24, R24, 0x1, R2, P6 ;  /* 0x0000000118187824 */ /* 0x000fe200030e0602 */
[----:B-1----:R0:W5:Y:S01]  /*5e0a0*/  LDL.LU R29, [R1+0x24a0] ;  /* 0x0024a000011d7983 */ /* 0x0021620000300800 */
[----:B------:R1:W-:Y:S01]  /*5e0b0*/  STL [R1+0x22cc], R28 ;  /* 0x0022cc1c01007387 */ /* 0x0003e20000100800 */
[----:B------:R-:W-:-:S02]  /*5e0c0*/  IADD3 R13, P6, R13, R4, RZ ;  /* 0x000000040d0d7210 */ /* 0x000fc40007fde0ff */
[----:B-1----:R0:W5:Y:S01]  /*5e0d0*/  LDL.LU R28, [R1+0x249c] ;  /* 0x00249c00011c7983 */ /* 0x0021620000300800 */
[----:B------:R1:W-:Y:S02]  /*5e0e0*/  STL [R1+0x2308], R53 ;  /* 0x0023083501007387 */ /* 0x0003e40000100800 */
[--C-:B------:R-:W-:Y:S01]  /*5e0f0*/  IMAD.X R17, R17, 0x1, R2.reuse, P1 ;  /* 0x0000000111117824 */ /* 0x100fe200008e0602 */
[----:B-1----:R0:W5:Y:S01]  /*5e100*/  LDL.LU R53, [R1+0x2498] ;  /* 0x0024980001357983 */ /* 0x0021620000300800 */
[----:B------:R1:W-:Y:S01]  /*5e110*/  STL [R1+0x22d4], R52 ;  /* 0x0022d43401007387 */ /* 0x0003e20000100800 */
[-C--:B------:R-:W-:Y:S02]  /*5e120*/  IADD3 R12, P1, R12, R4.reuse, RZ ;  /* 0x000000040c0c7210 */ /* 0x080fe40007f3e0ff */
[----:B-1----:R0:W5:Y:S01]  /*5e130*/  LDL.LU R52, [R1+0x2494] ;  /* 0x0024940001347983 */ /* 0x0021620000300800 */
[----:B------:R1:W-:Y:S02]  /*5e140*/  STL [R1+0x2310], R21 ;  /* 0x0023101501007387 */ /* 0x0003e40000100800 */
        /* <DEDUP_REMOVED lines=9> */
[-C--:B--2---:R-:W-:Y:S02]  /*5e1e0*/  IADD3 R3, P3, R3, R4.reuse, RZ ;  /* 0x0000000403037210 */ /* 0x084fe40007f7e0ff */
[----:B-1----:R0:W5:Y:S01]  /*5e1f0*/  LDL.LU R24, [R1+0x2484] ;  /* 0x0024840001187983 */ /* 0x0021620000300800 */
[----:B------:R1:W-:Y:S03]  /*5e200*/  STL [R1+0x2320], R13 ;  /* 0x0023200d01007387 */ /* 0x0003e60000100800 */
        /* <DEDUP_REMOVED lines=12> */
[----:B-1----:R-:W2:Y:S01]  /*5e2d0*/  LDL.LU R3, [R1+0x2468] ;  /* 0x0024680001037983 */ /* 0x002ea20000300800 */
[--C-:B------:R-:W-:Y:S01]  /*5e2e0*/  IMAD.X R7, R7, 0x1, R2.reuse, P4 ;  /* 0x0000000107077824 */ /* 0x100fe200020e0602 */
        /* <DEDUP_REMOVED lines=9> */
[----:B------:R-:W-:Y:S02]  /*5e380*/  STL [R1+0x2348], R50 ;  /* 0x0023483201007387 */ /* 0x000fe40000100800 */
[----:B------:R-:W-:Y:S02]  /*5e390*/  STL [R1+0x2314], R51 ;  /* 0x0023143301007387 */ /* 0x000fe40000100800 */
[----:B------:R-:W-:Y:S01]  /*5e3a0*/  STL [R1+0x2350], R56 ;  /* 0x0023503801007387 */ /* 0x000fe20000100800 */
[----:B------:R-:W-:Y:S01]  /*5e3b0*/  STL [R1+0x231c], R57 ;  /* 0x00231c3901007387 */ /* 0x000fe20000100800 */
[----:B------:R-:W-:Y:S01]  /*5e3c0*/  IADD3 R58, P1, R58, R4, RZ ;  /* 0x000000043a3a7210 */ /* 0x000fe20007f3e0ff */
[----:B------:R-:W-:-:S02]  /*5e3d0*/  IMAD.X R59, R59, 0x1, R2, P2 ;  /* 0x000000013b3b7824 */ /* 0x000fc400010e0602 */
[--C-:B---3--:R-:W-:Y:S02]  /*5e3e0*/  IMAD.X R55, R55, 0x1, R2.reuse, P5 ;  /* 0x0000000137377824 */ /* 0x108fe400028e0602 */
[--C-:B------:R-:W-:Y:S02]  /*5e3f0*/  IMAD.X R54, R54, 0x1, R2.reuse, P4 ;  /* 0x0000000136367824 */ /* 0x100fe400020e0602 */
[----:B--2---:R-:W-:-:S05]  /*5e400*/  IMAD.X R3, R3, 0x1, R2, P3 ;  /* 0x0000000103037824 */ /* 0x004fca00018e0602 */
[----:B------:R1:W-:Y:S01]  /*5e410*/  STL [R1+0x232c], R3 ;  /* 0x00232c0301007387 */ /* 0x0003e20000100800 */
[----:B------:R0:W-:Y:S02]  /*5e420*/  STL [R1+0x2354], R58 ;  /* 0x0023543a01007387 */ /* 0x0001e40000100800 */
[----:B------:R0:W-:Y:S01]  /*5e430*/  STL [R1+0x2324], R59 ;  /* 0x0023243b01007387 */ /* 0x0001e20000100800 */
[----:B-1----:R-:W1:Y:S01]  /*5e440*/  S2R R3, SR_TID.X ;  /* 0x0000000000037919 */ /* 0x002e620000002100 */
[----:B------:R0:W-:Y:S02]  /*5e450*/  STL [R1+0x233c], R55 ;  /* 0x00233c3701007387 */ /* 0x0001e40000100800 */
[----:B------:R0:W-:Y:S01]  /*5e460*/  STL [R1+0x2334], R54 ;  /* 0x0023343601007387 */ /* 0x0001e20000100800 */
[----:B-1----:R-:W-:-:S05]  /*5e470*/  LOP3.LUT R3, R3, 0x1f, RZ, 0xc0, !PT ;  /* 0x0000001f03037812 */ /* 0x002fca00078ec0ff */
[----:B------:R-:W-:Y:S02]  /*5e480*/  IMAD.SHL.U32 R3, R3, 0x2, RZ ;  /* 0x0000000203037824 */ /* 0x000fe400078e00ff */
[----:B0-----:R-:W2:Y:S04]  /*5e490*/  LDL.LU R54, [R1+0x2344] ;  /* 0x0023440001367983 */ /* 0x001ea80000300800 */
[----:B------:R-:W3:Y:S01]  /*5e4a0*/  LDL.LU R55, [R1+0x234c] ;  /* 0x00234c0001377983 */ /* 0x000ee20000300800 */
[----:B------:R-:W-:Y:S02]  /*5e4b0*/  IMAD.MOV.U32 R10, RZ, RZ, R5 ;  /* 0x000000ffff0a7224 */ /* 0x000fe400078e0005 */
[----:B------:R-:W-:Y:S02]  /*5e4c0*/  IMAD.MOV.U32 R4, RZ, RZ, R6 ;  /* 0x000000ffff047224 */ /* 0x000fe400078e0006 */
[----:B------:R-:W-:Y:S02]  /*5e4d0*/  IMAD.MOV.U32 R5, RZ, RZ, R9 ;  /* 0x000000ffff057224 */ /* 0x000fe400078e0009 */
[----:B------:R-:W-:-:S02]  /*5e4e0*/  IMAD.MOV.U32 R11, RZ, RZ, R8 ;  /* 0x000000ffff0b7224 */ /* 0x000fc400078e0008 */
[--C-:B--2---:R-:W-:Y:S02]  /*5e4f0*/  IMAD.X R54, R54, 0x1, R2.reuse, P6 ;  /* 0x0000000136367824 */ /* 0x104fe400030e0602 */
[----:B---3--:R-:W-:-:S03]  /*5e500*/  IMAD.X R55, R55, 0x1, R2, P1 ;  /* 0x0000000137377824 */ /* 0x008fc600008e0602 */
[----:B------:R0:W-:Y:S04]  /*5e510*/  STL [R1+0x2344], R54 ;  /* 0x0023443601007387 */ /* 0x0001e80000100800 */
[----:B------:R0:W-:Y:S04]  /*5e520*/  STL.64 [R1+0x540], R4 ;  /* 0x0005400401007387 */ /* 0x0001e80000100a00 */
[----:B------:R0:W-:Y:S04]  /*5e530*/  STL [R1+0x234c], R55 ;  /* 0x00234c3701007387 */ /* 0x0001e80000100800 */
[----:B------:R0:W-:Y:S01]  /*5e540*/  STL.64 [R1+0x548], R10 ;  /* 0x0005480a01007387 */ /* 0x0001e20000100a00 */
[----:B------:R-:W-:Y:S01]  /*5e550*/  @!P0 CALL.REL.NOINC `(.L_x_1) ;  /* 0x0000001000008944 */ /* 0x000fe20003c00000 */
[----:B------:R-:W-:Y:S05]  /*5e560*/  BRA `(.L_x_2) ;  /* 0xfffb5b1000007947 */ /* 0x000fea000383ffff */
.L_x_1:
[----:B0-----:R-:W-:Y:S02]  /*5e570*/  IMAD.MOV.U32 R4, RZ, RZ, R31 ;  /* 0x000000ffff047224 */ /* 0x001fe400078e001f */
[----:B------:R-:W-:-:S02]  /*5e580*/  IMAD.MOV.U32 R10, RZ, RZ, R30 ;  /* 0x000000ffff0a7224 */ /* 0x000fc400078e001e */
[----:B------:R-:W-:Y:S02]  /*5e590*/  IMAD.MOV.U32 R31, RZ, RZ, R14 ;  /* 0x000000ffff1f7224 */ /* 0x000fe400078e000e */
[----:B------:R-:W-:Y:S01]  /*5e5a0*/  IMAD.MOV.U32 R30, RZ, RZ, R15 ;  /* 0x000000ffff1e7224 */ /* 0x000fe200078e000f */
[----:B------:R-:W2:Y:S01]  /*5e5b0*/  LDL.LU R14, [R1+0x42c] ;  /* 0x00042c00010e7983 */ /* 0x000ea20000300800 */
[----:B------:R-:W-:Y:S02]  /*5e5c0*/  IMAD.MOV.U32 R59, RZ, RZ, R18 ;  /* 0x000000ffff3b7224 */ /* 0x000fe400078e0012 */
[----:B------:R-:W-:Y:S01]  /*5e5d0*/  IMAD.MOV.U32 R58, RZ, RZ, R19 ;  /* 0x000000ffff3a7224 */ /* 0x000fe200078e0013 */
[----:B------:R-:W2:Y:S01]  /*5e5e0*/  LDL.LU R15, [R1+0x428] ;  /* 0x00042800010f7983 */ /* 0x000ea20000300800 */
[----:B------:R-:W-:Y:S02]  /*5e5f0*/  IMAD.MOV.U32 R57, RZ, RZ, R22 ;  /* 0x000000ffff397224 */ /* 0x000fe400078e0016 */
[----:B------:R-:W-:Y:S01]  /*5e600*/  IMAD.MOV.U32 R56, RZ, RZ, R23 ;  /* 0x000000ffff387224 */ /* 0x000fe200078e0017 */
[----:B------:R-:W3:Y:S01]  /*5e610*/  LDL.LU R18, [R1+0x43c] ;  /* 0x00043c0001127983 */ /* 0x000ee20000300800 */
[----:B------:R-:W-:-:S02]  /*5e620*/  IMAD.MOV.U32 R51, RZ, RZ, R32 ;  /* 0x000000ffff337224 */ /* 0x000fc400078e0020 */
[----:B------:R-:W-:Y:S01]  /*5e630*/  IMAD.MOV.U32 R7, RZ, RZ, R49 ;  /* 0x000000ffff077224 */ /* 0x000fe200078e0031 */
[----:B------:R-:W3:Y:S01]  /*5e640*/  LDL.LU R19, [R1+0x438] ;  /* 0x0004380001137983 */ /* 0x000ee20000300800 */
[----:B------:R-:W-:Y:S02]  /*5e650*/  IMAD.MOV.U32 R50, RZ, RZ, R33 ;  /* 0x000000ffff327224 */ /* 0x000fe400078e0021 */
[----:B------:R-:W-:Y:S01]  /*5e660*/  IMAD.MOV.U32 R11, RZ, RZ, R48 ;  /* 0x000000ffff0b7224 */ /* 0x000fe200078e0030 */
[----:B------:R-:W4:Y:S01]  /*5e670*/  LDL.LU R22, [R1+0x40c] ;  /* 0x00040c0001167983 */ /* 0x000f220000300800 */
[----:B------:R-:W-:Y:S02]  /*5e680*/  IMAD.MOV.U32 R49, RZ, RZ, R34 ;  /* 0x000000ffff317224 */ /* 0x000fe400078e0022 */
[----:B------:R-:W-:Y:S01]  /*5e690*/  IMAD.MOV.U32 R48, RZ, RZ, R35 ;  /* 0x000000ffff307224 */ /* 0x000fe200078e0023 */
[----:B------:R-:W4:Y:S04]  /*5e6a0*/  LDL.LU R23, [R1+0x408] ;  /* 0x0004080001177983 */ /* 0x000f280000300800 */
[----:B------:R-:W4:Y:S04]  /*5e6b0*/  LDL.LU R54, [R1+0x41c] ;  /* 0x00041c0001367983 */ /* 0x000f280000300800 */
[----:B------:R-:W4:Y:S04]  /*5e6c0*/  LDL.LU R55, [R1+0x418] ;  /* 0x0004180001377983 */ /* 0x000f280000300800 */
[----:B------:R-:W4:Y:S04]  /*5e6d0*/  LDL.LU R32, [R1+0x424] ;  /* 0x0004240001207983 */ /* 0x000f280000300800 */
[----:B------:R-:W4:Y:S04]  /*5e6e0*/  LDL.LU R33, [R1+0x420] ;  /* 0x0004200001217983 */ /* 0x000f280000300800 */
[----:B------:R-:W4:Y:S04]  /*5e6f0*/  LDL.LU R34, [R1+0x434] ;  /* 0x0004340001227983 */ /* 0x000f280000300800 */
[----:B------:R-:W4:Y:S01]  /*5e700*/  LDL.LU R35, [R1+0x430] ;  /* 0x0004300001237983 */ /* 0x000f220000300800 */
[----:B------:R-:W-:-:S02]  /*5e710*/  F2FP.PACK_AB R2, R7, R11 ;  /* 0x0000000b0702723e */ /* 0x000fc400000000ff */
[----:B------:R-:W-:Y:S01]  /*5e720*/  F2FP.PACK_AB R0, R4, R10 ;  /* 0x0000000a0400723e */ /* 0x000fe200000000ff */
[----:B-----5:R-:W-:Y:S01]  /*5e730*/  STL [R1+0x246c], R60 ;  /* 0x00246c3c01007387 */ /* 0x020fe20000100800 */
[----:B------:R-:W-:-:S03]  /*5e740*/  F2FP.PACK_AB R3, R48, R49 ;  /* 0x000000313003723e */ /* 0x000fc600000000ff */
[----:B------:R-:W-:Y:S04]  /*5e750*/  STL [R1+0x2468], R61 ;  /* 0x0024683d01007387 */ /* 0x000fe80000100800 */
[----:B------:R0:W-:Y:S04]  /*5e760*/  STL [R1+0xec], R2 ;  /* 0x0000ec0201007387 */ /* 0x0001e80000100800 */
[----:B------:R1:W-:Y:S01]  /*5e770*/  STL [R1+0xe8], R0 ;  /* 0x0000e80001007387 */ /* 0x0003e20000100800 */
[----:B0-----:R-:W-:-:S03]  /*5e780*/  F2FP.PACK_AB R2, R50, R51 ;  /* 0x000000333202723e */ /* 0x001fc600000000ff */
[----:B------:R0:W-:Y:S01]  /*5e790*/  STL [R1+0xe4], R3 ;  /* 0x0000e40301007387 */ /* 0x0001e20000100800 */
[----:B-1----:R-:W-:-:S03]  /*5e7a0*/  F2FP.PACK_AB R0, R27, R26 ;  /* 0x0000001a1b00723e */ /* 0x002fc600000000ff */
[----:B------:R1:W-:Y:S01]  /*5e7b0*/  STL [R1+0xe0], R2 ;  /* 0x0000e00201007387 */ /* 0x0003e20000100800 */
[----:B0-----:R-:W-:-:S03]  /*5e7c0*/  F2FP.PACK_AB R3, R56, R57 ;  /* 0x000000393803723e */ /* 0x001fc600000000ff */
[----:B------:R0:W-:Y:S01]  /*5e7d0*/  STL [R1+0xfc], R0 ;  /* 0x0000fc0001007387 */ /* 0x0001e20000100800 */
[----:B-1----:R-:W-:-:S03]  /*5e7e0*/  F2FP.PACK_AB R2, R58, R59 ;  /* 0x0000003b3a02723e */ /* 0x002fc600000000ff */
[----:B------:R2:W-:Y:S01]  /*5e7f0*/  STL [R1+0xf8], R3 ;  /* 0x0000f80301007387 */ /* 0x0005e20000100800 */
[----:B0-----:R-:W-:-:S03]  /*5e800*/  F2FP.PACK_AB R0, R30, R31 ;  /* 0x0000001f1e00723e */ /* 0x001fc600000000ff */
[----:B------:R3:W-:Y:S04]  /*5e810*/  STL [R1+0xf4], R2 ;  /* 0x0000f40201007387 */ /* 0x0007e80000100800 */
[----:B------:R4:W-:Y:S01]  /*5e820*/  STL [R1+0xf0], R0 ;  /* 0x0000f00001007387 */ /* 0x0009e20000100800 */
[----:B--2---:R-:W-:-:S05]  /*5e830*/  F2FP.PACK_AB R3, R14, R15 ;  /* 0x0000000f0e03723e */ /* 0x004fca00000000ff */
[----:B------:R0:W-:Y:S01]  /*5e840*/  STL [R1+0x10c], R3 ;  /* 0x00010c0301007387 */ /* 0x0001e20000100800 */
[----:B---3--:R-:W-:-:S05]  /*5e850*/  F2FP.PACK_AB R2, R18, R19 ;  /* 0x000000131202723e */ /* 0x008fca00000000ff */
[----:B------:R1:W-:Y:S01]  /*5e860*/  STL [R1+0x108], R2 ;  /* 0x0001080201007387 */ /* 0x0003e20000100800 */
[----:B----4-:R-:W-:-:S05]  /*5e870*/  F2FP.PACK_AB R0, R22, R23 ;  /* 0x000000171600723e */ /* 0x010fca00000000ff */
[----:B------:R2:W-:Y:S01]  /*5e880*/  STL [R1+0x104], R0 ;  /* 0x0001040001007387 */ /* 0x0005e20000100800 */
[----:B0-----:R-:W-:-:S05]  /*5e890*/  F2FP.PACK_AB R3, R54, R55 ;  /* 0x000000373603723e */ /* 0x001fca00000000ff */
[----:B------:R-:W-:Y:S01]  /*5e8a0*/  STL [R1+0x100], R3 ;  /* 0x0001000301007387 */ /* 0x000fe20000100800 */
[----:B-1----:R-:W-:-:S03]  /*5e8b0*/  F2FP.PACK_AB R2, R32, R33 ;  /* 0x000000212002723e */ /* 0x002fc600000000ff */
[----:B------:R-:W3:Y:S04]  /*5e8c0*/  LDL.LU R4, [R1+0x2cc] ;  /* 0x0002cc0001047983 */ /* 0x000ee80000300800 */
[----:B------:R0:W-:Y:S01]  /*5e8d0*/  STL [R1+0x11c], R2 ;  /* 0x00011c0201007387 */ /* 0x0001e20000100800 */
[----:B--2---:R-:W-:-:S03]  /*5e8e0*/  F2FP.PACK_AB R0, R34, R35 ;  /* 0x000000232200723e */ /* 0x004fc600000000ff */
[----:B------:R-:W3:Y:S04]  /*5e8f0*/  LDL.LU R59, [R1+0x2c8] ;  /* 0x0002c800013b7983 */ /* 0x000ee80000300800 */
[----:B------:R1:W-:Y:S04]  /*5e900*/  STL [R1+0x118], R0 ;  /* 0x0001180001007387 */ /* 0x0003e80000100800 */
[----:B------:R-:W2:Y:S04]  /*5e910*/  LDL.LU R10, [R1+0x2dc] ;  /* 0x0002dc00010a7983 */ /* 0x000ea80000300800 */
[----:B------:R-:W2:Y:S04]  /*5e920*/  LDL.LU R58, [R1+0x2d8] ;  /* 0x0002d800013a7983 */ /* 0x000ea80000300800 */
[----:B------:R-:W4:Y:S01]  /*5e930*/  LDL.LU R48, [R1+0x36c] ;  /* 0x00036c0001307983 */ /* 0x000f220000300800 */
[----:B0-----:R-:W-:-:S03]  /*5e940*/  F2FP.PACK_AB R2, R47, R46 ;  /* 0x0000002e2f02723e */ /* 0x001fc600000000ff */
[----:B------:R-:W4:Y:S04]  /*5e950*/  LDL.LU R57, [R1+0x368] ;  /* 0x0003680001397983 */ /* 0x000f280000300800 */
[----:B------:R-:W4:Y:S04]  /*5e960*/  LDL.LU R49, [R1+0x37c] ;  /* 0x00037c0001317983 */ /* 0x000f280000300800 */
[----:B------:R-:W4:Y:S01]  /*5e970*/  LDL.LU R56, [R1+0x378] ;  /* 0x0003780001387983 */ /* 0x000f220000300800 */
[----:B-1----:R-:W-:-:S03]  /*5e980*/  F2FP.PACK_AB R0, R45, R44 ;  /* 0x0000002c2d00723e */ /* 0x002fc600000000ff */
[----:B------:R-:W4:Y:S04]  /*5e990*/  LDL.LU R50, [R1+0x2c4] ;  /* 0x0002c40001327983 */ /* 0x000f280000300800 */
[----:B------:R-:W4:Y:S04]  /*5e9a0*/  LDL.LU R55, [R1+0x2c0] ;  /* 0x0002c00001377983 */ /* 0x000f280000300800 */
[----:B------:R-:W4:Y:S04]  /*5e9b0*/  LDL.LU R51, [R1+0x2d4] ;  /* 0x0002d40001337983 */ /* 0x000f280000300800 */
[----:B------:R-:W4:Y:S04]  /*5e9c0*/  LDL.LU R54, [R1+0x2d0] ;  /* 0x0002d00001367983 */ /* 0x000f280000300800 */
[----:B------:R-:W4:Y:S04]  /*5e9d0*/  LDL.LU R26, [R1+0x364] ;  /* 0x00036400011a7983 */ /* 0x000f280000300800 */
[----:B------:R-:W-:Y:S04]  /*5e9e0*/  STL [R1+0x114], R2 ;  /* 0x0001140201007387 */ /* 0x000fe80000100800 */
[----:B------:R-:W4:Y:S04]  /*5e9f0*/  LDL.LU R27, [R1+0x374] ;  /* 0x00037400011b7983 */ /* 0x000f280000300800 */
[----:B------:R-:W4:Y:S04]  /*5ea00*/  LDL.LU R30, [R1+0x44c] ;  /* 0x00044c00011e7983 */ /* 0x000f280000300800 */
[----:B------:R-:W-:Y:S04]  /*5ea10*/  STL [R1+0x110], R0 ;  /* 0x0001100001007387 */ /* 0x000fe80000100800 */
        /* <DEDUP_REMOVED lines=15> */
[----:B---3--:R-:W-:-:S05]  /*5eb10*/  F2FP.PACK_AB R59, R4, R59 ;  /* 0x0000003b043b723e */ /* 0x008fca00000000ff */
[----:B------:R-:W-:Y:S01]  /*5eb20*/  STL [R1+0x2470], R59 ;  /* 0x0024703b01007387 */ /* 0x000fe20000100800 */
[----:B--2---:R-:W-:Y:S02]  /*5eb30*/  F2FP.PACK_AB R58, R10, R58 ;  /* 0x0000003a0a3a723e */ /* 0x004fe400000000ff */
[----:B----4-:R-:W-:-:S03]  /*5eb40*/  F2FP.PACK_AB R57, R48, R57 ;  /* 0x000000393039723e */ /* 0x010fc600000000ff */
[----:B------:R-:W-:Y:S01]  /*5eb50*/  STL [R1+0x2474], R58 ;  /* 0x0024743a01007387 */ /* 0x000fe20000100800 */
[----:B------:R-:W-:-:S03]  /*5eb60*/  F2FP.PACK_AB R56, R49, R56 ;  /* 0x000000383138723e */ /* 0x000fc600000000ff */
[----:B------:R-:W-:Y:S01]  /*5eb70*/  STL [R1+0x2478], R57 ;  /* 0x0024783901007387 */ /* 0x000fe20000100800 */
[----:B------:R-:W-:-:S03]  /*5eb80*/  F2FP.PACK_AB R55, R50, R55 ;  /* 0x000000373237723e */ /* 0x000fc600000000ff */
[----:B------:R-:W-:Y:S01]  /*5eb90*/  STL [R1+0x247c], R56 ;  /* 0x00247c3801007387 */ /* 0x000fe20000100800 */
[----:B------:R-:W-:-:S03]  /*5eba0*/  F2FP.PACK_AB R54, R51, R54 ;  /* 0x000000363336723e */ /* 0x000fc600000000ff */
[----:B------:R-:W-:Y:S01]  /*5ebb0*/  STL [R1+0x2480], R55 ;  /* 0x0024803701007387 */ /* 0x000fe20000100800 */
[----:B------:R-:W-:-:S03]  /*5ebc0*/  F2FP.PACK_AB R53, R26, R53 ;  /* 0x000000351a35723e */ /* 0x000fc600000000ff */
[----:B------:R-:W-:Y:S04]  /*5ebd0*/  STL [R1+0x2484], R54 ;  /* 0x0024843601007387 */ /* 0x000fe80000100800 */
[----:B------:R-:W-:Y:S01]  /*5ebe0*/  STL [R1+0x2488], R53 ;  /* 0x0024883501007387 */ /* 0x000fe20000100800 */
[----:B------:R-:W-:-:S03]  /*5ebf0*/  F2FP.PACK_AB R52, R27, R52 ;  /* 0x000000341b34723e */ /* 0x000fc600000000ff */
[----:B------:R-:W2:Y:S04]  /*5ec00*/  LDL.LU R8, [R1+0x49c] ;  /* 0x00049c0001087983 */ /* 0x000ea80000300800 */
[----:B------:R-:W3:Y:S01]  /*5ec10*/  LDL.LU R7, [R1+0x4bc] ;  /* 0x0004bc0001077983 */ /* 0x000ee20000300800 */
[----:B------:R-:W-:-:S03]  /*5ec20*/  F2FP.PACK_AB R51, R30, R31 ;  /* 0x0000001f1e33723e */ /* 0x000fc600000000ff */
[----:B------:R0:W-:Y:S01]  /*5ec30*/  STL [R1+0x248c], R52 ;  /* 0x00248c3401007387 */ /* 0x0001e20000100800 */
        /* <DEDUP_REMOVED lines=8> */
[----:B------:R-:W4:Y:S04]  /*5ecc0*/  LDL.LU R11, [R1+0x4cc] ;  /* 0x0004cc00010b7983 */ /* 0x000f280000300800 */
[----:B------:R-:W4:Y:S01]  /*5ecd0*/  LDL.LU R4, [R1+0x4ec] ;  /* 0x0004ec0001047983 */ /* 0x000f220000300800 */
[----:B------:R-:W-:-:S03]  /*5ece0*/  F2FP.PACK_AB R46, R33, R46 ;  /* 0x0000002e212e723e */ /* 0x000fc600000000ff */
[----:B------:R-:W-:Y:S04]  /*5ecf0*/  STL [R1+0x24a0], R47 ;  /* 0x0024a02f01007387 */ /* 0x000fe80000100800 */
[----:B------:R-:W4:Y:S04]  /*5ed00*/  LDL.LU R10, [R1+0x494] ;  /* 0x00049400010a7983 */ /* 0x000f280000300800 */
[----:B------:R-:W4:Y:S04]  /*5ed10*/  LDL.LU R26, [R1+0x4b4] ;  /* 0x0004b400011a7983 */ /* 0x000f280000300800 */
[----:B------:R-:W-:Y:S04]  /*5ed20*/  STL [R1+0x24a4], R46 ;  /* 0x0024a42e01007387 */ /* 0x000fe80000100800 */
[----:B------:R-:W4:Y:S04]  /*5ed30*/  LDL.LU R27, [R1+0x4c4] ;  /* 0x0004c400011b7983 */ /* 0x000f280000300800 */
[----:B------:R-:W4:Y:S01]  /*5ed40*/  LDL.LU R23, [R1+0x4e4] ;  /* 0x0004e40001177983 */ /* 0x000f220000300800 */
[----:B------:R-:W-:-:S02]  /*5ed50*/  F2FP.PACK_AB R45, R34, R45 ;  /* 0x0000002d222d723e */ /* 0x000fc400000000ff */
[----:B------:R-:W-:-:S03]  /*5ed60*/  F2FP.PACK_AB R44, R35, R44 ;  /* 0x0000002c232c723e */ /* 0x000fc600000000ff */
        /* <DEDUP_REMOVED lines=15> */
[----:B------:R-:W-:Y:S01]  /*5ee60*/  STL [R1+0x24ac], R44 ;  /* 0x0024ac2c01007387 */ /* 0x000fe20000100800 */
[----:B--2---:R-:W-:-:S02]  /*5ee70*/  F2FP.PACK_AB R43, R8, R43 ;  /* 0x0000002b082b723e */ /* 0x004fc400000000ff */
[----:B---3--:R-:W-:-:S03]  /*5ee80*/  F2FP.PACK_AB R42, R7, R42 ;  /* 0x0000002a072a723e */ /* 0x008fc600000000ff */
[----:B------:R-:W-:Y:S04]  /*5ee90*/  STL [R1+0x24b0], R43 ;  /* 0x0024b02b01007387 */ /* 0x000fe80000100800 */
[----:B------:R-:W-:Y:S01]  /*5eea0*/  STL [R1+0x24b4], R42 ;  /* 0x0024b42a01007387 */ /* 0x000fe20000100800 */
[----:B----4-:R-:W-:Y:S02]  /*5eeb0*/  F2FP.PACK_AB R41, R11, R41 ;  /* 0x000000290b29723e */ /* 0x010fe400000000ff */
        /* <DEDUP_REMOVED lines=8> */
[----:B------:R-:W-:Y:S04]  /*5ef40*/  STL [R1+0x24c8], R37 ;  /* 0x0024c82501007387 */ /* 0x000fe80000100800 */
[----:B------:R-:W2:Y:S04]  /*5ef50*/  LDL.LU R8, [R1+0x4fc] ;  /* 0x0004fc0001087983 */ /* 0x000ea80000300800 */
[----:B------:R-:W2:Y:S04]  /*5ef60*/  LDL.LU R27, [R1+0x4f8] ;  /* 0x0004f800011b7983 */ /* 0x000ea80000300800 */
[----:B------:R-:W3:Y:S04]  /*5ef70*/  LDL.LU R7, [R1+0x51c] ;  /* 0x00051c0001077983 */ /* 0x000ee80000300800 */
[----:B------:R-:W3:Y:S04]  /*5ef80*/  LDL.LU R26, [R1+0x518] ;  /* 0x00051800011a7983 */ /* 0x000ee80000300800 */
[----:B------:R-:W4:Y:S04]  /*5ef90*/  LDL.LU R11, [R1+0x52c] ;  /* 0x00052c00010b7983 */ /* 0x000f280000300800 */
[----:B------:R-:W4:Y:S01]  /*5efa0*/  LDL.LU R4, [R1+0x57c] ;  /* 0x00057c0001047983 */ /* 0x000f220000300800 */
[----:B------:R-:W-:-:S03]  /*5efb0*/  F2FP.PACK_AB R36, R23, R36 ;  /* 0x000000241724723e */ /* 0x000fc600000000ff */
[----:B------:R-:W4:Y:S04]  /*5efc0*/  LDL.LU R10, [R1+0x4f4] ;  /* 0x0004f400010a7983 */ /* 0x000f280000300800 */
[----:B------:R-:W4:Y:S01]  /*5efd0*/  LDL.LU R23, [R1+0x4f0] ;  /* 0x0004f00001177983 */ /* 0x000f220000300800 */
[----:B------:R-:W-:Y:S02]  /*5efe0*/  F2FP.PACK_AB R35, R6, R35 ;  /* 0x000000230623723e */ /* 0x000fe400000000ff */
[----:B------:R-:W-:Y:S02]  /*5eff0*/  F2FP.PACK_AB R34, R9, R34 ;  /* 0x000000220922723e */ /* 0x000fe400000000ff */
[----:B------:R-:W-:Y:S01]  /*5f000*/  F2FP.PACK_AB R33, R5, R33 ;  /* 0x000000210521723e */ /* 0x000fe200000000ff */
[----:B------:R-:W-:Y:S01]  /*5f010*/  STL [R1+0x24cc], R36 ;  /* 0x0024cc2401007387 */ /* 0x000fe20000100800 */
[----:B------:R-:W-:-:S03]  /*5f020*/  F2FP.PACK_AB R32, R30, R32 ;  /* 0x000000201e20723e */ /* 0x000fc600000000ff */
[----:B------:R-:W-:Y:S01]  /*5f030*/  STL [R1+0x24d0], R35 ;  /* 0x0024d02301007387 */ /* 0x000fe20000100800 */
[----:B------:R-:W-:-:S03]  /*5f040*/  F2FP.PACK_AB R31, R31, R14 ;  /* 0x0000000e1f1f723e */ /* 0x000fc600000000ff */
[----:B------:R-:W-:Y:S04]  /*5f050*/  STL [R1+0x24d4], R34 ;  /* 0x0024d42201007387 */ /* 0x000fe80000100800 */
[----:B------:R-:W-:Y:S01]  /*5f060*/  STL [R1+0x24d8], R33 ;  /* 0x0024d82101007387 */ /* 0x000fe20000100800 */
[----:B------:R-:W-:-:S03]  /*5f070*/  F2FP.PACK_AB R30, R15, R18 ;  /* 0x000000120f1e723e */ /* 0x000fc600000000ff */
[----:B------:R-:W-:Y:S01]  /*5f080*/  STL [R1+0x24dc], R32 ;  /* 0x0024dc2001007387 */ /* 0x000fe20000100800 */
[----:B------:R-:W-:-:S03]  /*5f090*/  F2FP.PACK_AB R29, R19, R29 ;  /* 0x0000001d131d723e */ /* 0x000fc600000000ff */
[----:B------:R-:W-:Y:S04]  /*5f0a0*/  STL [R1+0x24e0], R31 ;  /* 0x0024e01f01007387 */ /* 0x000fe80000100800 */
[----:B------:R-:W-:Y:S01]  /*5f0b0*/  STL [R1+0x24e4], R30 ;  /* 0x0024e41e01007387 */ /* 0x000fe20000100800 */
[----:B------:R-:W-:-:S03]  /*5f0c0*/  F2FP.PACK_AB R28, R22, R28 ;  /* 0x0000001c161c723e */ /* 0x000fc600000000ff */
[----:B------:R-:W-:Y:S04]  /*5f0d0*/  STL [R1+0x24e8], R29 ;  /* 0x0024e81d01007387 */ /* 0x000fe80000100800 */
[----:B0-----:R-:W4:Y:S04]  /*5f0e0*/  LDL.LU R52, [R1+0x514] ;  /* 0x0005140001347983 */ /* 0x001f280000300800 */
        /* <DEDUP_REMOVED lines=16> */
[----:B------:R-:W-:Y:S01]  /*5f1f0*/  STL [R1+0x24f0], R27 ;  /* 0x0024f01b01007387 */ /* 0x000fe20000100800 */
[----:B----4-:R-:W-:-:S03]  /*5f200*/  F2FP.PACK_AB R25, R11, R25 ;  /* 0x000000190b19723e */ /* 0x010fc600000000ff */
[----:B------:R-:W-:Y:S01]  /*5f210*/  STL [R1+0x24f4], R26 ;  /* 0x0024f41a01007387 */ /* 0x000fe20000100800 */
[----:B------:R-:W-:-:S03]  /*5f220*/  F2FP.PACK_AB R24, R4, R24 ;  /* 0x000000180418723e */ /* 0x000fc600000000ff */
[----:B------:R-:W-:Y:S04]  /*5f230*/  STL [R1+0x24f8], R25 ;  /* 0x0024f81901007387 */ /* 0x000fe80000100800 */
[----:B------:R-:W-:Y:S04]  /*5f240*/  STL [R1+0x24fc], R24 ;  /* 0x0024fc1801007387 */ /* 0x000fe80000100800 */
[----:B------:R-:W2:Y:S01]  /*5f250*/  LDL.LU R60, [R1+0x584] ;  /* 0x00058400013c7983 */ /* 0x000ea20000300800 */
[----:B------:R-:W-:-:S03]  /*5f260*/  F2FP.PACK_AB R23, R10, R23 ;  /* 0x000000170a17723e */ /* 0x000fc600000000ff */
        /* <DEDUP_REMOVED lines=12> */
[----:B------:R-:W-:Y:S02]  /*5f330*/  F2FP.PACK_AB R21, R53, R21 ;  /* 0x000000153515723e */ /* 0x000fe400000000ff */
[----:B------:R-:W-:Y:S01]  /*5f340*/  F2FP.PACK_AB R20, R54, R20 ;  /* 0x000000143614723e */ /* 0x000fe200000000ff */
[----:B------:R-:W-:Y:S04]  /*5f350*/  STL [R1+0x2500], R23 ;  /* 0x0025001701007387 */ /* 0x000fe80000100800 */
[----:B------:R-:W-:Y:S01]  /*5f360*/  STL [R1+0x2504], R22 ;  /* 0x0025041601007387 */ /* 0x000fe20000100800 */
[----:B------:R-:W-:-:S03]  /*5f370*/  F2FP.PACK_AB R19, R55, R19 ;  /* 0x000000133713723e */ /* 0x000fc600000000ff */
[----:B------:R-:W-:Y:S04]  /*5f380*/  STL [R1+0x2508], R21 ;  /* 0x0025081501007387 */ /* 0x000fe80000100800 */
        /* <DEDUP_REMOVED lines=11> */
[----:B------:R0:W-:Y:S01]  /*5f440*/  STL [R1+0x2524], R14 ;  /* 0x0025240e01007387 */ /* 0x0001e20000100800 */
[----:B--2---:R-:W-:Y:S02]  /*5f450*/  F2FP.PACK_AB R13, R60, R13 ;  /* 0x0000000d3c0d723e */ /* 0x004fe400000000ff */
[----:B---3--:R-:W-:-:S03]  /*5f460*/  F2FP.PACK_AB R12, R3, R12 ;  /* 0x0000000c030c723e */ /* 0x008fc600000000ff */
[----:B------:R-:W-:Y:S01]  /*5f470*/  STL [R1+0x2528], R13 ;  /* 0x0025280d01007387 */ /* 0x000fe20000100800 */
[----:B----4-:R-:W-:-:S03]  /*5f480*/  F2FP.PACK_AB R11, R0, R11 ;  /* 0x0000000b000b723e */ /* 0x010fc600000000ff */
        /* <DEDUP_REMOVED lines=8> */
[----:B0-----:R-:W2:Y:S01]  /*5f510*/  LDL.LU R14, [R1+0x564] ;  /* 0x00056400010e7983 */ /* 0x001ea20000300800 */
[----:B------:R-:W-:-:S03]  /*5f520*/  F2FP.PACK_AB R7, R7, R4 ;  /* 0x000000040707723e */ /* 0x000fc600000000ff */
[----:B------:R-:W2:Y:S04]  /*5f530*/  LDL.LU R6, [R1+0x560] ;  /* 0x0005600001067983 */ /* 0x000ea80000300800 */
[----:B------:R-:W3:Y:S04]  /*5f540*/  LDL.LU R15, [R1+0x5a4] ;  /* 0x0005a400010f7983 */ /* 0x000ee80000300800 */
        /* <DEDUP_REMOVED lines=56> */
[----:B------:R-:W-:Y:S04]  /*5f8d0*/  STL [R1+0x2548], R5 ;  /* 0x0025480501007387 */ /* 0x000fe80000100800 */
[----:B------:R0:W-:Y:S02]  /*5f8e0*/  STL [R1+0x254c], R4 ;  /* 0x00254c0401007387 */ /* 0x0001e40000100800 */
[----:B0-----:R-:W-:Y:S02]  /*5f8f0*/  F2FP.PACK_AB R4, R17, R18 ;  /* 0x000000121104723e */ /* 0x001fe400000000ff */
[----:B------:R-:W-:-:S03]  /*5f900*/  F2FP.PACK_AB R6, R19, R20 ;  /* 0x000000141306723e */ /* 0x000fc600000000ff */
[----:B------:R0:W-:Y:S01]  /*5f910*/  STL [R1+0xc], R4 ;  /* 0x00000c0401007387 */ /* 0x0001e20000100800 */
[----:B------:R-:W-:-:S03]  /*5f920*/  F2FP.PACK_AB R5, R21, R22 ;  /* 0x000000161505723e */ /* 0x000fc600000000ff */
[----:B------:R1:W-:Y:S01]  /*5f930*/  STL [R1+0x8], R6 ;  /* 0x0000080601007387 */ /* 0x0003e20000100800 */
[----:B0-----:R-:W-:-:S03]  /*5f940*/  F2FP.PACK_AB R4, R23, R24 ;  /* 0x000000181704723e */ /* 0x001fc600000000ff */
[----:B------:R0:W-:Y:S04]  /*5f950*/  STL [R1+0x4], R5 ;  /* 0x0000040501007387 */ /* 0x0001e80000100800 */
[----:B------:R2:W-:Y:S01]  /*5f960*/  STL [R1], R4 ;  /* 0x0000000401007387 */ /* 0x0005e20000100800 */
[----:B-1----:R-:W-:Y:S02]  /*5f970*/  F2FP.PACK_AB R6, R25, R26 ;  /* 0x0000001a1906723e */ /* 0x002fe400000000ff */
[----:B0-----:R-:W-:-:S03]  /*5f980*/  F2FP.PACK_AB R5, R27, R28 ;  /* 0x0000001c1b05723e */ /* 0x001fc600000000ff */
[----:B------:R0:W-:Y:S01]  /*5f990*/  STL [R1+0x1c], R6 ;  /* 0x00001c0601007387 */ /* 0x0001e20000100800 */
[----:B--2---:R-:W-:-:S03]  /*5f9a0*/  F2FP.PACK_AB R4, R29, R30 ;  /* 0x0000001e1d04723e */ /* 0x004fc600000000ff */
[----:B------:R1:W-:Y:S04]  /*5f9b0*/  STL [R1+0x18], R5 ;  /* 0x0000180501007387 */ /* 0x0003e80000100800 */
[----:B------:R2:W-:Y:S01]  /*5f9c0*/  STL [R1+0x14], R4 ;  /* 0x0000140401007387 */ /* 0x0005e20000100800 */
[----:B0-----:R-:W-:Y:S02]  /*5f9d0*/  F2FP.PACK_AB R6, R31, R32 ;  /* 0x000000201f06723e */ /* 0x001fe400000000ff */
[----:B-1----:R-:W-:-:S03]  /*5f9e0*/  F2FP.PACK_AB R5, R33, R34 ;  /* 0x000000222105723e */ /* 0x002fc600000000ff */
        /* <DEDUP_REMOVED lines=24> */
[----:B------:R-:W-:Y:S01]  /*5fb70*/  STL [R1+0x40], R6 ;  /* 0x0000400601007387 */ /* 0x000fe20000100800 */
[----:B--2---:R-:W-:-:S03]  /*5fb80*/  F2FP.PACK_AB R4, R59, R61 ;  /* 0x0000003d3b04723e */ /* 0x004fc600000000ff */
[----:B------:R-:W-:Y:S04]  /*5fb90*/  STL [R1+0x5c], R5 ;  /* 0x00005c0501007387 */ /* 0x000fe80000100800 */
[----:B------:R0:W-:Y:S01]  /*5fba0*/  STL [R1+0x58], R4 ;  /* 0x0000580401007387 */ /* 0x0001e20000100800 */
[----:B------:R-:W-:-:S03]  /*5fbb0*/  F2FP.PACK_AB R3, R60, R3 ;  /* 0x000000033c03723e */ /* 0x000fc600000000ff */
[----:B0-----:R-:W2:Y:S04]  /*5fbc0*/  LDL.LU R4, [R1+0x6d8] ;  /* 0x0006d80001047983 */ /* 0x001ea80000300800 */
[----:B------:R-:W-:Y:S04]  /*5fbd0*/  STL [R1+0x54], R3 ;  /* 0x0000540301007387 */ /* 0x000fe80000100800 */
[----:B------:R-:W3:Y:S01]  /*5fbe0*/  LDL.LU R5, [R1+0x6ec] ;  /* 0x0006ec0001057983 */ /* 0x000ee20000300800 */
[----:B------:R-:W-:-:S05]  /*5fbf0*/  F2FP.PACK_AB R0, R0, R2 ;  /* 0x000000020000723e */ /* 0x000fca00000000ff */
[----:B------:R-:W-:Y:S04]  /*5fc00*/  STL [R1+0x50], R0 ;  /* 0x0000500001007387 */ /* 0x000fe80000100800 */
[----:B---3--:R0:W-:Y:S04]  /*5fc10*/  STL [R1+0x2550], R5 ;  /* 0x0025500501007387 */ /* 0x0081e80000100800 */
[----:B0-----:R-:W2:Y:S04]  /*5fc20*/  LDL.LU R5, [R1+0x6dc] ;  /* 0x0006dc0001057983 */ /* 0x001ea80000300800 */
[----:B------:R-:W3:Y:S04]  /*5fc30*/  LDL.LU R6, [R1+0x6e8] ;  /* 0x0006e80001067983 */ /* 0x000ee80000300800 */
[----:B------:R-:W4:Y:S04]  /*5fc40*/  LDL.LU R7, [R1+0x6fc] ;  /* 0x0006fc0001077983 */ /* 0x000f280000300800 */
[----:B------:R-:W4:Y:S04]  /*5fc50*/  LDL.LU R8, [R1+0x6f8] ;  /* 0x0006f80001087983 */ /* 0x000f280000300800 */
[----:B------:R-:W3:Y:S04]  /*5fc60*/  LDL.LU R9, [R1+0x71c] ;  /* 0x00071c0001097983 */ /* 0x000ee80000300800 */
        /* <DEDUP_REMOVED lines=54> */
[----:B------:R-:W3:Y:S01]  /*5ffd0*/  LDL.LU R2, [R1+0x720] ;  /* 0x0007200001027983 */ /* 0x000ee20000300800 */
[----:B--2---:R-:W-:-:S03]  /*5ffe0*/  F2FP.PACK_AB R4, R5, R4 ;  /* 0x000000040504723e */ /* 0x004fc600000000ff */
[----:B------:R-:W2:Y:S04]  /*5fff0*/  LDL.LU R5, [R1+0x2550] ;  /* 0x0025500001057983 */ /* 0x000ea80000300800 */
[----:B------:R0:W-:Y:S01]  /*60000*/  STL [R1+0x6c], R4 ;  /* 0x00006c0401007387 */ /* 0x0001e20000100800 */
[----:B----4-:R-:W-:-:S03]  /*60010*/  F2FP.PACK_AB R8, R7, R8 ;  /* 0x000000080708723e */ /* 0x010fc600000000ff */
[----:B0-----:R0:W5:Y:S01]  /*60020*/  LDL.LU R4, [R1+0x254c] ;  /* 0x00254c0001047983 */ /* 0x0011620000300800 */
[----:B---3--:R-:W-:Y:S02]  /*60030*/  F2FP.PACK_AB R10, R9, R10 ;  /* 0x0000000a090a723e */ /* 0x008fe400000000ff */
[----:B------:R-:W-:Y:S02]  /*60040*/  F2FP.PACK_AB R12, R11, R12 ;  /* 0x0000000c0b0c723e */ /* 0x000fe400000000ff */
[----:B------:R-:W-:Y:S02]  /*60050*/  F2FP.PACK_AB R14, R13, R14 ;  /* 0x0000000e0d0e723e */ /* 0x000fe400000000ff */
[----:B------:R-:W-:Y:S02]  /*60060*/  F2FP.PACK_AB R16, R15, R16 ;  /* 0x000000100f10723e */ /* 0x000fe400000000ff */
[----:B------:R-:W-:Y:S02]  /*60070*/  F2FP.PACK_AB R18, R17, R18 ;  /* 0x000000121112723e */ /* 0x000fe400000000ff */
[----:B------:R-:W-:-:S02]  /*60080*/  F2FP.PACK_AB R20, R19, R20 ;  /* 0x000000141314723e */ /* 0x000fc400000000ff */
[----:B------:R-:W-:Y:S02]  /*60090*/  F2FP.PACK_AB R22, R21, R22 ;  /* 0x000000161516723e */ /* 0x000fe400000000ff */
        /* <DEDUP_REMOVED lines=19> */
[----:B--2---:R-:W-:Y:S02]  /*601d0*/  F2FP.PACK_AB R6, R5, R6 ;  /* 0x000000060506723e */ /* 0x004fe400000000ff */
[----:B------:R0:W5:Y:S04]  /*601e0*/  LDL.LU R5, [R1+0x2548] ;  /* 0x0025480001057983 */ /* 0x0001680000300800 */
[----:B------:R1:W-:Y:S04]  /*601f0*/  STL [R1+0x68], R6 ;  /* 0x0000680601007387 */ /* 0x0003e80000100800 */
[----:B-1----:R0:W5:Y:S04]  /*60200*/  LDL.LU R6, [R1+0x2544] ;  /* 0x0025440001067983 */ /* 0x0021680000300800 */
        /* <DEDUP_REMOVED lines=70> */
[----:B------:R1:W-:Y:S01]  /*60670*/  STL [R1+0xc8], R54 ;  /* 0x0000c83601007387 */ /* 0x0003e20000100800 */
[----:B------:R-:W-:-:S03]  /*60680*/  F2FP.PACK_AB R3, R61, R3 ;  /* 0x000000033d03723e */ /* 0x000fc600000000ff */
        /* <DEDUP_REMOVED lines=9> */
[----:B-1----:R-:W2:Y:S04]  /*60720*/  LDL.LU R60, [R1+0x246c] ;  /* 0x00246c00013c7983 */ /* 0x002ea80000300800 */
[----:B------:R-:W2:Y:S01]  /*60730*/  LDL.LU R61, [R1+0x2468] ;  /* 0x00246800013d7983 */ /* 0x000ea20000300800 */
[----:B------:R-:W-:-:S03]  /*60740*/  F2FP.PACK_AB R2, R0, R2 ;  /* 0x000000020002723e */ /* 0x000fc600000000ff */
[----:B------:R0:W-:Y:S01]  /*60750*/  STL [R1+0xd8], R3 ;  /* 0x0000d80301007387 */ /* 0x0001e20000100800 */
[----:B--2---:R-:W-:-:S05]  /*60760*/  F2FP.PACK_AB R0, R61, R60 ;  /* 0x0000003c3d00723e */ /* 0x004fca00000000ff */
[----:B------:R0:W-:Y:S04]  /*60770*/  STL [R1+0xd0], R0 ;  /* 0x0000d00001007387 */ /* 0x0001e80000100800 */
[----:B------:R0:W-:Y:S02]  /*60780*/  STL [R1+0xd4], R2 ;  /* 0x0000d40201007387 */ /* 0x0001e40000100800 */
.L_x_0:
[----:B-----5:R-:W-:Y:S04]  /*60790*/  STL.64 [R1+0x2558], R18 ;  /* 0x0025581201007387 */ /* 0x020fe80000100a00 */
[----:B------:R1:W-:Y:S04]  /*607a0*/  STL.64 [R1+0x2550], R16 ;  /* 0x0025501001007387 */ /* 0x0003e80000100a00 */
[----:B-1----:R-:W2:Y:S04]  /*607b0*/  LDL.LU R16, [R1+0xa0] ;  /* 0x0000a00001107983 */ /* 0x002ea80000300800 */
[----:B------:R-:W2:Y:S04]  /*607c0*/  LDL.LU R17, [R1+0xa4] ;  /* 0x0000a40001117983 */ /* 0x000ea80000300800 */
[----:B------:R-:W2:Y:S04]  /*607d0*/  LDL.LU R18, [R1+0xa8] ;  /* 0x0000a80001127983 */ /* 0x000ea80000300800 */
[----:B------:R-:W2:Y:S04]  /*607e0*/  LDL.LU R19, [R1+0xac] ;  /* 0x0000ac0001137983 */ /* 0x000ea80000300800 */
[----:B------:R-:W-:Y:S04]  /*607f0*/  STL.64 [R1+0x2548], R22 ;  /* 0x0025481601007387 */ /* 0x000fe80000100a00 */
[----:B------:R1:W-:Y:S04]  /*60800*/  STL.64 [R1+0x2540], R20 ;  /* 0x0025401401007387 */ /* 0x0003e80000100a00 */
[----:B-1----:R-:W3:Y:S04]  /*60810*/  LDL.LU R20, [R1+0xb0] ;  /* 0x0000b00001147983 */ /* 0x002ee80000300800 */
[----:B------:R-:W3:Y:S04]  /*60820*/  LDL.LU R21, [R1+0xb4] ;  /* 0x0000b40001157983 */ /* 0x000ee80000300800 */
[----:B------:R-:W3:Y:S04]  /*60830*/  LDL.LU R22, [R1+0xb8] ;  /* 0x0000b80001167983 */ /* 0x000ee80000300800 */
[----:B------:R-:W3:Y:S04]  /*60840*/  LDL.LU R23, [R1+0xbc] ;  /* 0x0000bc0001177983 */ /* 0x000ee80000300800 */
[----:B------:R-:W-:Y:S04]  /*60850*/  STL.64 [R1+0x2538], R26 ;  /* 0x0025381a01007387 */ /* 0x000fe80000100a00 */
[----:B------:R1:W-:Y:S04]  /*60860*/  STL.64 [R1+0x2530], R24 ;  /* 0x0025301801007387 */ /* 0x0003e80000100a00 */
[----:B-1----:R-:W4:Y:S04]  /*60870*/  LDL.LU R24, [R1+0xc0] ;  /* 0x0000c00001187983 */ /* 0x002f280000300800 */
[----:B------:R-:W4:Y:S04]  /*60880*/  LDL.LU R25, [R1+0xc4] ;  /* 0x0000c40001197983 */ /* 0x000f280000300800 */
[----:B------:R-:W4:Y:S04]  /*60890*/  LDL.LU R26, [R1+0xc8] ;  /* 0x0000c800011a7983 */ /* 0x000f280000300800 */
[----:B------:R-:W4:Y:S04]  /*608a0*/  LDL.LU R27, [R1+0xcc] ;  /* 0x0000cc00011b7983 */ /* 0x000f280000300800 */
[----:B------:R-:W-:Y:S04]  /*608b0*/  STL.64 [R1+0x2528], R30 ;  /* 0x0025281e01007387 */ /* 0x000fe80000100a00 */
[----:B------:R1:W-:Y:S04]  /*608c0*/  STL.64 [R1+0x2520], R28 ;  /* 0x0025201c01007387 */ /* 0x0003e80000100a00 */
[----:B-1----:R-:W4:Y:S04]  /*608d0*/  LDL.LU R28, [R1+0xd0] ;  /* 0x0000d000011c7983 */ /* 0x002f280000300800 */
[----:B------:R-:W4:Y:S04]  /*608e0*/  LDL.LU R29, [R1+0xd4] ;  /* 0x0000d400011d7983 */ /* 0x000f280000300800 */
[----:B------:R-:W4:Y:S04]  /*608f0*/  LDL.LU R30, [R1+0xd8] ;  /* 0x0000d800011e7983 */ /* 0x000f280000300800 */
[----:B------:R-:W4:Y:S04]  /*60900*/  LDL.LU R31, [R1+0xdc] ;  /* 0x0000dc00011f7983 */ /* 0x000f280000300800 */
[----:B------:R1:W-:Y:S04]  /*60910*/  STL.64 [R1+0x2518], R34 ;  /* 0x0025182201007387 */ /* 0x0003e80000100a00 */
[----:B-1----:R-:W4:Y:S04]  /*60920*/  LDL.LU R34, [R1+0x2370] ;  /* 0x0023700001227983 */ /* 0x002f280000300800 */
[----:B------:R-:W4:Y:S04]  /*60930*/  LDL.LU R35, [R1+0x236c] ;  /* 0x00236c0001237983 */ /* 0x000f280000300800 */
[----:B------:R-:W1:Y:S04]  /*60940*/  S2R R61, SR_TID.X ;  /* 0x00000000003d7919 */ /* 0x000e680000002100 */
[----:B------:R-:W-:Y:S04]  /*60950*/  STL.64 [R1+0x2510], R32 ;  /* 0x0025102001007387 */ /* 0x000fe80000100a00 */
[----:B------:R-:W-:Y:S04]  /*60960*/  STL.64 [R1+0x2508], R38 ;  /* 0x0025082601007387 */ /* 0x000fe80000100a00 */
[----:B------:R-:W-:Y:S04]  /*60970*/  STL.64 [R1+0x2500], R36 ;  /* 0x0025002401007387 */ /* 0x000fe80000100a00 */
[----:B------:R-:W-:Y:S04]  /*60980*/  STL.64 [R1+0x24f8], R42 ;  /* 0x0024f82a01007387 */ /* 0x000fe80000100a00 */
[----:B------:R-:W-:Y:S01]  /*60990*/  STL.64 [R1+0x24f0], R40 ;  /* 0x0024f02801007387 */ /* 0x000fe20000100a00 */
[----:B01----:R-:W-:-:S03]  /*609a0*/  IMAD.SHL.U32 R0, R61, 0x40, RZ ;  /* 0x000000403d007824 */ /* 0x003fc600078e00ff */
[----:B------:R-:W-:Y:S01]  /*609b0*/  STL.64 [R1+0x24e8], R46 ;  /* 0x0024e82e01007387 */ /* 0x000fe20000100a00 */
[C---:B------:R-:W-:Y:S02]  /*609c0*/  IMAD.SHL.U32 R2, R61.reuse, 0x20, RZ ;  /* 0x000000203d027824 */ /* 0x040fe400078e00ff */
[C---:B------:R-:W-:Y:S01]  /*609d0*/  IMAD.SHL.U32 R3, R61.reuse, 0x4, RZ ;  /* 0x000000043d037824 */ /* 0x040fe200078e00ff */
[----:B------:R0:W-:Y:S01]  /*609e0*/  STL.64 [R1+0x24e0], R44 ;  /* 0x0024e02c01007387 */ /* 0x0001e20000100a00 */
[----:B------:R-:W-:Y:S01]  /*609f0*/  LOP3.LUT R0, R0, 0x600, RZ, 0xc0, !PT ;  /* 0x0000060000007812 */ /* 0x000fe200078ec0ff */
[C---:B------:R-:W-:Y:S01]  /*60a00*/  IMAD.SHL.U32 R60, R61.reuse, 0x100, RZ ;  /* 0x000001003d3c7824 */ /* 0x040fe200078e00ff */
[----:B------:R-:W-:Y:S01]  /*60a10*/  LOP3.LUT R61, R61, 0x1f, RZ, 0xc0, !PT ;  /* 0x0000001f3d3d7812 */ /* 0x000fe200078ec0ff */
[----:B------:R-:W-:Y:S01]  /*60a20*/  STL.64 [R1+0x24d8], R50 ;  /* 0x0024d83201007387 */ /* 0x000fe20000100a00 */
[----:B------:R-:W-:Y:S02]  /*60a30*/  LOP3.LUT R0, R0, 0x60, R2, 0xf8, !PT ;  /* 0x0000006000007812 */ /* 0x000fe400078ef802 */
[----:B------:R-:W-:Y:S01]  /*60a40*/  LOP3.LUT R60, R60, 0x600, RZ, 0xc0, !PT ;  /* 0x000006003c3c7812 */ /* 0x000fe200078ec0ff */
[----:B------:R-:W-:Y:S01]  /*60a50*/  STL.64 [R1+0x24d0], R48 ;  /* 0x0024d03001007387 */ /* 0x000fe20000100a00 */
[----:B------:R-:W-:-:S03]  /*60a60*/  LOP3.LUT R0, R0, 0x70, R3, 0x78, !PT ;  /* 0x0000007000007812 */ /* 0x000fc600078e7803 */
[----:B------:R-:W-:Y:S01]  /*60a70*/  BAR.SYNC.DEFER_BLOCKING 0x0 ;  /* 0x0000000000007b1d */ /* 0x000fe20000010000 */
[----:B------:R-:W-:-:S05]  /*60a80*/  IMAD R60, R61, 0x10, R60 ;  /* 0x000000103d3c7824 */ /* 0x000fca00078e023c */
[----:B------:R-:W-:Y:S04]  /*60a90*/  STL.64 [R1+0x24c8], R54 ;  /* 0x0024c83601007387 */ /* 0x000fe80000100a00 */
[----:B------:R-:W-:Y:S04]  /*60aa0*/  STL.64 [R1+0x24c0], R52 ;  /* 0x0024c03401007387 */ /* 0x000fe80000100a00 */
[----:B------:R-:W-:Y:S04]  /*60ab0*/  STL.64 [R1+0x24b8], R58 ;  /* 0x0024b83a01007387 */ /* 0x000fe80000100a00 */
[----:B------:R-:W-:Y:S04]  /*60ac0*/  STL.64 [R1+0x24b0], R56 ;  /* 0x0024b03801007387 */ /* 0x000fe80000100a00 */
[----:B0-----:R-:W4:Y:S04]  /*60ad0*/  LDL.LU R44, [R1+0x30] ;  /* 0x00003000012c7983 */ /* 0x001f280000300800 */
[----:B------:R-:W4:Y:S04]  /*60ae0*/  LDL.LU R45, [R1+0x34] ;  /* 0x00003400012d7983 */ /* 0x000f280000300800 */
[----:B------:R-:W4:Y:S04]  /*60af0*/  LDL.LU R46, [R1+0x38] ;  /* 0x00003800012e7983 */ /* 0x000f280000300800 */
[----:B------:R-:W4:Y:S04]  /*60b00*/  LDL.LU R47, [R1+0x3c] ;  /* 0x00003c00012f7983 */ /* 0x000f280000300800 */
[----:B------:R-:W4:Y:S04]  /*60b10*/  LDL.LU R32, [R1+0x60] ;  /* 0x0000600001207983 */ /* 0x000f280000300800 */
[----:B------:R-:W4:Y:S04]  /*60b20*/  LDL.LU R33, [R1+0x64] ;  /* 0x0000640001217983 */ /* 0x000f280000300800 */
[----:B--2---:R-:W-:Y:S04]  /*60b30*/  STS.128 [R0+0x180], R16 ;  /* 0x0001801000007388 */ /* 0x004fe80000000c00 */
[----:B---3--:R-:W-:Y:S04]  /*60b40*/  STS.128 [R0+0x100], R20 ;  /* 0x0001001400007388 */ /* 0x008fe80000000c00 */
[----:B----4-:R-:W-:Y:S04]  /*60b50*/  STS.128 [R0+0x80], R24 ;  /* 0x0000801800007388 */ /* 0x010fe80000000c00 */
[----:B------:R0:W-:Y:S01]  /*60b60*/  STS.128 [R0], R28 ;  /* 0x0000001c00007388 */ /* 0x0001e20000000c00 */
[----:B------:R-:W-:-:S06]  /*60b70*/  NOP ;  /* 0x0000000000007918 */ /* 0x000fcc0000000000 */
[----:B------:R-:W1:Y:S01]  /*60b80*/  LDS.128 R16, [R60] ;  /* 0x000000003c107984 */ /* 0x000e620000000c00 */
[----:B------:R-:W-:-:S03]  /*60b90*/  ISETP.GE.AND P3, PT, R34, c[0x0][0x17c], PT ;  /* 0x00005f0022007a0c */ /* 0x000fc60003f66270 */
[----:B------:R-:W2:Y:S01]  /*60ba0*/  LDL.LU R34, [R1+0x68] ;  /* 0x0000680001227983 */ /* 0x000ea20000300800 */
[----:B------:R-:W-:-:S03]  /*60bb0*/  ISETP.GE.AND P2, PT, R35, c[0x0][0x17c], PT ;  /* 0x00005f0023007a0c */ /* 0x000fc60003f46270 */
[----:B------:R-:W2:Y:S04]  /*60bc0*/  LDL.LU R35, [R1+0x6c] ;  /* 0x00006c0001237983 */ /* 0x000ea80000300800 */
[----:B0-----:R-:W3:Y:S04]  /*60bd0*/  LDL.LU R28, [R1+0x70] ;  /* 0x00007000011c7983 */ /* 0x001ee80000300800 */
[----:B------:R-:W3:Y:S04]  /*60be0*/  LDL.LU R29, [R1+0x74] ;  /* 0x00007400011d7983 */ /* 0x000ee80000300800 */
        /* <DEDUP_REMOVED lines=24> */
[----:B------:R-:W-:-:S03]  /*60d70*/  LOP3.LUT R61, R60, 0x20, RZ, 0x3c, !PT ;  /* 0x000000203c3d7812 */ /* 0x000fc600078e3cff */
[----:B------:R-:W4:Y:S04]  /*60d80*/  LDL.LU R54, [R1+0x18] ;  /* 0x0000180001367983 */ /* 0x000f280000300800 */
[----:B------:R-:W4:Y:S04]  /*60d90*/  LDL.LU R55, [R1+0x1c] ;  /* 0x00001c0001377983 */ /* 0x000f280000300800 */
[----:B------:R-:W4:Y:S04]  /*60da0*/  LDL.LU R56, [R1] ;  /* 0x0000000001387983 */ /* 0x000f280000300800 */
[----:B------:R-:W4:Y:S04]  /*60db0*/  LDL.LU R57, [R1+0x4] ;  /* 0x0000040001397983 */ /* 0x000f280000300800 */
[----:B------:R-:W4:Y:S04]  /*60dc0*/  LDL.LU R58, [R1+0x8] ;  /* 0x00000800013a7983 */ /* 0x000f280000300800 */
[----:B------:R-:W4:Y:S04]  /*60dd0*/  LDL.LU R59, [R1+0xc] ;  /* 0x00000c00013b7983 */ /* 0x000f280000300800 */
[----:B-1----:R-:W-:Y:S04]  /*60de0*/  STL.64 [R1+0xa0], R16 ;  /* 0x0000a01001007387 */ /* 0x002fe80000100a00 */
[----:B------:R-:W-:Y:S04]  /*60df0*/  STL.64 [R1+0xa8], R18 ;  /* 0x0000a81201007387 */ /* 0x000fe80000100a00 */
[----:B------:R-:W0:Y:S01]  /*60e00*/  LDS.128 R16, [R61] ;  /* 0x000000003d107984 */ /* 0x000e220000000c00 */
[----:B------:R-:W-:-:S03]  /*60e10*/  LOP3.LUT R3, R60, 0x40, RZ, 0x3c, !PT ;  /* 0x000000403c037812 */ /* 0x000fc600078e3cff */
[----:B0-----:R-:W-:Y:S04]  /*60e20*/  STL.64 [R1+0xc0], R16 ;  /* 0x0000c01001007387 */ /* 0x001fe80000100a00 */
[----:B------:R-:W-:Y:S04]  /*60e30*/  STL.64 [R1+0xc8], R18 ;  /* 0x0000c81201007387 */ /* 0x000fe80000100a00 */
[----:B------:R-:W0:Y:S01]  /*60e40*/  LDS.128 R16, [R3] ;  /* 0x0000000003107984 */ /* 0x000e220000000c00 */
[----:B------:R-:W-:-:S03]  /*60e50*/  LOP3.LUT R2, R60, 0x60, RZ, 0x3c, !PT ;  /* 0x000000603c027812 */ /* 0x000fc600078e3cff */
[----:B0-----:R-:W-:Y:S04]  /*60e60*/  STL.64 [R1+0xb0], R16 ;  /* 0x0000b01001007387 */ /* 0x001fe80000100a00 */
[----:B------:R-:W-:Y:S04]  /*60e70*/  STL.64 [R1+0xb8], R18 ;  /* 0x0000b81201007387 */ /* 0x000fe80000100a00 */
[----:B------:R-:W0:Y:S01]  /*60e80*/  LDS.128 R16, [R2] ;  /* 0x0000000002107984 */ /* 0x000e220000000c00 */
[----:B------:R-:W-:-:S06]  /*60e90*/  NOP ;  /* 0x0000000000007918 */ /* 0x000fcc0000000000 */
[----:B--2---:R-:W-:Y:S04]  /*60ea0*/  STS.128 [R0+0x180], R32 ;  /* 0x0001802000007388 */ /* 0x004fe80000000c00 */
[----:B---3--:R-:W-:Y:S04]  /*60eb0*/  STS.128 [R0+0x100], R28 ;  /* 0x0001001c00007388 */ /* 0x008fe80000000c00 */
[----:B----4-:R-:W-:Y:S04]  /*60ec0*/  STS.128 [R0], R20 ;  /* 0x0000001400007388 */ /* 0x010fe80000000c00 */
[----:B------:R-:W-:Y:S01]  /*60ed0*/  STS.128 [R0+0x80], R24 ;  /* 0x0000801800007388 */ /* 0x000fe20000000c00 */
[----:B------:R-:W-:-:S06]  /*60ee0*/  NOP ;  /* 0x0000000000007918 */ /* 0x000fcc0000000000 */
[----:B------:R-:W1:Y:S04]  /*60ef0*/  LDS.128 R32, [R60] ;  /* 0x000000003c207984 */ /* 0x000e680000000c00 */
[----:B0-----:R-:W-:Y:S04]  /*60f00*/  STL.64 [R1+0x120], R16 ;  /* 0x0001201001007387 */ /* 0x001fe80000100a00 */
[----:B------:R0:W-:Y:S04]  /*60f10*/  STL.64 [R1+0x128], R18 ;  /* 0x0001281201007387 */ /* 0x0001e80000100a00 */
[----:B0-----:R-:W2:Y:S04]  /*60f20*/  LDL.LU.64 R18, [R1+0x2558] ;  /* 0x0025580001127983 */ /* 0x001ea80000300a00 */
[----:B------:R-:W2:Y:S04]  /*60f30*/  LDL.LU.64 R16, [R1+0x2550] ;  /* 0x0025500001107983 */ /* 0x000ea80000300a00 */
[----:B------:R-:W3:Y:S04]  /*60f40*/  LDL.LU.64 R22, [R1+0x2548] ;  /* 0x0025480001167983 */ /* 0x000ee80000300a00 */
[----:B------:R-:W3:Y:S04]  /*60f50*/  LDL.LU.64 R20, [R1+0x2540] ;  /* 0x0025400001147983 */ /* 0x000ee80000300a00 */
[----:B------:R-:W3:Y:S04]  /*60f60*/  LDL.LU.64 R26, [R1+0x2538] ;  /* 0x00253800011a7983 */ /* 0x000ee80000300a00 */
[----:B------:R-:W3:Y:S04]  /*60f70*/  LDL.LU.64 R24, [R1+0x2530] ;  /* 0x0025300001187983 */ /* 0x000ee80000300a00 */
[----:B------:R-:W2:Y:S04]  /*60f80*/  LDL.LU.64 R30, [R1+0x2528] ;  /* 0x00252800011e7983 */ /* 0x000ea80000300a00 */
[----:B------:R-:W2:Y:S04]  /*60f90*/  LDL.LU.64 R28, [R1+0x2520] ;  /* 0x00252000011c7983 */ /* 0x000ea80000300a00 */
[----:B-1----:R-:W-:Y:S04]  /*60fa0*/  STL.64 [R1+0x60], R32 ;  /* 0x0000602001007387 */ /* 0x002fe80000100a00 */
[----:B------:R-:W-:Y:S04]  /*60fb0*/  STL.64 [R1+0x68], R34 ;  /* 0x0000682201007387 */ /* 0x000fe80000100a00 */
[----:B------:R-:W0:Y:S04]  /*60fc0*/  LDS.128 R32, [R61] ;  /* 0x000000003d207984 */ /* 0x000e280000000c00 */
[----:B0-----:R-:W-:Y:S04]  /*60fd0*/  STL.64 [R1+0x80], R32 ;  /* 0x0000802001007387 */ /* 0x001fe80000100a00 */
[----:B------:R-:W-:Y:S04]  /*60fe0*/  STL.64 [R1+0x88], R34 ;  /* 0x0000882201007387 */ /* 0x000fe80000100a00 */
[----:B------:R-:W0:Y:S04]  /*60ff0*/  LDS.128 R32, [R3] ;  /* 0x0000000003207984 */ /* 0x000e280000000c00 */
[----:B0-----:R-:W-:Y:S04]  /*61000*/  STL.64 [R1+0x70], R32 ;  /* 0x0000702001007387 */ /* 0x001fe80000100a00 */
[----:B------:R-:W-:Y:S04]  /*61010*/  STL.64 [R1+0x78], R34 ;  /* 0x0000782201007387 */ /* 0x000fe80000100a00 */
[----:B------:R-:W0:Y:S01]  /*61020*/  LDS.128 R32, [R2] ;  /* 0x0000000002207984 */ /* 0x000e220000000c00 */
[----:B------:R-:W-:-:S06]  /*61030*/  NOP ;  /* 0x0000000000007918 */ /* 0x000fcc0000000000 */
[----:B------:R-:W-:Y:S04]  /*61040*/  STS.128 [R0], R36 ;  /* 0x0000002400007388 */ /* 0x000fe80000000c00 */
[----:B------:R-:W-:Y:S04]  /*61050*/  STS.128 [R0+0x80], R40 ;  /* 0x0000802800007388 */ /* 0x000fe80000000c00 */
[----:B0-----:R-:W-:Y:S04]  /*61060*/  STL.64 [R1+0x90], R32 ;  /* 0x0000902001007387 */ /* 0x001fe80000100a00 */
[----:B------:R0:W-:Y:S04]  /*61070*/  STL.64 [R1+0x98], R34 ;  /* 0x0000982201007387 */ /* 0x0001e80000100a00 */
[----:B0-----:R-:W3:Y:S04]  /*61080*/  LDL.LU.64 R34, [R1+0x2518] ;  /* 0x0025180001227983 */ /* 0x001ee80000300a00 */
[----:B------:R-:W3:Y:S04]  /*61090*/  LDL.LU.64 R32, [R1+0x2510] ;  /* 0x0025100001207983 */ /* 0x000ee80000300a00 */
[----:B------:R-:W3:Y:S04]  /*610a0*/  LDL.LU.64 R38, [R1+0x2508] ;  /* 0x0025080001267983 */ /* 0x000ee80000300a00 */
[----:B------:R-:W3:Y:S04]  /*610b0*/  LDL.LU.64 R36, [R1+0x2500] ;  /* 0x0025000001247983 */ /* 0x000ee80000300a00 */
[----:B------:R-:W3:Y:S04]  /*610c0*/  LDL.LU.64 R42, [R1+0x24f8] ;  /* 0x0024f800012a7983 */ /* 0x000ee80000300a00 */
[----:B------:R-:W3:Y:S04]  /*610d0*/  LDL.LU.64 R40, [R1+0x24f0] ;  /* 0x0024f00001287983 */ /* 0x000ee80000300a00 */
[----:B------:R0:W-:Y:S04]  /*610e0*/  STS.128 [R0+0x100], R44 ;  /* 0x0001002c00007388 */ /* 0x0001e80000000c00 */
[----:B------:R-:W-:Y:S01]  /*610f0*/  STS.128 [R0+0x180], R48 ;  /* 0x0001803000007388 */ /* 0x000fe20000000c00 */
[----:B------:R-:W-:-:S06]  /*61100*/  NOP ;  /* 0x0000000000007918 */ /* 0x000fcc0000000000 */
[----:B------:R-:W1:Y:S04]  /*61110*/  LDS.128 R48, [R60] ;  /* 0x000000003c307984 */ /* 0x000e680000000c00 */
[----:B0-----:R-:W3:Y:S04]  /*61120*/  LDL.LU.64 R46, [R1+0x24e8] ;  /* 0x0024e800012e7983 */ /* 0x001ee80000300a00 */
[----:B------:R-:W3:Y:S04]  /*61130*/  LDL.LU.64 R44, [R1+0x24e0] ;  /* 0x0024e000012c7983 */ /* 0x000ee80000300a00 */
        /* <DEDUP_REMOVED lines=12> */
[----:B------:R-:W-:Y:S04]  /*61200*/  STS.128 [R0+0x100], R4 ;  /* 0x0001000400007388 */ /* 0x000fe80000000c00 */
[----:B------:R-:W-:Y:S01]  /*61210*/  STS.128 [R0+0x180], R8 ;  /* 0x0001800800007388 */ /* 0x000fe20000000c00 */
[----:B------:R-:W-:-:S06]  /*61220*/  NOP ;  /* 0x0000000000007918 */ /* 0x000fcc0000000000 */
[----:B------:R-:W1:Y:S04]  /*61230*/  LDS.128 R8, [R61] ;  /* 0x000000003d087984 */ /* 0x000e680000000c00 */
[----:B------:R-:W1:Y:S04]  /*61240*/  LDS.128 R4, [R60] ;  /* 0x000000003c047984 */ /* 0x000e680000000c00 */
[----:B0-----:R-:W-:Y:S04]  /*61250*/  STL.64 [R1+0x50], R48 ;  /* 0x0000503001007387 */ /* 0x001fe80000100a00 */
[----:B------:R0:W-:Y:S04]  /*61260*/  STL.64 [R1+0x58], R50 ;  /* 0x0000583201007387 */ /* 0x0001e80000100a00 */
[----:B0-----:R-:W4:Y:S04]  /*61270*/  LDL.LU.64 R50, [R1+0x24d8] ;  /* 0x0024d80001327983 */ /* 0x001f280000300a00 */
[----:B------:R-:W4:Y:S04]  /*61280*/  LDL.LU.64 R48, [R1+0x24d0] ;  /* 0x0024d00001307983 */ /* 0x000f280000300a00 */
[----:B------:R-:W4:Y:S04]  /*61290*/  LDL.LU.64 R54, [R1+0x24c8] ;  /* 0x0024c80001367983 */ /* 0x000f280000300a00 */
[----:B------:R-:W4:Y:S04]  /*612a0*/  LDL.LU.64 R52, [R1+0x24c0] ;  /* 0x0024c00001347983 */ /* 0x000f280000300a00 */
[----:B------:R-:W4:Y:S04]  /*612b0*/  LDL.LU.64 R58, [R1+0x24b8] ;  /* 0x0024b800013a7983 */ /* 0x000f280000300a00 */
[----:B------:R-:W4:Y:S04]  /*612c0*/  LDL.LU.64 R56, [R1+0x24b0] ;  /* 0x0024b00001387983 */ /* 0x000f280000300a00 */
[----:B-1----:R-:W-:Y:S04]  /*612d0*/  STL [R1+0x248c], R8 ;  /* 0x00248c0801007387 */ /* 0x002fe80000100800 */
[----:B------:R-:W-:Y:S04]  /*612e0*/  STL.64 [R1], R4 ;  /* 0x0000000401007387 */ /* 0x000fe80000100a00 */
[----:B------:R-:W-:Y:S04]  /*612f0*/  STL.64 [R1+0x8], R6 ;  /* 0x0000080601007387 */ /* 0x000fe80000100a00 */
[----:B------:R-:W-:Y:S04]  /*61300*/  STL [R1+0x2488], R9 ;  /* 0x0024880901007387 */ /* 0x000fe80000100800 */
[----:B------:R-:W-:Y:S04]  /*61310*/  STL [R1+0x2480], R10 ;  /* 0x0024800a01007387 */ /* 0x000fe80000100800 */
[----:B------:R-:W-:Y:S04]  /*61320*/  STL [R1+0x247c], R11 ;  /* 0x00247c0b01007387 */ /* 0x000fe80000100800 */
[----:B------:R-:W0:Y:S04]  /*61330*/  LDS.128 R4, [R3] ;  /* 0x0000000003047984 */ /* 0x000e280000000c00 */
[----:B------:R-:W1:Y:S01]  /*61340*/  LDS.128 R8, [R2] ;  /* 0x0000000002087984 */ /* 0x000e620000000c00 */
[----:B------:R-:W-:-:S06]  /*61350*/  NOP ;  /* 0x0000000000007918 */ /* 0x000fcc0000000000 */
[----:B------:R-:W-:Y:S04]  /*61360*/  STS.128 [R0], R12 ;  /* 0x0000000c00007388 */ /* 0x000fe80000000c00 */
[----:B--2---:R-:W-:Y:S04]  /*61370*/  STS.128 [R0+0x80], R16 ;  /* 0x0000801000007388 */ /* 0x004fe80000000c00 */
[----:B---3--:R-:W-:Y:S04]  /*61380*/  STS.128 [R0+0x100], R20 ;  /* 0x0001001400007388 */ /* 0x008fe80000000c00 */
[----:B------:R-:W-:Y:S01]  /*61390*/  STS.128 [R0+0x180], R24 ;  /* 0x0001801800007388 */ /* 0x000fe20000000c00 */
[----:B------:R-:W-:-:S06]  /*613a0*/  NOP ;  /* 0x0000000000007918 */ /* 0x000fcc0000000000 */
[----:B------:R-:W2:Y:S04]  /*613b0*/  LDS.128 R12, [R60] ;  /* 0x000000003c0c7984 */ /* 0x000ea80000000c00 */
[----:B------:R-:W3:Y:S04]  /*613c0*/  LDS.128 R20, [R61] ;  /* 0x000000003d147984 */ /* 0x000ee80000000c00 */
[----:B------:R-:W3:Y:S04]  /*613d0*/  LDS.128 R16, [R3] ;  /* 0x0000000003107984 */ /* 0x000ee80000000c00 */
[----:B0-----:R-:W-:Y:S04]  /*613e0*/  STL [R1+0x2484], R7 ;  /* 0x0024840701007387 */ /* 0x001fe80000100800 */
[----:B-1----:R-:W-:Y:S04]  /*613f0*/  STL [R1+0x10], R8 ;  /* 0x0000100801007387 */ /* 0x002fe80000100800 */
[----:B------:R-:W-:Y:S04]  /*61400*/  STL.64 [R1+0x18], R10 ;  /* 0x0000180a01007387 */ /* 0x000fe80000100a00 */
[----:B--2---:R-:W-:Y:S04]  /*61410*/  STL.64 [R1+0x160], R12 ;  /* 0x0001600c01007387 */ /* 0x004fe80000100a00 */
[----:B------:R-:W-:Y:S04]  /*61420*/  STL.64 [R1+0x168], R14 ;  /* 0x0001680e01007387 */ /* 0x000fe80000100a00 */
[----:B------:R-:W0:Y:S01]  /*61430*/  LDS.128 R12, [R2] ;  /* 0x00000000020c7984 */ /* 0x000e220000000c00 */
[----:B------:R-:W-:-:S06]  /*61440*/  NOP ;  /* 0x0000000000007918 */ /* 0x000fcc0000000000 */
[----:B---3--:R1:W-:Y:S04]  /*61450*/  STL.64 [R1+0x150], R20 ;  /* 0x0001501401007387 */ /* 0x0083e80000100a00 */
[----:B------:R-:W-:Y:S04]  /*61460*/  STL.64 [R1+0x158], R22 ;  /* 0x0001581601007387 */ /* 0x000fe80000100a00 */
[----:B------:R-:W-:Y:S04]  /*61470*/  STL.64 [R1+0x140], R16 ;  /* 0x0001401001007387 */ /* 0x000fe80000100a00 */
[----:B------:R-:W-:Y:S04]  /*61480*/  STL.64 [R1+0x148], R18 ;  /* 0x0001481201007387 */ /* 0x000fe80000100a00 */
[----:B------:R-:W-:Y:S04]  /*61490*/  STS.128 [R0], R28 ;  /* 0x0000001c00007388 */ /* 0x000fe80000000c00 */
[----:B------:R-:W-:Y:S04]  /*614a0*/  STS.128 [R0+0x80], R32 ;  /* 0x0000802000007388 */ /* 0x000fe80000000c00 */
[----:B------:R-:W-:Y:S04]  /*614b0*/  STS.128 [R0+0x100], R36 ;  /* 0x0001002400007388 */ /* 0x000fe80000000c00 */
[----:B------:R-:W-:Y:S01]  /*614c0*/  STS.128 [R0+0x180], R40 ;  /* 0x0001802800007388 */ /* 0x000fe20000000c00 */
[----:B------:R-:W-:-:S06]  /*614d0*/  NOP ;  /* 0x0000000000007918 */ /* 0x000fcc0000000000 */
[----:B0-----:R-:W-:Y:S04]  /*614e0*/  STL.64 [R1+0x130], R12 ;  /* 0x0001300c01007387 */ /* 0x001fe80000100a00 */
[----:B------:R-:W-:Y:S04]  /*614f0*/  STL.64 [R1+0x138], R14 ;  /* 0x0001380e01007387 */ /* 0x000fe80000100a00 */
[----:B------:R-:W0:Y:S04]  /*61500*/  LDS.128 R12, [R60] ;  /* 0x000000003c0c7984 */ /* 0x000e280000000c00 */
[----:B-1----:R-:W2:Y:S04]  /*61510*/  LDL.LU R20, [R1+0xe0] ;  /* 0x0000e00001147983 */ /* 0x002ea80000300800 */
[----:B------:R-:W1:Y:S04]  /*61520*/  LDS.128 R16, [R61] ;  /* 0x000000003d107984 */ /* 0x000e680000000c00 */
[----:B------:R-:W3:Y:S04]  /*61530*/  LDS.128 R24, [R2] ;  /* 0x0000000002187984 */ /* 0x000ee80000000c00 */
[----:B0-----:R-:W-:Y:S04]  /*61540*/  STL.64 [R1+0xd0], R12 ;  /* 0x0000d00c01007387 */ /* 0x001fe80000100a00 */
[----:B------:R-:W-:Y:S04]  /*61550*/  STL.64 [R1+0xd8], R14 ;  /* 0x0000d80e01007387 */ /* 0x000fe80000100a00 */
[----:B------:R-:W2:Y:S04]  /*61560*/  LDL.LU R21, [R1+0xe4] ;  /* 0x0000e40001157983 */ /* 0x000ea80000300800 */
[----:B------:R-:W2:Y:S04]  /*61570*/  LDL.LU R22, [R1+0xe8] ;  /* 0x0000e80001167983 */ /* 0x000ea80000300800 */
[----:B------:R-:W2:Y:S04]  /*61580*/  LDL.LU R23, [R1+0xec] ;  /* 0x0000ec0001177983 */ /* 0x000ea80000300800 */
[----:B------:R-:W-:Y:S01]  /*61590*/  LDS.128 R12, [R3] ;  /* 0x00000000030c7984 */ /* 0x000fe20000000c00 */
[----:B------:R-:W-:-:S06]  /*615a0*/  NOP ;  /* 0x0000000000007918 */ /* 0x000fcc0000000000 */
[----:B--2---:R-:W-:Y:S04]  /*615b0*/  STL.64 [R1+0x2498], R22 ;  /* 0x0024981601007387 */ /* 0x004fe80000100a00 */
[----:B------:R0:W-:Y:S04]  /*615c0*/  STL.64 [R1+0x2490], R20 ;  /* 0x0024901401007387 */ /* 0x0001e80000100a00 */
[----:B0-----:R-:W2:Y:S04]  /*615d0*/  LDL.LU R20, [R1+0x100] ;  /* 0x0001000001147983 */ /* 0x001ea80000300800 */
[----:B------:R-:W2:Y:S04]  /*615e0*/  LDL.LU R21, [R1+0x104] ;  /* 0x0001040001157983 */ /* 0x000ea80000300800 */
[----:B------:R-:W2:Y:S04]  /*615f0*/  LDL.LU R22, [R1+0x108] ;  /* 0x0001080001167983 */ /* 0x000ea80000300800 */
[----:B------:R-:W2:Y:S04]  /*61600*/  LDL.LU R23, [R1+0x10c] ;  /* 0x00010c0001177983 */ /* 0x000ea80000300800 */
[----:B----4-:R0:W-:Y:S04]  /*61610*/  STS.128 [R0+0x180], R56 ;  /* 0x0001803800007388 */ /* 0x0101e80000000c00 */
[----:B------:R-:W-:Y:S04]  /*61620*/  STS.128 [R0], R44 ;  /* 0x0000002c00007388 */ /* 0x000fe80000000c00 */
[----:B------:R-:W-:Y:S04]  /*61630*/  STS.128 [R0+0x80], R48 ;  /* 0x0000803000007388 */ /* 0x000fe80000000c00 */
[----:B------:R-:W-:Y:S01]  /*61640*/  STS.128 [R0+0x100], R52 ;  /* 0x0001003400007388 */ /* 0x000fe20000000c00 */
[----:B------:R-:W-:-:S06]  /*61650*/  NOP ;  /* 0x0000000000007918 */ /* 0x000fcc0000000000 */
[C---:B0-----:R-:W-:Y:S01]  /*61660*/  LOP3.LUT R58, R60.reuse, 0x60, RZ, 0x3c, !PT ;  /* 0x000000603c3a7812 */ /* 0x041fe200078e3cff */
[----:B------:R-:W-:Y:S01]  /*61670*/  IMAD.MOV.U32 R10, RZ, RZ, R9 ;  /* 0x000000ffff0a7224 */ /* 0x000fe200078e0009 */
[----:B--2---:R-:W-:Y:S04]  /*61680*/  STL.64 [R1+0x24a8], R22 ;  /* 0x0024a81601007387 */ /* 0x004fe80000100a00 */
[----:B------:R0:W-:Y:S04]  /*61690*/  STL.64 [R1+0x24a0], R20 ;  /* 0x0024a01401007387 */ /* 0x0001e80000100a00 */
[----:B------:R-:W2:Y:S01]  /*616a0*/  LDS.128 R40, [R58] ;  /* 0x000000003a287984 */ /* 0x000ea20000000c00 */
[----:B------:R-:W-:-:S03]  /*616b0*/  LOP3.LUT R59, R60, 0x40, RZ, 0x3c, !PT ;  /* 0x000000403c3b7812 */ /* 0x000fc600078e3cff */
[----:B------:R-:W4:Y:S04]  /*616c0*/  LDS.128 R28, [R60] ;  /* 0x000000003c1c7984 */ /* 0x000f280000000c00 */
[----:B0-----:R-:W4:Y:S04]  /*616d0*/  LDL.LU R20, [R1+0x110] ;  /* 0x0001100001147983 */ /* 0x001f280000300800 */
[----:B------:R-:W4:Y:S04]  /*616e0*/  LDL.LU R21, [R1+0x114] ;  /* 0x0001140001157983 */ /* 0x000f280000300800 */
[----:B------:R-:W4:Y:S04]  /*616f0*/  LDL.LU R22, [R1+0x118] ;  /* 0x0001180001167983 */ /* 0x000f280000300800 */
[----:B------:R-:W4:Y:S04]  /*61700*/  LDL.LU R23, [R1+0x11c] ;  /* 0x00011c0001177983 */ /* 0x000f280000300800 */
[----:B-1----:R-:W-:Y:S04]  /*61710*/  STL [R1+0x2478], R18 ;  /* 0x0024781201007387 */ /* 0x002fe80000100800 */
[----:B------:R0:W-:Y:S04]  /*61720*/  STL [R1+0x2474], R19 ;  /* 0x0024741301007387 */ /* 0x0001e80000100800 */
[----:B------:R-:W-:Y:S04]  /*61730*/  LDS.128 R36, [R61] ;  /* 0x000000003d247984 */ /* 0x000fe80000000c00 */
[----:B------:R-:W-:Y:S01]  /*61740*/  LDS.128 R32, [R59] ;  /* 0x000000003b207984 */ /* 0x000fe20000000c00 */
[----:B------:R-:W-:-:S06]  /*61750*/  NOP ;  /* 0x0000000000007918 */ /* 0x000fcc0000000000 */
[----:B0-----:R-:W4:Y:S04]  /*61760*/  LDL R19, [R1+0xb68] ;  /* 0x000b680001137983 */ /* 0x001f280000100800 */
[----:B------:R-:W4:Y:S04]  /*61770*/  LDL.LU R7, [R1+0xb64] ;  /* 0x000b640001077983 */ /* 0x000f280000300800 */
[----:B------:R-:W4:Y:S04]  /*61780*/  LDL.LU R9, [R1+0xa0] ;  /* 0x0000a00001097983 */ /* 0x000f280000300800 */
[----:B------:R-:W4:Y:S04]  /*61790*/  LDL R18, [R1+0xb6c] ;  /* 0x000b6c0001127983 */ /* 0x000f280000100800 */
[----:B---3--:R0:W-:Y:S04]  /*617a0*/  STL [R1+0x246c], R27 ;  /* 0x00246c1b01007387 */ /* 0x0081e80000100800 */
[----:B0-----:R-:W3:Y:S04]  /*617b0*/  LDL.LU R27, [R1+0xb74] ;  /* 0x000b7400011b7983 */ /* 0x001ee80000300800 */
[----:B------:R-:W3:Y:S04]  /*617c0*/  LDL.LU R44, [R1+0xf0] ;  /* 0x0000f000012c7983 */ /* 0x000ee80000300800 */
[----:B------:R-:W3:Y:S04]  /*617d0*/  LDL.LU R45, [R1+0xf4] ;  /* 0x0000f400012d7983 */ /* 0x000ee80000300800 */
[----:B------:R-:W3:Y:S04]  /*617e0*/  LDL.LU R46, [R1+0xf8] ;  /* 0x0000f800012e7983 */ /* 0x000ee80000300800 */
[----:B------:R-:W3:Y:S04]  /*617f0*/  LDL.LU R47, [R1+0xfc] ;  /* 0x0000fc00012f7983 */ /* 0x000ee80000300800 */
[----:B------:R-:W3:Y:S04]  /*61800*/  LDL.LU R56, [R1+0x60] ;  /* 0x0000600001387983 */ /* 0x000ee80000300800 */
[----:B--2---:R0:W-:Y:S04]  /*61810*/  STL [R1+0x2468], R43 ;  /* 0x0024682b01007387 */ /* 0x0041e80000100800 */
[----:B0-----:R-:W2:Y:S04]  /*61820*/  LDL.LU R43, [R1+0xb70] ;  /* 0x000b7000012b7983 */ /* 0x001ea80000300800 */
[----:B----4-:R0:W-:Y:S04]  /*61830*/  STS.128 [R0], R20 ;  /* 0x0000001400007388 */ /* 0x0101e80000000c00 */
[----:B0-----:R-:W4:Y:S04]  /*61840*/  LDL.LU.64 R22, [R1+0x24a8] ;  /* 0x0024a80001167983 */ /* 0x001f280000300a00 */
[----:B------:R-:W4:Y:S01]  /*61850*/  LDL.LU.64 R20, [R1+0x24a0] ;  /* 0x0024a00001147983 */ /* 0x000f220000300a00 */
[----:B------:R-:W-:-:S04]  /*61860*/  ISETP.GE.AND P0, PT, R19, c[0x0][0x178], PT ;  /* 0x00005e0013007a0c */ /* 0x000fc80003f06270 */
[----:B------:R-:W-:Y:S02]  /*61870*/  ISETP.LT.AND P0, PT, R7, c[0x0][0x17c], !P0 ;  /* 0x00005f0007007a0c */ /* 0x000fe40004701270 */
[----:B------:R-:W-:-:S04]  /*61880*/  ISETP.GE.AND P1, PT, R18, c[0x0][0x178], PT ;  /* 0x00005e0012007a0c */ /* 0x000fc80003f26270 */
[----:B------:R-:W-:Y:S02]  /*61890*/  ISETP.LT.AND P1, PT, R7, c[0x0][0x17c], !P1 ;  /* 0x00005f0007007a0c */ /* 0x000fe40004f21270 */
[----:B---3--:R-:W-:-:S04]  /*618a0*/  ISETP.GE.AND P4, PT, R27, c[0x0][0x178], PT ;  /* 0x00005e001b007a0c */ /* 0x008fc80003f86270 */
[----:B------:R-:W-:Y:S01]  /*618b0*/  ISETP.LT.AND P4, PT, R7, c[0x0][0x17c], !P4 ;  /* 0x00005f0007007a0c */ /* 0x000fe20006781270 */
[----:B------:R0:W-:Y:S01]  /*618c0*/  STS.128 [R0+0x100], R44 ;  /* 0x0001002c00007388 */ /* 0x0001e20000000c00 */
[----:B--2---:R-:W-:Y:S01]  /*618d0*/  ISETP.GE.AND P5, PT, R43, c[0x0][0x178], PT ;  /* 0x00005e002b007a0c */ /* 0x004fe20003fa6270 */
[----:B0-----:R-:W-:-:S03]  /*618e0*/  IMAD R47, R7, c[0x0][0x198], RZ ;  /* 0x00006600072f7a24 */ /* 0x001fc600078e02ff */
[----:B------:R-:W-:Y:S01]  /*618f0*/  ISETP.LT.AND P5, PT, R7, c[0x0][0x17c], !P5 ;  /* 0x00005f0007007a0c */ /* 0x000fe20006fa1270 */
[----:B----4-:R0:W-:Y:S04]  /*61900*/  STS.128 [R0+0x80], R20 ;  /* 0x0000801400007388 */ /* 0x0101e80000000c00 */
[----:B0-----:R-:W2:Y:S04]  /*61910*/  LDL.LU.64 R22, [R1+0x2498] ;  /* 0x0024980001167983 */ /* 0x001ea80000300a00 */
[----:B------:R-:W2:Y:S04]  /*61920*/  LDL.LU.64 R20, [R1+0x2490] ;  /* 0x0024900001147983 */ /* 0x000ea80000300a00 */
[----:B------:R-:W3:Y:S04]  /*61930*/  LDL.LU R57, [R1+0x40] ;  /* 0x0000400001397983 */ /* 0x000ee80000300800 */
[----:B------:R-:W4:Y:S04]  /*61940*/  LDL.LU R11, [R1] ;  /* 0x00000000010b7983 */ /* 0x000f280000300800 */
[----:B------:R-:W3:Y:S04]  /*61950*/  LDL.LU R8, [R1+0x2374] ;  /* 0x0023740001087983 */ /* 0x000ee80000300800 */
[----:B------:R-:W3:Y:S01]  /*61960*/  LDL.LU R7, [R1+0x2378] ;  /* 0x0023780001077983 */ /* 0x000ee20000300800 */
[----:B------:R-:W-:-:S02]  /*61970*/  IMAD R3, R19, c[0x0][0x194], RZ ;  /* 0x0000650013037a24 */ /* 0x000fc400078e02ff */
[----:B------:R-:W-:Y:S01]  /*61980*/  IMAD R46, R27, c[0x0][0x194], RZ ;  /* 0x000065001b2e7a24 */ /* 0x000fe200078e02ff */
[----:B------:R-:W-:Y:S01]  /*61990*/  PRMT R50, R9, 0x7632, R50 ;  /* 0x0000763209327816 */ /* 0x000fe20000000032 */
[----:B------:R-:W3:Y:S01]  /*619a0*/  LDL.LU R54, [R1+0xc0] ;  /* 0x0000c00001367983 */ /* 0x000ee20000300800 */
[----:B------:R-:W-:-:S04]  /*619b0*/  LEA R2, P6, R3, c[0x0][0x170], 0x1 ;  /* 0x00005c0003027a11 */ /* 0x000fc800078c08ff */
[----:B------:R-:W-:Y:S01]  /*619c0*/  LEA.HI.X.SX32 R3, R3, c[0x0][0x174], 0x1, P6 ;  /* 0x00005d0003037a11 */ /* 0x000fe200030f0eff */
[----:B--2---:R0:W-:Y:S02]  /*619d0*/  STS.128 [R0+0x180], R20 ;  /* 0x0001801400007388 */ /* 0x0041e40000000c00 */
[----:B0-----:R-:W-:Y:S02]  /*619e0*/  IMAD R0, R18, c[0x0][0x194], RZ ;  /* 0x0000650012007a24 */ /* 0x001fe400078e02ff */
[----:B------:R-:W-:Y:S01]  /*619f0*/  IMAD.WIDE R22, R47, 0x2, R2 ;  /* 0x000000022f167825 */ /* 0x000fe200078e0202 */
[----:B------:R-:W-:-:S06]  /*61a00*/  NOP ;  /* 0x0000000000007918 */ /* 0x000fcc0000000000 */
[C---:B------:R-:W-:Y:S01]  /*61a10*/  LEA R20, P6, R0.reuse, c[0x0][0x170], 0x1 ;  /* 0x00005c0000147a11 */ /* 0x040fe200078c08ff */
[----:B------:R0:W-:Y:S03]  /*61a20*/  @P0 STG.E.U16 [R22.64], R9 ;  /* 0x0000000916000986 */ /* 0x0001e6000c101504 */
[----:B------:R-:W-:Y:S01]  /*61a30*/  LEA.HI.X.SX32 R21, R0, c[0x0][0x174], 0x1, P6 ;  /* 0x00005d0000157a11 */ /* 0x000fe200030f0eff */
[----:B------:R-:W-:-:S04]  /*61a40*/  IMAD R0, R43, c[0x0][0x194], RZ ;  /* 0x000065002b007a24 */ /* 0x000fc800078e02ff */
[----:B------:R-:W-:Y:S01]  /*61a50*/  IMAD.WIDE R44, R47, 0x2, R20 ;  /* 0x000000022f2c7825 */ /* 0x000fe200078e0214 */
[----:B0-----:R-:W-:-:S04]  /*61a60*/  LEA R22, P0, R46, c[0x0][0x170], 0x1 ;  /* 0x00005c002e167a11 */ /* 0x001fc800078008ff */
[----:B------:R0:W-:Y:S01]  /*61a70*/  @P1 STG.E.U16 [R44.64], R56 ;  /* 0x000000382c001986 */ /* 0x0001e2000c101504 */
[----:B------:R-:W-:-:S03]  /*61a80*/  LEA.HI.X.SX32 R23, R46, c[0x0][0x174], 0x1, P0 ;  /* 0x00005d002e177a11 */ /* 0x000fc600000f0eff */
[----:B------:R-:W2:Y:S01]  /*61a90*/  LDL.LU R9, [R1+0x80] ;  /* 0x0000800001097983 */ /* 0x000ea20000300800 */
[C---:B------:R-:W-:Y:S02]  /*61aa0*/  LEA R52, P1, R0.reuse, c[0x0][0x170], 0x1 ;  /* 0x00005c0000347a11 */ /* 0x040fe400078208ff */
[----:B------:R-:W-:Y:S01]  /*61ab0*/  ISETP.LT.AND P6, PT, R19, c[0x0][0x178], !P3 ;  /* 0x00005e0013007a0c */ /* 0x000fe20005fc1270 */
[C---:B------:R-:W-:Y:S01]  /*61ac0*/  IMAD.WIDE R48, R47.reuse, 0x2, R22 ;  /* 0x000000022f307825 */ /* 0x040fe200078e0216 */
[----:B------:R-:W-:Y:S02]  /*61ad0*/  LEA.HI.X.SX32 R53, R0, c[0x0][0x174], 0x1, P1 ;  /* 0x00005d0000357a11 */ /* 0x000fe400008f0eff */
[----:B------:R-:W-:Y:S02]  /*61ae0*/  IADD3 R0, R47, c[0x0][0x198], RZ ;  /* 0x000066002f007a10 */ /* 0x000fe40007ffe0ff */
[----:B------:R-:W-:Y:S01]  /*61af0*/  ISETP.LT.AND P0, PT, R18, c[0x0][0x178], !P3 ;  /* 0x00005e0012007a0c */ /* 0x000fe20005f01270 */
[----:B---3--:R1:W-:Y:S01]  /*61b00*/  @P4 STG.E.U16 [R48.64], R57 ;  /* 0x0000003930004986 */ /* 0x0083e2000c101504 */
[----:B------:R-:W-:Y:S01]  /*61b10*/  ISETP.LT.AND P4, PT, R27, c[0x0][0x178], !P3 ;  /* 0x00005e001b007a0c */ /* 0x000fe20005f81270 */
[----:B------:R-:W-:-:S04]  /*61b20*/  IMAD.WIDE R46, R47, 0x2, R52 ;  /* 0x000000022f2e7825 */ /* 0x000fc800078e0234 */
[----:B0-----:R-:W-:Y:S01]  /*61b30*/  IMAD.WIDE R44, R0, 0x2, R2 ;  /* 0x00000002002c7825 */ /* 0x001fe200078e0202 */
[----:B----4-:R0:W-:Y:S01]  /*61b40*/  @P5 STG.E.U16 [R46.64], R11 ;  /* 0x0000000b2e005986 */ /* 0x0101e2000c101504 */
[----:B------:R-:W-:-:S03]  /*61b50*/  ISETP.LT.AND P3, PT, R43, c[0x0][0x178], !P3 ;  /* 0x00005e002b007a0c */ /* 0x000fc60005f61270 */
[----:B------:R3:W-:Y:S01]  /*61b60*/  @P6 STG.E.U16 [R44.64], R50 ;  /* 0x000000322c006986 */ /* 0x0007e2000c101504 */
[----:B-1----:R-:W-:Y:S02]  /*61b70*/  PRMT R48, R56, 0x7632, R48 ;  /* 0x0000763238307816 */ /* 0x002fe40000000030 */
[----:B------:R-:W-:Y:S01]  /*61b80*/  PRMT R49, R57, 0x7632, R49 ;  /* 0x0000763239317816 */ /* 0x000fe20000000031 */
[----:B0-----:R-:W-:-:S04]  /*61b90*/  IMAD.WIDE R46, R0, 0x2, R20 ;  /* 0x00000002002e7825 */ /* 0x001fc800078e0214 */
[----:B---3--:R-:W-:Y:S01]  /*61ba0*/  IMAD.WIDE R44, R0, 0x2, R22 ;  /* 0x00000002002c7825 */ /* 0x008fe200078e0216 */
[----:B------:R-:W-:Y:S01]  /*61bb0*/  @P0 STG.E.U16 [R46.64], R48 ;  /* 0x000000302e000986 */ /* 0x000fe2000c101504 */
[----:B------:R-:W-:-:S03]  /*61bc0*/  PRMT R51, R11, 0x7632, R51 ;  /* 0x000076320b337816 */ /* 0x000fc60000000033 */
[----:B------:R0:W-:Y:S01]  /*61bd0*/  @P4 STG.E.U16 [R44.64], R49 ;  /* 0x000000312c004986 */ /* 0x0001e2000c101504 */
[----:B------:R-:W-:-:S03]  /*61be0*/  ISETP.GE.AND P1, PT, R8, c[0x0][0x17c], PT ;  /* 0x00005f0008007a0c */ /* 0x000fc60003f26270 */
[----:B------:R-:W3:Y:S01]  /*61bf0*/  LDL.LU R8, [R1+0x248c] ;  /* 0x00248c0001087983 */ /* 0x000ee20000300800 */
[----:B------:R-:W-:-:S03]  /*61c00*/  ISETP.GE.AND P0, PT, R7, c[0x0][0x17c], PT ;  /* 0x00005f0007007a0c */ /* 0x000fc60003f06270 */
[----:B------:R-:W4:Y:S01]  /*61c10*/  LDL.LU R56, [R1+0x237c] ;  /* 0x00237c0001387983 */ /* 0x000f220000300800 */
[----:B0-----:R-:W-:-:S03]  /*61c20*/  IMAD.WIDE R48, R0, 0x2, R52 ;  /* 0x0000000200307825 */ /* 0x001fc600078e0234 */
[----:B------:R-:W3:Y:S04]  /*61c30*/  LDL.LU R11, [R1+0xb0] ;  /* 0x0000b000010b7983 */ /* 0x000ee80000300800 */
[----:B------:R-:W3:Y:S04]  /*61c40*/  LDL.LU R7, [R1+0x70] ;  /* 0x0000700001077983 */ /* 0x000ee80000300800 */
[----:B------:R0:W-:Y:S04]  /*61c50*/  @P3 STG.E.U16 [R48.64], R51 ;  /* 0x0000003330003986 */ /* 0x0001e8000c101504 */
[----:B0-----:R-:W3:Y:S01]  /*61c60*/  LDL.LU R51, [R1+0x30] ;  /* 0x0000300001337983 */ /* 0x001ee20000300800 */
[----:B------:R-:W-:-:S02]  /*61c70*/  ISETP.LT.AND P5, PT, R19, c[0x0][0x178], !P2 ;  /* 0x00005e0013007a0c */ /* 0x000fc400057a1270 */
[----:B------:R-:W-:Y:S01]  /*61c80*/  ISETP.LT.AND P6, PT, R18, c[0x0][0x178], !P2 ;  /* 0x00005e0012007a0c */ /* 0x000fe200057c1270 */
[----:B------:R-:W3:Y:S01]  /*61c90*/  LDL.LU R57, [R1+0x2380] ;  /* 0x0023800001397983 */ /* 0x000ee20000300800 */
[----:B------:R-:W-:Y:S02]  /*61ca0*/  IADD3 R50, R0, c[0x0][0x198], RZ ;  /* 0x0000660000327a10 */ /* 0x000fe40007ffe0ff */
[----:B------:R-:W-:Y:S02]  /*61cb0*/  ISETP.LT.AND P4, PT, R27, c[0x0][0x178], !P2 ;  /* 0x00005e001b007a0c */ /* 0x000fe40005781270 */
[----:B------:R-:W-:Y:S01]  /*61cc0*/  ISETP.LT.AND P2, PT, R43, c[0x0][0x178], !P2 ;  /* 0x00005e002b007a0c */ /* 0x000fe20005741270 */
[----:B------:R-:W-:-:S04]  /*61cd0*/  IMAD.WIDE R46, R50, 0x2, R2 ;  /* 0x00000002322e7825 */ /* 0x000fc800078e0202 */
[C---:B------:R-:W-:Y:S01]  /*61ce0*/  IMAD.WIDE R44, R50.reuse, 0x2, R20 ;  /* 0x00000002322c7825 */ /* 0x040fe200078e0214 */
[----:B------:R0:W-:Y:S03]  /*61cf0*/  @P5 STG.E.U16 [R46.64], R54 ;  /* 0x000000362e005986 */ /* 0x0001e6000c101504 */
[----:B0-----:R-:W-:Y:S01]  /*61d00*/  IMAD.WIDE R46, R50, 0x2, R22 ;  /* 0x00000002322e7825 */ /* 0x001fe200078e0216 */
[----:B------:R-:W-:Y:S02]  /*61d10*/  ISETP.LT.AND P5, PT, R19, c[0x0][0x178], !P1 ;  /* 0x00005e0013007a0c */ /* 0x000fe40004fa1270 */
[----:B------:R-:W-:Y:S02]  /*61d20*/  ISETP.LT.AND P3, PT, R18, c[0x0][0x178], !P1 ;  /* 0x00005e0012007a0c */ /* 0x000fe40004f61270 */
[----:B------:R-:W-:-:S05]  /*61d30*/  IADD3 R0, R50, c[0x0][0x198], RZ ;  /* 0x0000660032007a10 */ /* 0x000fca0007ffe0ff */
[----:B------:R-:W-:Y:S01]  /*61d40*/  IMAD.WIDE R48, R0, 0x2, R2 ;  /* 0x0000000200307825 */ /* 0x000fe200078e0202 */
[----:B--2---:R0:W-:Y:S03]  /*61d50*/  @P6 STG.E.U16 [R44.64], R9 ;  /* 0x000000092c006986 */ /* 0x0041e6000c101504 */
[----:B0-----:R-:W-:Y:S01]  /*61d60*/  IMAD.WIDE R44, R50, 0x2, R52 ;  /* 0x00000002322c7825 */ /* 0x001fe200078e0234 */
[----:B------:R-:W-:Y:S02]  /*61d70*/  PRMT R50, R54, 0x7632, R50 ;  /* 0x0000763236327816 */ /* 0x000fe40000000032 */
[----:B------:R-:W-:Y:S02]  /*61d80*/  IADD3 R54, R0, c[0x0][0x198], RZ ;  /* 0x0000660000367a10 */ /* 0x000fe40007ffe0ff */
[----:B----4-:R-:W-:Y:S02]  /*61d90*/  ISETP.GE.AND P6, PT, R56, c[0x0][0x17c], PT ;  /* 0x00005f0038007a0c */ /* 0x010fe40003fc6270 */
[----:B------:R-:W2:Y:S04]  /*61da0*/  LDL.LU R56, [R1+0x2384] ;  /* 0x0023840001387983 */ /* 0x000ea80000300800 */
[----:B---3--:R-:W-:Y:S04]  /*61db0*/  @P4 STG.E.U16 [R46.64], R51 ;  /* 0x000000332e004986 */ /* 0x008fe8000c101504 */
[----:B------:R0:W-:Y:S02]  /*61dc0*/  @P2 STG.E.U16 [R44.64], R8 ;  /* 0x000000082c002986 */ /* 0x0001e4000c101504 */
[----:B0-----:R-:W-:-:S02]  /*61dd0*/  PRMT R8, R9, 0x7632, R8 ;  /* 0x0000763209087816 */ /* 0x001fc40000000008 */
[----:B------:R-:W3:Y:S01]  /*61de0*/  LDL.LU R9, [R1+0x20] ;  /* 0x0000200001097983 */ /* 0x000ee20000300800 */
[----:B------:R-:W-:Y:S01]  /*61df0*/  IMAD.WIDE R44, R0, 0x2, R20 ;  /* 0x00000002002c7825 */ /* 0x000fe200078e0214 */
[----:B------:R-:W-:Y:S02]  /*61e00*/  ISETP.LT.AND P2, PT, R27, c[0x0][0x178], !P1 ;  /* 0x00005e001b007a0c */ /* 0x000fe40004f41270 */
[----:B------:R0:W-:Y:S01]  /*61e10*/  @P5 STG.E.U16 [R48.64], R50 ;  /* 0x0000003230005986 */ /* 0x0001e2000c101504 */
[----:B------:R-:W-:Y:S02]  /*61e20*/  ISETP.LT.AND P1, PT, R43, c[0x0][0x178], !P1 ;  /* 0x00005e002b007a0c */ /* 0x000fe40004f21270 */
[----:B------:R-:W-:Y:S01]  /*61e30*/  ISETP.LT.AND P4, PT, R19, c[0x0][0x178], !P0 ;  /* 0x00005e0013007a0c */ /* 0x000fe20004781270 */
[----:B------:R1:W-:Y:S01]  /*61e40*/  @P3 STG.E.U16 [R44.64], R8 ;  /* 0x000000082c003986 */ /* 0x0003e2000c101504 */
[----:B------:R-:W-:Y:S02]  /*61e50*/  ISETP.LT.AND P3, PT, R18, c[0x0][0x178], !P0 ;  /* 0x00005e0012007a0c */ /* 0x000fe40004761270 */
[----:B------:R-:W-:Y:S01]  /*61e60*/  PRMT R55, R51, 0x7632, R55 ;  /* 0x0000763233377816 */ /* 0x000fe20000000037 */
[----:B------:R-:W-:-:S04]  /*61e70*/  IMAD.WIDE R46, R54, 0x2, R2 ;  /* 0x00000002362e7825 */ /* 0x000fc800078e0202 */
[----:B0-----:R-:W-:Y:S01]  /*61e80*/  IMAD.WIDE R50, R0, 0x2, R22 ;  /* 0x0000000200327825 */ /* 0x001fe200078e0216 */
[----:B-1----:R-:W-:-:S03]  /*61e90*/  PRMT R8, R8, 0x7632, R8 ;  /* 0x0000763208087816 */ /* 0x002fc60000000008 */
[----:B------:R-:W-:Y:S01]  /*61ea0*/  IMAD.WIDE R48, R0, 0x2, R52 ;  /* 0x0000000200307825 */ /* 0x000fe200078e0234 */
[----:B------:R0:W-:Y:S03]  /*61eb0*/  @P2 STG.E.U16 [R50.64], R55 ;  /* 0x0000003732002986 */ /* 0x0001e6000c101504 */
[----:B------:R-:W-:Y:S01]  /*61ec0*/  IMAD.WIDE R44, R54, 0x2, R20 ;  /* 0x00000002362c7825 */ /* 0x000fe200078e0214 */
[----:B------:R1:W-:Y:S04]  /*61ed0*/  @P1 STG.E.U16 [R48.64], R8 ;  /* 0x0000000830001986 */ /* 0x0003e8000c101504 */
[----:B------:R4:W-:Y:S01]  /*61ee0*/  @P4 STG.E.U16 [R46.64], R11 ;  /* 0x0000000b2e004986 */ /* 0x0009e2000c101504 */
[----:B0-----:R-:W-:-:S03]  /*61ef0*/  PRMT R55, R11, 0x7632, R55 ;  /* 0x000076320b377816 */ /* 0x001fc60000000037 */
[----:B------:R0:W-:Y:S01]  /*61f00*/  @P3 STG.E.U16 [R44.64], R7 ;  /* 0x000000072c003986 */ /* 0x0001e2000c101504 */
[----:B-1----:R-:W-:-:S03]  /*61f10*/  PRMT R8, R7, 0x7632, R8 ;  /* 0x0000763207087816 */ /* 0x002fc60000000008 */
[----:B----4-:R-:W4:Y:S04]  /*61f20*/  LDL.LU R11, [R1+0x120] ;  /* 0x00012000010b7983 */ /* 0x010f280000300800 */
[----:B0-----:R-:W4:Y:S01]  /*61f30*/  LDL.LU R7, [R1+0x2388] ;  /* 0x0023880001077983 */ /* 0x001f220000300800 */
[----:B------:R-:W-:Y:S02]  /*61f40*/  ISETP.LT.AND P4, PT, R27, c[0x0][0x178], !P0 ;  /* 0x00005e001b007a0c */ /* 0x000fe40004781270 */
[----:B------:R-:W-:Y:S01]  /*61f50*/  ISETP.LT.AND P0, PT, R43, c[0x0][0x178], !P0 ;  /* 0x00005e002b007a0c */ /* 0x000fe20004701270 */
[----:B------:R-:W-:Y:S01]  /*61f60*/  IMAD.WIDE R50, R54, 0x2, R22 ;  /* 0x0000000236327825 */ /* 0x000fe200078e0216 */
[----:B------:R-:W-:Y:S02]  /*61f70*/  ISETP.LT.AND P1, PT, R19, c[0x0][0x178], !P6 ;  /* 0x00005e0013007a0c */ /* 0x000fe40007721270 */
[----:B------:R-:W-:-:S02]  /*61f80*/  ISETP.LT.AND P2, PT, R18, c[0x0][0x178], !P6 ;  /* 0x00005e0012007a0c */ /* 0x000fc40007741270 */
[C---:B------:R-:W-:Y:S01]  /*61f90*/  IADD3 R0, R54.reuse, c[0x0][0x198], RZ ;  /* 0x0000660036007a10 */ /* 0x040fe20007ffe0ff */
[----:B------:R-:W-:-:S04]  /*61fa0*/  IMAD.WIDE R48, R54, 0x2, R52 ;  /* 0x0000000236307825 */ /* 0x000fc800078e0234 */
[----:B------:R-:W-:-:S04]  /*61fb0*/  IMAD.WIDE R46, R0, 0x2, R2 ;  /* 0x00000002002e7825 */ /* 0x000fc800078e0202 */
[----:B------:R-:W-:Y:S01]  /*61fc0*/  IMAD.WIDE R44, R0, 0x2, R20 ;  /* 0x00000002002c7825 */ /* 0x000fe200078e0214 */
[----:B------:R-:W-:Y:S02]  /*61fd0*/  ISETP.GE.AND P5, PT, R57, c[0x0][0x17c], PT ;  /* 0x00005f0039007a0c */ /* 0x000fe40003fa6270 */
[----:B------:R-:W4:Y:S01]  /*61fe0*/  LDL.LU R57, [R1+0x50] ;  /* 0x0000500001397983 */ /* 0x000f220000300800 */
[----:B--2---:R-:W-:-:S03]  /*61ff0*/  ISETP.GE.AND P3, PT, R56, c[0x0][0x17c], PT ;  /* 0x00005f0038007a0c */ /* 0x004fc60003f66270 */
[----:B------:R-:W2:Y:S04]  /*62000*/  LDL.LU R56, [R1+0x10] ;  /* 0x0000100001387983 */ /* 0x000ea80000300800 */
[----:B---3--:R-:W-:Y:S01]  /*62010*/  @P4 STG.E.U16 [R50.64], R9 ;  /* 0x0000000932004986 */ /* 0x008fe2000c101504 */
[----:B------:R-:W-:Y:S02]  /*62020*/  ISETP.LT.AND P4, PT, R27, c[0x0][0x178], !P6 ;  /* 0x00005e001b007a0c */ /* 0x000fe40007781270 */
[----:B------:R-:W-:Y:S01]  /*62030*/  ISETP.LT.AND P6, PT, R43, c[0x0][0x178], !P6 ;  /* 0x00005e002b007a0c */ /* 0x000fe200077c1270 */
[----:B------:R0:W-:Y:S04]  /*62040*/  @P0 STG.E.U16 [R48.64], R4 ;  /* 0x0000000430000986 */ /* 0x0001e8000c101504 */
[----:B------:R-:W-:Y:S04]  /*62050*/  @P1 STG.E.U16 [R46.64], R55 ;  /* 0x000000372e001986 */ /* 0x000fe8000c101504 */
[----:B------:R1:W-:Y:S01]  /*62060*/  @P2 STG.E.U16 [R44.64], R8 ;  /* 0x000000082c002986 */ /* 0x0003e2000c101504 */
[----:B0-----:R-:W-:-:S03]  /*62070*/  PRMT R4, R9, 0x7632, R4 ;  /* 0x0000763209047816 */ /* 0x001fc60000000004 */
[----:B------:R-:W3:Y:S01]  /*62080*/  LDL.LU R51, [R1+0x90] ;  /* 0x0000900001337983 */ /* 0x000ee20000300800 */
[----:B------:R-:W-:Y:S01]  /*62090*/  IMAD.WIDE R48, R0, 0x2, R52 ;  /* 0x0000000200307825 */ /* 0x000fe200078e0234 */
[----:B------:R-:W-:Y:S02]  /*620a0*/  PRMT R50, R4, 0x7632, R50 ;  /* 0x0000763204327816 */ /* 0x000fe40000000032 */
[----:B------:R-:W2:Y:S01]  /*620b0*/  LDL.LU R9, [R1+0x2488] ;  /* 0x0024880001097983 */ /* 0x000ea20000300800 */
[----:B-1----:R-:W-:-:S05]  /*620c0*/  IMAD.WIDE R44, R0, 0x2, R22 ;  /* 0x00000002002c7825 */ /* 0x002fca00078e0216 */
[----:B------:R-:W-:Y:S04]  /*620d0*/  @P4 STG.E.U16 [R44.64], R4 ;  /* 0x000000042c004986 */ /* 0x000fe8000c101504 */
[----:B------:R0:W-:Y:S01]  /*620e0*/  @P6 STG.E.U16 [R48.64], R50 ;  /* 0x0000003230006986 */ /* 0x0001e2000c101504 */
[----:B------:R-:W-:Y:S02]  /*620f0*/  ISETP.LT.AND P0, PT, R19, c[0x0][0x178], !P5 ;  /* 0x00005e0013007a0c */ /* 0x000fe40006f01270 */
[----:B------:R-:W-:Y:S01]  /*62100*/  IADD3 R8, R0, c[0x0][0x198], RZ ;  /* 0x0000660000087a10 */ /* 0x000fe20007ffe0ff */
[----:B0-----:R-:W2:Y:S04]  /*62110*/  LDL.LU R50, [R1+0x238c] ;  /* 0x00238c0001327983 */ /* 0x001ea80000300800 */
[----:B------:R-:W-:Y:S01]  /*62120*/  IMAD.WIDE R46, R8, 0x2, R2 ;  /* 0x00000002082e7825 */ /* 0x000fe200078e0202 */
[----:B----4-:R-:W-:Y:S01]  /*62130*/  PRMT R0, R11, 0x7632, R0 ;  /* 0x000076320b007816 */ /* 0x010fe20000000000 */
[----:B------:R-:W4:Y:S01]  /*62140*/  LDL.LU R55, [R1+0x2390] ;  /* 0x0023900001377983 */ /* 0x000f220000300800 */
[----:B------:R-:W-:-:S03]  /*62150*/  ISETP.GE.AND P2, PT, R7, c[0x0][0x17c], PT ;  /* 0x00005f0007007a0c */ /* 0x000fc60003f46270 */
[----:B------:R0:W-:Y:S04]  /*62160*/  @P0 STG.E.U16 [R46.64], R11 ;  /* 0x0000000b2e000986 */ /* 0x0001e8000c101504 */
[----:B0-----:R-:W4:Y:S04]  /*62170*/  LDL.LU R11, [R1+0xa4] ;  /* 0x0000a400010b7983 */ /* 0x001f280000300800 */
[----:B------:R-:W4:Y:S01]  /*62180*/  LDL.LU R7, [R1+0x64] ;  /* 0x0000640001077983 */ /* 0x000f220000300800 */
[----:B------:R-:W-:Y:S02]  /*62190*/  ISETP.LT.AND P1, PT, R18, c[0x0][0x178], !P5 ;  /* 0x00005e0012007a0c */ /* 0x000fe40006f21270 */
[----:B------:R-:W-:-:S02]  /*621a0*/  ISETP.LT.AND P4, PT, R27, c[0x0][0x178], !P5 ;  /* 0x00005e001b007a0c */ /* 0x000fc40006f81270 */
[----:B------:R-:W-:Y:S02]  /*621b0*/  ISETP.LT.AND P5, PT, R43, c[0x0][0x178], !P5 ;  /* 0x00005e002b007a0c */ /* 0x000fe40006fa1270 */
[----:B------:R-:W-:Y:S01]  /*621c0*/  ISETP.LT.AND P6, PT, R19, c[0x0][0x178], !P3 ;  /* 0x00005e0013007a0c */ /* 0x000fe20005fc1270 */
[C---:B------:R-:W-:Y:S01]  /*621d0*/  IMAD.WIDE R44, R8.reuse, 0x2, R20 ;  /* 0x00000002082c7825 */ /* 0x040fe200078e0214 */
[----:B------:R-:W-:-:S03]  /*621e0*/  IADD3 R4, R8, c[0x0][0x198], RZ ;  /* 0x0000660008047a10 */ /* 0x000fc60007ffe0ff */
[----:B------:R-:W-:Y:S01]  /*621f0*/  IMAD.WIDE R48, R8, 0x2, R22 ;  /* 0x0000000208307825 */ /* 0x000fe200078e0216 */
[----:B------:R-:W-:-:S03]  /*62200*/  ISETP.LT.AND P0, PT, R18, c[0x0][0x178], !P3 ;  /* 0x00005e0012007a0c */ /* 0x000fc60005f01270 */
[----:B------:R-:W-:Y:S01]  /*62210*/  IMAD.WIDE R46, R8, 0x2, R52 ;  /* 0x00000002082e7825 */ /* 0x000fe200078e0234 */
[----:B------:R-:W-:Y:S01]  /*62220*/  PRMT R8, R57, 0x7632, R8 ;  /* 0x0000763239087816 */ /* 0x000fe20000000008 */
[----:B---3--:R0:W-:Y:S04]  /*62230*/  @P1 STG.E.U16 [R44.64], R51 ;  /* 0x000000332c001986 */ /* 0x0081e8000c101504 */
[----:B------:R-:W-:Y:S01]  /*62240*/  @P4 STG.E.U16 [R48.64], R57 ;  /* 0x0000003930004986 */ /* 0x000fe2000c101504 */
[----:B------:R-:W-:-:S03]  /*62250*/  ISETP.LT.AND P4, PT, R27, c[0x0][0x178], !P3 ;  /* 0x00005e001b007a0c */ /* 0x000fc60005f81270 */
[----:B--2---:R1:W-:Y:S01]  /*62260*/  @P5 STG.E.U16 [R46.64], R56 ;  /* 0x000000382e005986 */ /* 0x0043e2000c101504 */
[----:B0-----:R-:W-:-:S05]  /*62270*/  IMAD.WIDE R44, R4, 0x2, R2 ;  /* 0x00000002042c7825 */ /* 0x001fca00078e0202 */
[----:B------:R0:W-:Y:S01]  /*62280*/  @P6 STG.E.U16 [R44.64], R0 ;  /* 0x000000002c006986 */ /* 0x0001e2000c101504 */
[----:B------:R-:W-:Y:S02]  /*62290*/  ISETP.LT.AND P3, PT, R43, c[0x0][0x178], !P3 ;  /* 0x00005e002b007a0c */ /* 0x000fe40005f61270 */
[----:B------:R-:W-:Y:S01]  /*622a0*/  ISETP.LT.AND P5, PT, R19, c[0x0][0x178], !P2 ;  /* 0x00005e0013007a0c */ /* 0x000fe200057a1270 */
[----:B-1----:R-:W-:Y:S01]  /*622b0*/  IMAD.WIDE R46, R4, 0x2, R22 ;  /* 0x00000002042e7825 */ /* 0x002fe200078e0216 */
[----:B------:R-:W-:Y:S02]  /*622c0*/  ISETP.GE.AND P1, PT, R50, c[0x0][0x17c], PT ;  /* 0x00005f0032007a0c */ /* 0x000fe40003f26270 */
[----:B0-----:R-:W-:Y:S01]  /*622d0*/  PRMT R0, R51, 0x7632, R0 ;  /* 0x0000763233007816 */ /* 0x001fe20000000000 */
[----:B------:R-:W2:Y:S01]  /*622e0*/  LDL.LU R50, [R1+0x44] ;  /* 0x0000440001327983 */ /* 0x000ea20000300800 */
[----:B------:R-:W-:-:S03]  /*622f0*/  IMAD.WIDE R44, R4, 0x2, R20 ;  /* 0x00000002042c7825 */ /* 0x000fc600078e0214 */
[----:B------:R-:W3:Y:S01]  /*62300*/  LDL.LU R51, [R1+0x4] ;  /* 0x0000040001337983 */ /* 0x000ee20000300800 */
[----:B------:R-:W-:-:S03]  /*62310*/  ISETP.LT.AND P6, PT, R18, c[0x0][0x178], !P2 ;  /* 0x00005e0012007a0c */ /* 0x000fc600057c1270 */
[----:B------:R-:W3:Y:S04]  /*62320*/  LDL.LU R57, [R1+0x2394] ;  /* 0x0023940001397983 */ /* 0x000ee80000300800 */
[----:B------:R0:W-:Y:S01]  /*62330*/  @P0 STG.E.U16 [R44.64], R0 ;  /* 0x000000002c000986 */ /* 0x0001e2000c101504 */
[----:B------:R-:W-:-:S03]  /*62340*/  IMAD.WIDE R48, R4, 0x2, R52 ;  /* 0x0000000204307825 */ /* 0x000fc600078e0234 */
[----:B------:R1:W-:Y:S01]  /*62350*/  @P4 STG.E.U16 [R46.64], R8 ;  /* 0x000000082e004986 */ /* 0x0003e2000c101504 */
[----:B0-----:R-:W-:Y:S02]  /*62360*/  IADD3 R0, R4, c[0x0][0x198], RZ ;  /* 0x0000660004007a10 */ /* 0x001fe40007ffe0ff */
[----:B-1----:R-:W-:-:S03]  /*62370*/  PRMT R8, R56, 0x7632, R8 ;  /* 0x0000763238087816 */ /* 0x002fc60000000008 */
[----:B------:R-:W-:-:S04]  /*62380*/  IMAD.WIDE R46, R0, 0x2, R2 ;  /* 0x00000002002e7825 */ /* 0x000fc800078e0202 */
[----:B------:R-:W-:Y:S01]  /*62390*/  IMAD.WIDE R44, R0, 0x2, R20 ;  /* 0x00000002002c7825 */ /* 0x000fe200078e0214 */
[----:B------:R0:W-:Y:S01]  /*623a0*/  @P3 STG.E.U16 [R48.64], R8 ;  /* 0x0000000830003986 */ /* 0x0001e2000c101504 */
[----:B----4-:R-:W-:-:S03]  /*623b0*/  ISETP.GE.AND P0, PT, R55, c[0x0][0x17c], PT ;  /* 0x00005f0037007a0c */ /* 0x010fc60003f06270 */
[----:B------:R1:W-:Y:S01]  /*623c0*/  @P5 STG.E.U16 [R46.64], R11 ;  /* 0x0000000b2e005986 */ /* 0x0003e2000c101504 */
[----:B------:R-:W-:-:S03]  /*623d0*/  IADD3 R4, R0, c[0x0][0x198], RZ ;  /* 0x0000660000047a10 */ /* 0x000fc60007ffe0ff */
[----:B------:R-:W4:Y:S04]  /*623e0*/  LDL.LU R55, [R1+0xc4] ;  /* 0x0000c40001377983 */ /* 0x000f280000300800 */
[----:B------:R1:W-:Y:S01]  /*623f0*/  @P6 STG.E.U16 [R44.64], R7 ;  /* 0x000000072c006986 */ /* 0x0003e2000c101504 */
[C---:B0-----:R-:W-:Y:S01]  /*62400*/  IMAD.WIDE R48, R0.reuse, 0x2, R22 ;  /* 0x0000000200307825 */ /* 0x041fe200078e0216 */
[----:B------:R-:W-:Y:S02]  /*62410*/  PRMT R8, R11, 0x7632, R8 ;  /* 0x000076320b087816 */ /* 0x000fe40000000008 */
[----:B------:R-:W4:Y:S04]  /*62420*/  LDL.LU R56, [R1+0x84] ;  /* 0x0000840001387983 */ /* 0x000f280000300800 */
[----:B-1----:R-:W4:Y:S01]  /*62430*/  LDL.LU R11, [R1+0x2398] ;  /* 0x00239800010b7983 */ /* 0x002f220000300800 */
[----:B------:R-:W-:Y:S01]  /*62440*/  IMAD.WIDE R44, R0, 0x2, R52 ;  /* 0x00000002002c7825 */ /* 0x000fe200078e0234 */
[----:B------:R-:W-:-:S02]  /*62450*/  PRMT R0, R7, 0x7632, R0 ;  /* 0x0000763207007816 */ /* 0x000fc40000000000 */
[----:B------:R-:W4:Y:S01]  /*62460*/  LDL.LU R7, [R1+0x239c] ;  /* 0x00239c0001077983 */ /* 0x000f220000300800 */
[----:B------:R-:W-:Y:S02]  /*62470*/  ISETP.LT.AND P4, PT, R27, c[0x0][0x178], !P2 ;  /* 0x00005e001b007a0c */ /* 0x000fe40005781270 */
[----:B------:R-:W-:Y:S02]  /*62480*/  ISETP.LT.AND P2, PT, R43, c[0x0][0x178], !P2 ;  /* 0x00005e002b007a0c */ /* 0x000fe40005741270 */
[----:B------:R-:W-:Y:S02]  /*62490*/  ISETP.LT.AND P5, PT, R19, c[0x0][0x178], !P1 ;  /* 0x00005e0013007a0c */ /* 0x000fe40004fa1270 */
[----:B------:R-:W-:Y:S01]  /*624a0*/  ISETP.LT.AND P3, PT, R18, c[0x0][0x178], !P1 ;  /* 0x00005e0012007a0c */ /* 0x000fe20004f61270 */
[----:B------:R-:W-:-:S06]  /*624b0*/  IMAD.WIDE R46, R4, 0x2, R2 ;  /* 0x00000002042e7825 */ /* 0x000fcc00078e0202 */
[----:B--2---:R-:W-:Y:S04]  /*624c0*/  @P4 STG.E.U16 [R48.64], R50 ;  /* 0x0000003230004986 */ /* 0x004fe8000c101504 */
[----:B---3--:R0:W-:Y:S01]  /*624d0*/  @P2 STG.E.U16 [R44.64], R51 ;  /* 0x000000332c002986 */ /* 0x0081e2000c101504 */
[----:B------:R-:W-:Y:S02]  /*624e0*/  ISETP.LT.AND P2, PT, R27, c[0x0][0x178], !P1 ;  /* 0x00005e001b007a0c */ /* 0x000fe40004f41270 */
[----:B------:R-:W-:Y:S01]  /*624f0*/  ISETP.LT.AND P1, PT, R43, c[0x0][0x178], !P1 ;  /* 0x00005e002b007a0c */ /* 0x000fe20004f21270 */
[----:B------:R1:W-:Y:S01]  /*62500*/  @P5 STG.E.U16 [R46.64], R8 ;  /* 0x000000082e005986 */ /* 0x0003e2000c101504 */
[----:B------:R-:W-:Y:S02]  /*62510*/  ISETP.GE.AND P6, PT, R57, c[0x0][0x17c], PT ;  /* 0x00005f0039007a0c */ /* 0x000fe40003fc6270 */
[----:B------:R-:W-:Y:S01]  /*62520*/  ISETP.LT.AND P4, PT, R19, c[0x0][0x178], !P0 ;  /* 0x00005e0013007a0c */ /* 0x000fe20004781270 */
[----:B------:R-:W2:Y:S01]  /*62530*/  LDL.LU R57, [R1+0x34] ;  /* 0x0000340001397983 */ /* 0x000ea20000300800 */
[----:B0-----:R-:W-:-:S05]  /*62540*/  IMAD.WIDE R44, R4, 0x2, R20 ;  /* 0x00000002042c7825 */ /* 0x001fca00078e0214 */
[----:B------:R0:W-:Y:S01]  /*62550*/  @P3 STG.E.U16 [R44.64], R0 ;  /* 0x000000002c003986 */ /* 0x0001e2000c101504 */
[----:B------:R-:W-:Y:S02]  /*62560*/  ISETP.LT.AND P3, PT, R18, c[0x0][0x178], !P0 ;  /* 0x00005e0012007a0c */ /* 0x000fe40004761270 */
[----:B------:R-:W-:Y:S02]  /*62570*/  PRMT R54, R50, 0x7632, R54 ;  /* 0x0000763232367816 */ /* 0x000fe40000000036 */
[----:B-1----:R-:W-:Y:S01]  /*62580*/  PRMT R8, R51, 0x7632, R8 ;  /* 0x0000763233087816 */ /* 0x002fe20000000008 */
[C---:B------:R-:W-:Y:S01]  /*62590*/  IMAD.WIDE R50, R4.reuse, 0x2, R22 ;  /* 0x0000000204327825 */ /* 0x040fe200078e0216 */
[----:B0-----:R-:W-:-:S03]  /*625a0*/  IADD3 R0, R4, c[0x0][0x198], RZ ;  /* 0x0000660004007a10 */ /* 0x001fc60007ffe0ff */
[----:B------:R-:W-:Y:S01]  /*625b0*/  IMAD.WIDE R48, R4, 0x2, R52 ;  /* 0x0000000204307825 */ /* 0x000fe200078e0234 */
[----:B------:R0:W-:Y:S03]  /*625c0*/  @P2 STG.E.U16 [R50.64], R54 ;  /* 0x0000003632002986 */ /* 0x0001e6000c101504 */
[C---:B------:R-:W-:Y:S01]  /*625d0*/  IMAD.WIDE R46, R0.reuse, 0x2, R2 ;  /* 0x00000002002e7825 */ /* 0x040fe200078e0202 */
[----:B------:R-:W-:Y:S03]  /*625e0*/  @P1 STG.E.U16 [R48.64], R8 ;  /* 0x0000000830001986 */ /* 0x000fe6000c101504 */
[----:B------:R-:W-:Y:S01]  /*625f0*/  IMAD.WIDE R44, R0, 0x2, R20 ;  /* 0x00000002002c7825 */ /* 0x000fe200078e0214 */
[----:B----4-:R1:W-:Y:S01]  /*62600*/  @P4 STG.E.U16 [R46.64], R55 ;  /* 0x000000372e004986 */ /* 0x0103e2000c101504 */
[----:B0-----:R-:W-:-:S03]  /*62610*/  PRMT R54, R55, 0x7632, R54 ;  /* 0x0000763237367816 */ /* 0x001fc60000000036 */
[----:B------:R0:W-:Y:S01]  /*62620*/  @P3 STG.E.U16 [R44.64], R56 ;  /* 0x000000382c003986 */ /* 0x0001e2000c101504 */
[----:B------:R-:W-:-:S03]  /*62630*/  ISETP.GE.AND P5, PT, R11, c[0x0][0x17c], PT ;  /* 0x00005f000b007a0c */ /* 0x000fc60003fa6270 */
[----:B------:R-:W3:Y:S01]  /*62640*/  LDL.LU R11, [R1+0xb4] ;  /* 0x0000b400010b7983 */ /* 0x000ee20000300800 */
[----:B------:R-:W-:-:S03]  /*62650*/  ISETP.GE.AND P3, PT, R7, c[0x0][0x17c], PT ;  /* 0x00005f0007007a0c */ /* 0x000fc60003f66270 */
[----:B------:R-:W4:Y:S04]  /*62660*/  LDL.LU R7, [R1+0x74] ;  /* 0x0000740001077983 */ /* 0x000f280000300800 */
[----:B-1----:R-:W4:Y:S01]  /*62670*/  LDL.LU R55, [R1+0x23a0] ;  /* 0x0023a00001377983 */ /* 0x002f220000300800 */
[----:B------:R-:W-:Y:S02]  /*62680*/  ISETP.LT.AND P4, PT, R27, c[0x0][0x178], !P0 ;  /* 0x00005e001b007a0c */ /* 0x000fe40004781270 */
[----:B------:R-:W-:Y:S01]  /*62690*/  ISETP.LT.AND P0, PT, R43, c[0x0][0x178], !P0 ;  /* 0x00005e002b007a0c */ /* 0x000fe20004701270 */
[----:B------:R-:W-:Y:S01]  /*626a0*/  IMAD.WIDE R50, R0, 0x2, R22 ;  /* 0x0000000200327825 */ /* 0x000fe200078e0216 */
[----:B------:R-:W-:Y:S02]  /*626b0*/  ISETP.LT.AND P1, PT, R19, c[0x0][0x178], !P6 ;  /* 0x00005e0013007a0c */ /* 0x000fe40007721270 */
[----:B------:R-:W-:-:S02]  /*626c0*/  ISETP.LT.AND P2, PT, R18, c[0x0][0x178], !P6 ;  /* 0x00005e0012007a0c */ /* 0x000fc40007741270 */
[----:B------:R-:W-:Y:S02]  /*626d0*/  IADD3 R4, R0, c[0x0][0x198], RZ ;  /* 0x0000660000047a10 */ /* 0x000fe40007ffe0ff */
[----:B------:R-:W-:Y:S02]  /*626e0*/  PRMT R8, R56, 0x7632, R8 ;  /* 0x0000763238087816 */ /* 0x000fe40000000008 */
[----:B0-----:R-:W4:Y:S01]  /*626f0*/  LDL.LU R56, [R1+0x24] ;  /* 0x0000240001387983 */ /* 0x001f220000300800 */
[----:B------:R-:W-:-:S04]  /*62700*/  IMAD.WIDE R48, R0, 0x2, R52 ;  /* 0x0000000200307825 */ /* 0x000fc800078e0234 */
[----:B------:R-:W-:-:S04]  /*62710*/  IMAD.WIDE R46, R4, 0x2, R2 ;  /* 0x00000002042e7825 */ /* 0x000fc800078e0202 */
[C---:B------:R-:W-:Y:S01]  /*62720*/  IMAD.WIDE R44, R4.reuse, 0x2, R20 ;  /* 0x00000002042c7825 */ /* 0x040fe200078e0214 */
[----:B------:R-:W-:Y:S01]  /*62730*/  IADD3 R0, R4, c[0x0][0x198], RZ ;  /* 0x0000660004007a10 */ /* 0x000fe20007ffe0ff */
[----:B--2---:R-:W-:Y:S01]  /*62740*/  @P4 STG.E.U16 [R50.64], R57 ;  /* 0x0000003932004986 */ /* 0x004fe2000c101504 */
[----:B------:R-:W-:Y:S02]  /*62750*/  ISETP.LT.AND P4, PT, R27, c[0x0][0x178], !P6 ;  /* 0x00005e001b007a0c */ /* 0x000fe40007781270 */
[----:B------:R-:W-:Y:S01]  /*62760*/  ISETP.LT.AND P6, PT, R43, c[0x0][0x178], !P6 ;  /* 0x00005e002b007a0c */ /* 0x000fe200077c1270 */
[----:B------:R0:W-:Y:S01]  /*62770*/  @P0 STG.E.U16 [R48.64], R9 ;  /* 0x0000000930000986 */ /* 0x0001e2000c101504 */
[----:B------:R-:W-:-:S03]  /*62780*/  ISETP.LT.AND P0, PT, R19, c[0x0][0x178], !P5 ;  /* 0x00005e0013007a0c */ /* 0x000fc60006f01270 */
[----:B------:R-:W-:Y:S04]  /*62790*/  @P1 STG.E.U16 [R46.64], R54 ;  /* 0x000000362e001986 */ /* 0x000fe8000c101504 */
[----:B------:R1:W-:Y:S01]  /*627a0*/  @P2 STG.E.U16 [R44.64], R8 ;  /* 0x000000082c002986 */ /* 0x0003e2000c101504 */
[----:B0-----:R-:W-:Y:S02]  /*627b0*/  PRMT R48, R9, 0x7632, R48 ;  /* 0x0000763209307816 */ /* 0x001fe40000000030 */
[----:B-1----:R-:W-:Y:S01]  /*627c0*/  PRMT R8, R57, 0x7632, R8 ;  /* 0x0000763239087816 */ /* 0x002fe20000000008 */
[----:B------:R-:W-:-:S04]  /*627d0*/  IMAD.WIDE R44, R4, 0x2, R22 ;  /* 0x00000002042c7825 */ /* 0x000fc800078e0216 */
[----:B------:R-:W-:Y:S01]  /*627e0*/  IMAD.WIDE R46, R4, 0x2, R52 ;  /* 0x00000002042e7825 */ /* 0x000fe200078e0234 */
[----:B------:R0:W-:Y:S04]  /*627f0*/  @P4 STG.E.U16 [R44.64], R8 ;  /* 0x000000082c004986 */ /* 0x0001e8000c101504 */
[----:B------:R3:W-:Y:S01]  /*62800*/  @P6 STG.E.U16 [R46.64], R48 ;  /* 0x000000302e006986 */ /* 0x0007e2000c101504 */
[----:B0-----:R-:W-:Y:S01]  /*62810*/  IMAD.WIDE R8, R0, 0x2, R2 ;  /* 0x0000000200087825 */ /* 0x001fe200078e0202 */
[----:B---3--:R-:W-:-:S04]  /*62820*/  PRMT R48, R11, 0x7632, R48 ;  /* 0x000076320b307816 */ /* 0x008fc80000000030 */
[----:B------:R0:W-:Y:S01]  /*62830*/  @P0 STG.E.U16 [R8.64], R11 ;  /* 0x0000000b08000986 */ /* 0x0001e2000c101504 */
[----:B----4-:R-:W-:-:S03]  /*62840*/  ISETP.GE.AND P2, PT, R55, c[0x0][0x17c], PT ;  /* 0x00005f0037007a0c */ /* 0x010fc60003f46270 */
[----:B------:R-:W2:Y:S04]  /*62850*/  LDL.LU R55, [R1+0x23a4] ;  /* 0x0023a40001377983 */ /* 0x000ea80000300800 */
[----:B------:R-:W3:Y:S04]  /*62860*/  LDL.LU R54, [R1+0x23a8] ;  /* 0x0023a80001367983 */ /* 0x000ee80000300800 */
[----:B------:R-:W4:Y:S04]  /*62870*/  LDL.LU R57, [R1+0x124] ;  /* 0x0001240001397983 */ /* 0x000f280000300800 */
[----:B0-----:R-:W4:Y:S01]  /*62880*/  LDL.LU R11, [R1+0x94] ;  /* 0x00009400010b7983 */ /* 0x001f220000300800 */
[----:B------:R-:W-:-:S02]  /*62890*/  ISETP.LT.AND P1, PT, R18, c[0x0][0x178], !P5 ;  /* 0x00005e0012007a0c */ /* 0x000fc40006f21270 */
[----:B------:R-:W-:Y:S01]  /*628a0*/  ISETP.LT.AND P4, PT, R27, c[0x0][0x178], !P5 ;  /* 0x00005e001b007a0c */ /* 0x000fe20006f81270 */
[C---:B------:R-:W-:Y:S01]  /*628b0*/  IMAD.WIDE R44, R0.reuse, 0x2, R20 ;  /* 0x00000002002c7825 */ /* 0x040fe200078e0214 */
[----:B------:R-:W-:Y:S02]  /*628c0*/  ISETP.LT.AND P5, PT, R43, c[0x0][0x178], !P5 ;  /* 0x00005e002b007a0c */ /* 0x000fe40006fa1270 */
[----:B------:R-:W-:Y:S01]  /*628d0*/  ISETP.LT.AND P6, PT, R19, c[0x0][0x178], !P3 ;  /* 0x00005e0013007a0c */ /* 0x000fe20005fc1270 */
[C---:B------:R-:W-:Y:S01]  /*628e0*/  IMAD.WIDE R46, R0.reuse, 0x2, R22 ;  /* 0x00000002002e7825 */ /* 0x040fe200078e0216 */
[----:B------:R-:W-:-:S05]  /*628f0*/  IADD3 R4, R0, c[0x0][0x198], RZ ;  /* 0x0000660000047a10 */ /* 0x000fca0007ffe0ff */
[----:B------:R0:W-:Y:S01]  /*62900*/  @P1 STG.E.U16 [R44.64], R7 ;  /* 0x000000072c001986 */ /* 0x0001e2000c101504 */
[----:B------:R-:W-:Y:S01]  /*62910*/  ISETP.LT.AND P1, PT, R18, c[0x0][0x178], !P3 ;  /* 0x00005e0012007a0c */ /* 0x000fe20005f21270 */
[----:B------:R-:W-:Y:S02]  /*62920*/  IMAD.WIDE R8, R0, 0x2, R52 ;  /* 0x0000000200087825 */ /* 0x000fe400078e0234 */
[----:B------:R1:W-:Y:S01]  /*62930*/  @P4 STG.E.U16 [R46.64], R56 ;  /* 0x000000382e004986 */ /* 0x0003e2000c101504 */
[----:B------:R-:W-:Y:S02]  /*62940*/  ISETP.LT.AND P4, PT, R27, c[0x0][0x178], !P3 ;  /* 0x00005e001b007a0c */ /* 0x000fe40005f81270 */
[----:B------:R-:W-:Y:S01]  /*62950*/  PRMT R0, R7, 0x7632, R0 ;  /* 0x0000763207007816 */ /* 0x000fe20000000000 */
[----:B------:R1:W-:Y:S01]  /*62960*/  @P5 STG.E.U16 [R8.64], R5 ;  /* 0x0000000508005986 */ /* 0x0003e2000c101504 */
[----:B0-----:R-:W-:-:S03]  /*62970*/  IMAD.WIDE R44, R4, 0x2, R2 ;  /* 0x00000002042c7825 */ /* 0x001fc600078e0202 */
[----:B------:R-:W4:Y:S01]  /*62980*/  LDL.LU R7, [R1+0x54] ;  /* 0x0000540001077983 */ /* 0x000f220000300800 */
[----:B------:R-:W-:Y:S02]  /*62990*/  ISETP.LT.AND P3, PT, R43, c[0x0][0x178], !P3 ;  /* 0x00005e002b007a0c */ /* 0x000fe40005f61270 */
[----:B------:R-:W-:Y:S01]  /*629a0*/  ISETP.LT.AND P5, PT, R19, c[0x0][0x178], !P2 ;  /* 0x00005e0013007a0c */ /* 0x000fe200057a1270 */
[----:B-1----:R-:W4:Y:S01]  /*629b0*/  LDL.LU R47, [R1+0x23ac] ;  /* 0x0023ac00012f7983 */ /* 0x002f220000300800 */
[----:B------:R-:W-:-:S03]  /*629c0*/  IMAD.WIDE R8, R4, 0x2, R20 ;  /* 0x0000000204087825 */ /* 0x000fc600078e0214 */
[----:B------:R0:W-:Y:S01]  /*629d0*/  @P6 STG.E.U16 [R44.64], R48 ;  /* 0x000000302c006986 */ /* 0x0001e2000c101504 */
[----:B------:R-:W-:Y:S02]  /*629e0*/  PRMT R5, R56, 0x7632, R5 ;  /* 0x0000763238057816 */ /* 0x000fe40000000005 */
[----:B------:R-:W-:Y:S01]  /*629f0*/  ISETP.LT.AND P6, PT, R18, c[0x0][0x178], !P2 ;  /* 0x00005e0012007a0c */ /* 0x000fe200057c1270 */
[----:B------:R1:W-:Y:S01]  /*62a00*/  @P1 STG.E.U16 [R8.64], R0 ;  /* 0x0000000008001986 */ /* 0x0003e2000c101504 */
[----:B------:R-:W-:Y:S01]  /*62a10*/  PRMT R46, R5, 0x7632, R46 ;  /* 0x00007632052e7816 */ /* 0x000fe2000000002e */
[C---:B0-----:R-:W-:Y:S01]  /*62a20*/  IMAD.WIDE R44, R4.reuse, 0x2, R22 ;  /* 0x00000002042c7825 */ /* 0x041fe200078e0216 */
[----:B-1----:R-:W-:-:S04]  /*62a30*/  IADD3 R0, R4, c[0x0][0x198], RZ ;  /* 0x0000660004007a10 */ /* 0x002fc80007ffe0ff */
[----:B------:R0:W-:Y:S01]  /*62a40*/  @P4 STG.E.U16 [R44.64], R5 ;  /* 0x000000052c004986 */ /* 0x0001e2000c101504 */
[----:B------:R-:W-:-:S04]  /*62a50*/  IMAD.WIDE R8, R0, 0x2, R2 ;  /* 0x0000000200087825 */ /* 0x000fc800078e0202 */
[----:B0-----:R-:W-:-:S04]  /*62a60*/  IMAD.WIDE R4, R4, 0x2, R52 ;  /* 0x0000000204047825 */ /* 0x001fc800078e0234 */
[C---:B------:R-:W-:Y:S01]  /*62a70*/  IMAD.WIDE R44, R0.reuse, 0x2, R20 ;  /* 0x00000002002c7825 */ /* 0x040fe200078e0214 */
[----:B------:R0:W-:Y:S02]  /*62a80*/  @P3 STG.E.U16 [R4.64], R46 ;  /* 0x0000002e04003986 */ /* 0x0001e4000c101504 */
[----:B0-----:R-:W-:Y:S02]  /*62a90*/  IADD3 R4, R0, c[0x0][0x198], RZ ;  /* 0x0000660000047a10 */ /* 0x001fe40007ffe0ff */
[----:B--2---:R-:W-:Y:S02]  /*62aa0*/  ISETP.GE.AND P0, PT, R55, c[0x0][0x17c], PT ;  /* 0x00005f0037007a0c */ /* 0x004fe40003f06270 */
[----:B------:R-:W2:Y:S01]  /*62ab0*/  LDL.LU R55, [R1+0xa8] ;  /* 0x0000a80001377983 */ /* 0x000ea20000300800 */
[----:B---3--:R-:W-:-:S03]  /*62ac0*/  ISETP.GE.AND P1, PT, R54, c[0x0][0x17c], PT ;  /* 0x00005f0036007a0c */ /* 0x008fc60003f26270 */
[----:B------:R-:W3:Y:S04]  /*62ad0*/  LDL.LU R56, [R1+0x68] ;  /* 0x0000680001387983 */ /* 0x000ee80000300800 */
[----:B----4-:R0:W-:Y:S04]  /*62ae0*/  @P5 STG.E.U16 [R8.64], R57 ;  /* 0x0000003908005986 */ /* 0x0101e8000c101504 */
[----:B------:R1:W-:Y:S04]  /*62af0*/  @P6 STG.E.U16 [R44.64], R11 ;  /* 0x0000000b2c006986 */ /* 0x0003e8000c101504 */
[----:B------:R-:W4:Y:S01]  /*62b00*/  LDL.LU R54, [R1+0x23b0] ;  /* 0x0023b00001367983 */ /* 0x000f220000300800 */
[----:B0-----:R-:W-:-:S04]  /*62b10*/  IMAD.WIDE R8, R0, 0x2, R22 ;  /* 0x0000000200087825 */ /* 0x001fc800078e0216 */
[----:B-1----:R-:W-:Y:S01]  /*62b20*/  IMAD.WIDE R44, R0, 0x2, R52 ;  /* 0x00000002002c7825 */ /* 0x002fe200078e0234 */
[----:B------:R-:W-:Y:S02]  /*62b30*/  PRMT R0, R11, 0x7632, R0 ;  /* 0x000076320b007816 */ /* 0x000fe40000000000 */
[----:B------:R-:W4:Y:S01]  /*62b40*/  LDL.LU R11, [R1+0x23b4] ;  /* 0x0023b400010b7983 */ /* 0x000f220000300800 */
[----:B------:R-:W-:Y:S02]  /*62b50*/  ISETP.LT.AND P4, PT, R27, c[0x0][0x178], !P2 ;  /* 0x00005e001b007a0c */ /* 0x000fe40005781270 */
[----:B------:R-:W-:Y:S02]  /*62b60*/  ISETP.LT.AND P2, PT, R43, c[0x0][0x178], !P2 ;  /* 0x00005e002b007a0c */ /* 0x000fe40005741270 */
[----:B------:R-:W-:Y:S02]  /*62b70*/  ISETP.LT.AND P5, PT, R19, c[0x0][0x178], !P0 ;  /* 0x00005e0013007a0c */ /* 0x000fe400047a1270 */
[----:B------:R-:W-:-:S02]  /*62b80*/  ISETP.LT.AND P3, PT, R18, c[0x0][0x178], !P0 ;  /* 0x00005e0012007a0c */ /* 0x000fc40004761270 */
[----:B------:R-:W-:Y:S02]  /*62b90*/  PRMT R5, R57, 0x7632, R5 ;  /* 0x0000763239057816 */ /* 0x000fe40000000005 */
[----:B------:R-:W-:Y:S01]  /*62ba0*/  PRMT R49, R7, 0x7632, R49 ;  /* 0x0000763207317816 */ /* 0x000fe20000000031 */
[----:B------:R-:W4:Y:S01]  /*62bb0*/  LDL.LU R57, [R1+0x8] ;  /* 0x0000080001397983 */ /* 0x000f220000300800 */
[----:B------:R-:W-:Y:S01]  /*62bc0*/  ISETP.GE.AND P6, PT, R47, c[0x0][0x17c], PT ;  /* 0x00005f002f007a0c */ /* 0x000fe20003fc6270 */
[----:B------:R-:W-:Y:S02]  /*62bd0*/  IMAD.WIDE R46, R4, 0x2, R2 ;  /* 0x00000002042e7825 */ /* 0x000fe400078e0202 */
[----:B------:R0:W-:Y:S04]  /*62be0*/  @P4 STG.E.U16 [R8.64], R7 ;  /* 0x0000000708004986 */ /* 0x0001e8000c101504 */
[----:B------:R1:W-:Y:S01]  /*62bf0*/  @P2 STG.E.U16 [R44.64], R10 ;  /* 0x0000000a2c002986 */ /* 0x0003e2000c101504 */
[----:B------:R-:W-:-:S02]  /*62c00*/  ISETP.LT.AND P2, PT, R27, c[0x0][0x178], !P0 ;  /* 0x00005e001b007a0c */ /* 0x000fc40004741270 */
[----:B------:R-:W-:Y:S01]  /*62c10*/  ISETP.LT.AND P0, PT, R43, c[0x0][0x178], !P0 ;  /* 0x00005e002b007a0c */ /* 0x000fe20004701270 */
[----:B------:R-:W-:Y:S01]  /*62c20*/  @P5 STG.E.U16 [R46.64], R5 ;  /* 0x000000052e005986 */ /* 0x000fe2000c101504 */
[----:B------:R-:W-:Y:S01]  /*62c30*/  ISETP.LT.AND P5, PT, R19, c[0x0][0x178], !P1 ;  /* 0x00005e0013007a0c */ /* 0x000fe20004fa1270 */
[----:B0-----:R-:W-:Y:S01]  /*62c40*/  IMAD.WIDE R8, R4, 0x2, R20 ;  /* 0x0000000204087825 */ /* 0x001fe200078e0214 */
[----:B------:R-:W-:Y:S01]  /*62c50*/  ISETP.LT.AND P4, PT, R18, c[0x0][0x178], !P1 ;  /* 0x00005e0012007a0c */ /* 0x000fe20004f81270 */
[----:B------:R-:W4:Y:S01]  /*62c60*/  LDL.LU R7, [R1+0x2484] ;  /* 0x0024840001077983 */ /* 0x000f220000300800 */
[----:B------:R-:W-:-:S03]  /*62c70*/  PRMT R48, R10, 0x7632, R48 ;  /* 0x000076320a307816 */ /* 0x000fc60000000030 */
[----:B------:R0:W-:Y:S04]  /*62c80*/  @P3 STG.E.U16 [R8.64], R0 ;  /* 0x0000000008003986 */ /* 0x0001e8000c101504 */
[----:B-1----:R-:W4:Y:S01]  /*62c90*/  LDL.LU R10, [R1+0x2480] ;  /* 0x00248000010a7983 */ /* 0x002f220000300800 */
[C---:B0-----:R-:W-:Y:S01]  /*62ca0*/  IADD3 R0, R4.reuse, c[0x0][0x198], RZ ;  /* 0x0000660004007a10 */ /* 0x041fe20007ffe0ff */
[----:B------:R-:W-:-:S04]  /*62cb0*/  IMAD.WIDE R8, R4, 0x2, R22 ;  /* 0x0000000204087825 */ /* 0x000fc800078e0216 */
[----:B------:R-:W-:Y:S01]  /*62cc0*/  IMAD.WIDE R4, R4, 0x2, R52 ;  /* 0x0000000204047825 */ /* 0x000fe200078e0234 */
[----:B------:R0:W-:Y:S03]  /*62cd0*/  @P2 STG.E.U16 [R8.64], R49 ;  /* 0x0000003108002986 */ /* 0x0001e6000c101504 */
[C---:B------:R-:W-:Y:S01]  /*62ce0*/  IMAD.WIDE R44, R0.reuse, 0x2, R2 ;  /* 0x00000002002c7825 */ /* 0x040fe200078e0202 */
[----:B------:R1:W-:Y:S03]  /*62cf0*/  @P0 STG.E.U16 [R4.64], R48 ;  /* 0x0000003004000986 */ /* 0x0003e6000c101504 */
[----:B------:R-:W-:-:S04]  /*62d00*/  IMAD.WIDE R46, R0, 0x2, R20 ;  /* 0x00000002002e7825 */ /* 0x000fc800078e0214 */
[C---:B0-----:R-:W-:Y:S01]  /*62d10*/  IMAD.WIDE R8, R0.reuse, 0x2, R52 ;  /* 0x0000000200087825 */ /* 0x041fe200078e0234 */
[----:B-1----:R-:W-:-:S03]  /*62d20*/  IADD3 R48, R0, c[0x0][0x198], RZ ;  /* 0x0000660000307a10 */ /* 0x002fc60007ffe0ff */
[----:B------:R-:W-:Y:S01]  /*62d30*/  IMAD.WIDE R4, R0, 0x2, R22 ;  /* 0x0000000200047825 */ /* 0x000fe200078e0216 */
[----:B--2---:R0:W-:Y:S01]  /*62d40*/  @P5 STG.E.U16 [R44.64], R55 ;  /* 0x000000372c005986 */ /* 0x0041e2000c101504 */
[----:B------:R-:W-:-:S03]  /*62d50*/  PRMT R50, R55, 0x7632, R50 ;  /* 0x0000763237327816 */ /* 0x000fc60000000032 */
[----:B---3--:R1:W-:Y:S01]  /*62d60*/  @P4 STG.E.U16 [R46.64], R56 ;  /* 0x000000382e004986 */ /* 0x0083e2000c101504 */
[----:B------:R-:W-:Y:S02]  /*62d70*/  PRMT R49, R56, 0x7632, R49 ;  /* 0x0000763238317816 */ /* 0x000fe40000000031 */
[----:B----4-:R-:W-:Y:S02]  /*62d80*/  ISETP.GE.AND P3, PT, R54, c[0x0][0x17c], PT ;  /* 0x00005f0036007a0c */ /* 0x010fe40003f66270 */
[----:B------:R-:W-:Y:S02]  /*62d90*/  ISETP.GE.AND P0, PT, R11, c[0x0][0x17c], PT ;  /* 0x00005f000b007a0c */ /* 0x000fe40003f06270 */
[----:B------:R-:W2:Y:S04]  /*62da0*/  LDL.LU R11, [R1+0xc8] ;  /* 0x0000c800010b7983 */ /* 0x000ea80000300800 */
[----:B------:R-:W3:Y:S04]  /*62db0*/  LDL.LU R54, [R1+0x88] ;  /* 0x0000880001367983 */ /* 0x000ee80000300800 */
[----:B0-----:R-:W4:Y:S04]  /*62dc0*/  LDL.LU R55, [R1+0x23b8] ;  /* 0x0023b80001377983 */ /* 0x001f280000300800 */
[----:B-1----:R-:W2:Y:S04]  /*62dd0*/  LDL.LU R56, [R1+0x38] ;  /* 0x0000380001387983 */ /* 0x002ea80000300800 */
[----:B------:R-:W2:Y:S01]  /*62de0*/  LDL.LU R0, [R1+0x48] ;  /* 0x0000480001007983 */ /* 0x000ea20000300800 */
[----:B------:R-:W-:-:S02]  /*62df0*/  ISETP.LT.AND P5, PT, R27, c[0x0][0x178], !P1 ;  /* 0x00005e001b007a0c */ /* 0x000fc40004fa1270 */
[----:B------:R-:W-:Y:S02]  /*62e00*/  ISETP.LT.AND P1, PT, R43, c[0x0][0x178], !P1 ;  /* 0x00005e002b007a0c */ /* 0x000fe40004f21270 */
[----:B------:R-:W-:Y:S02]  /*62e10*/  ISETP.LT.AND P2, PT, R19, c[0x0][0x178], !P6 ;  /* 0x00005e0013007a0c */ /* 0x000fe40007741270 */
[----:B------:R-:W-:Y:S01]  /*62e20*/  ISETP.LT.AND P4, PT, R18, c[0x0][0x178], !P6 ;  /* 0x00005e0012007a0c */ /* 0x000fe20007781270 */
[----:B------:R-:W-:-:S04]  /*62e30*/  IMAD.WIDE R44, R48, 0x2, R2 ;  /* 0x00000002302c7825 */ /* 0x000fc800078e0202 */
[----:B------:R-:W-:Y:S02]  /*62e40*/  IMAD.WIDE R46, R48, 0x2, R20 ;  /* 0x00000002302e7825 */ /* 0x000fe400078e0214 */
[----:B--2---:R-:W-:Y:S04]  /*62e50*/  @P5 STG.E.U16 [R4.64], R0 ;  /* 0x0000000004005986 */ /* 0x004fe8000c101504 */
[----:B------:R-:W-:Y:S04]  /*62e60*/  @P1 STG.E.U16 [R8.64], R57 ;  /* 0x0000003908001986 */ /* 0x000fe8000c101504 */
[----:B------:R-:W-:Y:S04]  /*62e70*/  @P2 STG.E.U16 [R44.64], R50 ;  /* 0x000000322c002986 */ /* 0x000fe8000c101504 */
[----:B------:R0:W-:Y:S02]  /*62e80*/  @P4 STG.E.U16 [R46.64], R49 ;  /* 0x000000312e004986 */ /* 0x0001e4000c101504 */
[----:B0-----:R-:W-:-:S02]  /*62e90*/  PRMT R46, R57, 0x7632, R46 ;  /* 0x00007632392e7816 */ /* 0x001fc4000000002e */
[----:B------:R-:W2:Y:S01]  /*62ea0*/  LDL.LU R57, [R1+0x23bc] ;  /* 0x0023bc0001397983 */ /* 0x000ea20000300800 */
[----:B------:R-:W-:Y:S02]  /*62eb0*/  ISETP.LT.AND P5, PT, R27, c[0x0][0x178], !P6 ;  /* 0x00005e001b007a0c */ /* 0x000fe400077a1270 */
[----:B------:R-:W-:Y:S01]  /*62ec0*/  ISETP.LT.AND P6, PT, R43, c[0x0][0x178], !P6 ;  /* 0x00005e002b007a0c */ /* 0x000fe200077c1270 */
[----:B------:R-:W-:Y:S01]  /*62ed0*/  IMAD.WIDE R4, R48, 0x2, R22 ;  /* 0x0000000230047825 */ /* 0x000fe200078e0216 */
[----:B------:R-:W-:Y:S01]  /*62ee0*/  PRMT R44, R0, 0x7632, R44 ;  /* 0x00007632002c7816 */ /* 0x000fe2000000002c */
[----:B------:R-:W2:Y:S01]  /*62ef0*/  LDL.LU R49, [R1+0x23c0] ;  /* 0x0023c00001317983 */ /* 0x000ea20000300800 */
[----:B------:R-:W-:Y:S01]  /*62f00*/  ISETP.LT.AND P1, PT, R19, c[0x0][0x178], !P3 ;  /* 0x00005e0013007a0c */ /* 0x000fe20005f21270 */
[----:B------:R-:W-:Y:S01]  /*62f10*/  IMAD.WIDE R8, R48, 0x2, R52 ;  /* 0x0000000230087825 */ /* 0x000fe200078e0234 */
[----:B------:R-:W-:Y:S02]  /*62f20*/  ISETP.LT.AND P2, PT, R18, c[0x0][0x178], !P3 ;  /* 0x00005e0012007a0c */ /* 0x000fe40005f41270 */
[----:B------:R-:W-:-:S03]  /*62f30*/  IADD3 R0, R48, c[0x0][0x198], RZ ;  /* 0x0000660030007a10 */ /* 0x000fc60007ffe0ff */
[----:B------:R0:W-:Y:S01]  /*62f40*/  @P5 STG.E.U16 [R4.64], R44 ;  /* 0x0000002c04005986 */ /* 0x0001e2000c101504 */
[----:B------:R-:W-:Y:S02]  /*62f50*/  ISETP.LT.AND P5, PT, R27, c[0x0][0x178], !P3 ;  /* 0x00005e001b007a0c */ /* 0x000fe40005fa1270 */
[----:B------:R-:W-:Y:S01]  /*62f60*/  ISETP.LT.AND P3, PT, R43, c[0x0][0x178], !P3 ;  /* 0x00005e002b007a0c */ /* 0x000fe20005f61270 */
[----:B------:R1:W-:Y:S01]  /*62f70*/  @P6 STG.E.U16 [R8.64], R46 ;  /* 0x0000002e08006986 */ /* 0x0003e2000c101504 */
[----:B------:R-:W-:Y:S01]  /*62f80*/  ISETP.LT.AND P6, PT, R19, c[0x0][0x178], !P0 ;  /* 0x00005e0013007a0c */ /* 0x000fe200047c1270 */
[----:B0-----:R-:W-:-:S04]  /*62f90*/  IMAD.WIDE R4, R0, 0x2, R2 ;  /* 0x0000000200047825 */ /* 0x001fc800078e0202 */
[C---:B------:R-:W-:Y:S01]  /*62fa0*/  IMAD.WIDE R44, R0.reuse, 0x2, R20 ;  /* 0x00000002002c7825 */ /* 0x040fe200078e0214 */
[C---:B-1----:R-:W-:Y:S01]  /*62fb0*/  IADD3 R46, R0.reuse, c[0x0][0x198], RZ ;  /* 0x00006600002e7a10 */ /* 0x042fe20007ffe0ff */
[----:B------:R0:W-:Y:S01]  /*62fc0*/  @P1 STG.E.U16 [R4.64], R11 ;  /* 0x0000000b04001986 */ /* 0x0001e2000c101504 */
[----:B------:R-:W-:Y:S01]  /*62fd0*/  PRMT R47, R11, 0x7632, R47 ;  /* 0x000076320b2f7816 */ /* 0x000fe2000000002f */
[----:B------:R-:W-:Y:S02]  /*62fe0*/  IMAD.WIDE R8, R0, 0x2, R52 ;  /* 0x0000000200087825 */ /* 0x000fe400078e0234 */
[----:B---3--:R1:W-:Y:S01]  /*62ff0*/  @P2 STG.E.U16 [R44.64], R54 ;  /* 0x000000362c002986 */ /* 0x0083e2000c101504 */
[----:B----4-:R-:W-:-:S03]  /*63000*/  ISETP.GE.AND P4, PT, R55, c[0x0][0x17c], PT ;  /* 0x00005f0037007a0c */ /* 0x010fc60003f86270 */
[----:B------:R-:W3:Y:S01]  /*63010*/  LDL.LU R55, [R1+0xb8] ;  /* 0x0000b80001377983 */ /* 0x000ee20000300800 */
[----:B0-----:R-:W-:-:S03]  /*63020*/  IMAD.WIDE R4, R0, 0x2, R22 ;  /* 0x0000000200047825 */ /* 0x001fc600078e0216 */
[----:B------:R-:W4:Y:S01]  /*63030*/  LDL.LU R11, [R1+0x78] ;  /* 0x00007800010b7983 */ /* 0x000f220000300800 */
[----:B-1----:R-:W-:-:S03]  /*63040*/  IMAD.WIDE R44, R46, 0x2, R2 ;  /* 0x000000022e2c7825 */ /* 0x002fc600078e0202 */
[----:B------:R-:W-:Y:S04]  /*63050*/  @P5 STG.E.U16 [R4.64], R56 ;  /* 0x0000003804005986 */ /* 0x000fe8000c101504 */
[----:B------:R-:W-:Y:S04]  /*63060*/  @P3 STG.E.U16 [R8.64], R10 ;  /* 0x0000000a08003986 */ /* 0x000fe8000c101504 */
[----:B------:R0:W-:Y:S01]  /*63070*/  @P6 STG.E.U16 [R44.64], R47 ;  /* 0x0000002f2c006986 */ /* 0x0001e2000c101504 */
[----:B--2---:R-:W-:-:S03]  /*63080*/  ISETP.GE.AND P1, PT, R57, c[0x0][0x17c], PT ;  /* 0x00005f0039007a0c */ /* 0x004fc60003f26270 */
[----:B------:R-:W2:Y:S04]  /*63090*/  LDL.LU R57, [R1+0x28] ;  /* 0x0000280001397983 */ /* 0x000ea80000300800 */
[----:B0-----:R-:W2:Y:S01]  /*630a0*/  LDL.LU R47, [R1+0x23c4] ;  /* 0x0023c400012f7983 */ /* 0x001ea20000300800 */
[----:B------:R-:W-:Y:S02]  /*630b0*/  ISETP.LT.AND P2, PT, R18, c[0x0][0x178], !P0 ;  /* 0x00005e0012007a0c */ /* 0x000fe40004741270 */
[----:B------:R-:W-:Y:S01]  /*630c0*/  ISETP.LT.AND P5, PT, R27, c[0x0][0x178], !P0 ;  /* 0x00005e001b007a0c */ /* 0x000fe200047a1270 */
[----:B------:R-:W-:Y:S01]  /*630d0*/  IMAD.WIDE R8, R46, 0x2, R20 ;  /* 0x000000022e087825 */ /* 0x000fe200078e0214 */
[----:B------:R-:W-:Y:S02]  /*630e0*/  PRMT R0, R54, 0x7632, R0 ;  /* 0x0000763236007816 */ /* 0x000fe40000000000 */
[----:B------:R-:W-:Y:S01]  /*630f0*/  ISETP.LT.AND P0, PT, R43, c[0x0][0x178], !P0 ;  /* 0x00005e002b007a0c */ /* 0x000fe20004701270 */
[----:B------:R-:W-:Y:S01]  /*63100*/  IMAD.WIDE R4, R46, 0x2, R22 ;  /* 0x000000022e047825 */ /* 0x000fe200078e0216 */
[----:B------:R-:W-:-:S02]  /*63110*/  ISETP.LT.AND P6, PT, R19, c[0x0][0x178], !P4 ;  /* 0x00005e0013007a0c */ /* 0x000fc400067c1270 */
[----:B------:R-:W-:Y:S02]  /*63120*/  PRMT R10, R56, 0x7632, R10 ;  /* 0x00007632380a7816 */ /* 0x000fe4000000000a */
[----:B------:R-:W-:Y:S01]  /*63130*/  ISETP.LT.AND P3, PT, R18, c[0x0][0x178], !P4 ;  /* 0x00005e0012007a0c */ /* 0x000fe20006761270 */
[----:B------:R0:W-:Y:S04]  /*63140*/  @P2 STG.E.U16 [R8.64], R0 ;  /* 0x0000000008002986 */ /* 0x0001e8000c101504 */
[----:B------:R1:W-:Y:S04]  /*63150*/  @P5 STG.E.U16 [R4.64], R10 ;  /* 0x0000000a04005986 */ /* 0x0003e8000c101504 */
[----:B------:R-:W2:Y:S01]  /*63160*/  LDL.LU R56, [R1+0x128] ;  /* 0x0001280001387983 */ /* 0x000ea20000300800 */
[----:B0-----:R-:W-:-:S03]  /*63170*/  IADD3 R0, R46, c[0x0][0x198], RZ ;  /* 0x000066002e007a10 */ /* 0x001fc60007ffe0ff */
[----:B------:R-:W2:Y:S01]  /*63180*/  LDL.LU R54, [R1+0x98] ;  /* 0x0000980001367983 */ /* 0x000ea20000300800 */
[----:B-1----:R-:W-:Y:S01]  /*63190*/  PRMT R10, R10, 0x7632, R10 ;  /* 0x000076320a0a7816 */ /* 0x002fe2000000000a */
[----:B------:R-:W-:-:S04]  /*631a0*/  IMAD.WIDE R4, R46, 0x2, R52 ;  /* 0x000000022e047825 */ /* 0x000fc800078e0234 */
[C---:B------:R-:W-:Y:S01]  /*631b0*/  IMAD.WIDE R8, R0.reuse, 0x2, R2 ;  /* 0x0000000200087825 */ /* 0x040fe200078e0202 */
[----:B------:R0:W-:Y:S03]  /*631c0*/  @P0 STG.E.U16 [R4.64], R10 ;  /* 0x0000000a04000986 */ /* 0x0001e6000c101504 */
[----:B------:R-:W-:Y:S01]  /*631d0*/  IMAD.WIDE R44, R0, 0x2, R20 ;  /* 0x00000002002c7825 */ /* 0x000fe200078e0214 */
[----:B---3--:R1:W-:Y:S04]  /*631e0*/  @P6 STG.E.U16 [R8.64], R55 ;  /* 0x0000003708006986 */ /* 0x0083e8000c101504 */
[----:B----4-:R3:W-:Y:S01]  /*631f0*/  @P3 STG.E.U16 [R44.64], R11 ;  /* 0x0000000b2c003986 */ /* 0x0107e2000c101504 */
[----:B------:R-:W-:-:S02]  /*63200*/  ISETP.GE.AND P2, PT, R49, c[0x0][0x17c], PT ;  /* 0x00005f0031007a0c */ /* 0x000fc40003f46270 */
[----:B--2---:R-:W-:Y:S02]  /*63210*/  ISETP.GE.AND P3, PT, R47, c[0x0][0x17c], PT ;  /* 0x00005f002f007a0c */ /* 0x004fe40003f66270 */
[----:B------:R-:W2:Y:S04]  /*63220*/  LDL.LU R47, [R1+0x23c8] ;  /* 0x0023c800012f7983 */ /* 0x000ea80000300800 */
[----:B------:R-:W4:Y:S01]  /*63230*/  LDL.LU R49, [R1+0x23cc] ;  /* 0x0023cc0001317983 */ /* 0x000f220000300800 */
[----:B------:R-:W-:Y:S02]  /*63240*/  ISETP.LT.AND P5, PT, R27, c[0x0][0x178], !P4 ;  /* 0x00005e001b007a0c */ /* 0x000fe400067a1270 */
[----:B------:R-:W-:Y:S02]  /*63250*/  ISETP.LT.AND P4, PT, R43, c[0x0][0x178], !P4 ;  /* 0x00005e002b007a0c */ /* 0x000fe40006781270 */
[----:B------:R-:W-:-:S02]  /*63260*/  ISETP.LT.AND P6, PT, R19, c[0x0][0x178], !P1 ;  /* 0x00005e0013007a0c */ /* 0x000fc40004fc1270 */
[----:B------:R-:W-:Y:S02]  /*63270*/  ISETP.LT.AND P0, PT, R18, c[0x0][0x178], !P1 ;  /* 0x00005e0012007a0c */ /* 0x000fe40004f01270 */
[C---:B0-----:R-:W-:Y:S01]  /*63280*/  IADD3 R10, R0.reuse, c[0x0][0x198], RZ ;  /* 0x00006600000a7a10 */ /* 0x041fe20007ffe0ff */
[----:B------:R-:W-:Y:S01]  /*63290*/  IMAD.WIDE R4, R0, 0x2, R22 ;  /* 0x0000000200047825 */ /* 0x000fe200078e0216 */
[----:B------:R-:W-:-:S03]  /*632a0*/  PRMT R46, R55, 0x7632, R46 ;  /* 0x00007632372e7816 */ /* 0x000fc6000000002e */
[----:B-1----:R-:W-:Y:S01]  /*632b0*/  IMAD.WIDE R8, R0, 0x2, R52 ;  /* 0x0000000200087825 */ /* 0x002fe200078e0234 */
[----:B------:R0:W-:Y:S03]  /*632c0*/  @P5 STG.E.U16 [R4.64], R57 ;  /* 0x0000003904005986 */ /* 0x0001e6000c101504 */
[C---:B---3--:R-:W-:Y:S01]  /*632d0*/  IMAD.WIDE R44, R10.reuse, 0x2, R2 ;  /* 0x000000020a2c7825 */ /* 0x048fe200078e0202 */
[----:B------:R1:W-:Y:S01]  /*632e0*/  @P4 STG.E.U16 [R8.64], R6 ;  /* 0x0000000608004986 */ /* 0x0003e2000c101504 */
[----:B------:R-:W-:Y:S02]  /*632f0*/  PRMT R0, R11, 0x7632, R0 ;  /* 0x000076320b007816 */ /* 0x000fe40000000000 */
[----:B------:R-:W-:Y:S01]  /*63300*/  ISETP.LT.AND P4, PT, R27, c[0x0][0x178], !P1 ;  /* 0x00005e001b007a0c */ /* 0x000fe20004f81270 */
[----:B------:R-:W-:Y:S01]  /*63310*/  @P6 STG.E.U16 [R44.64], R46 ;  /* 0x0000002e2c006986 */ /* 0x000fe2000c101504 */
[----:B------:R-:W-:Y:S01]  /*63320*/  ISETP.LT.AND P1, PT, R43, c[0x0][0x178], !P1 ;  /* 0x00005e002b007a0c */ /* 0x000fe20004f21270 */
[----:B0-----:R-:W-:Y:S01]  /*63330*/  IMAD.WIDE R4, R10, 0x2, R20 ;  /* 0x000000020a047825 */ /* 0x001fe200078e0214 */
[----:B------:R-:W-:Y:S01]  /*63340*/  ISETP.LT.AND P6, PT, R19, c[0x0][0x178], !P2 ;  /* 0x00005e0013007a0c */ /* 0x000fe200057c1270 */
[----:B------:R-:W3:Y:S01]  /*63350*/  LDL.LU R11, [R1+0x58] ;  /* 0x00005800010b7983 */ /* 0x000ee20000300800 */
[----:B------:R-:W-:-:S03]  /*63360*/  ISETP.LT.AND P5, PT, R18, c[0x0][0x178], !P2 ;  /* 0x00005e0012007a0c */ /* 0x000fc600057a1270 */
[----:B------:R0:W-:Y:S01]  /*63370*/  @P0 STG.E.U16 [R4.64], R0 ;  /* 0x0000000004000986 */ /* 0x0001e2000c101504 */
[----:B------:R-:W-:Y:S01]  /*63380*/  PRMT R48, R57, 0x7632, R48 ;  /* 0x0000763239307816 */ /* 0x000fe20000000030 */
[----:B-1----:R-:W-:Y:S01]  /*63390*/  IMAD.WIDE R8, R10, 0x2, R52 ;  /* 0x000000020a087825 */ /* 0x002fe200078e0234 */
[----:B------:R-:W-:Y:S01]  /*633a0*/  PRMT R6, R6, 0x7632, R6 ;  /* 0x0000763206067816 */ /* 0x000fe20000000006 */
[----:B------:R-:W3:Y:S04]  /*633b0*/  LDL.LU R55, [R1+0x18] ;  /* 0x0000180001377983 */ /* 0x000ee80000300800 */
[----:B------:R-:W3:Y:S01]  /*633c0*/  LDL.LU R57, [R1+0xac] ;  /* 0x0000ac0001397983 */ /* 0x000ee20000300800 */
[C---:B0-----:R-:W-:Y:S01]  /*633d0*/  IADD3 R0, R10.reuse, c[0x0][0x198], RZ ;  /* 0x000066000a007a10 */ /* 0x041fe20007ffe0ff */
[----:B------:R-:W-:-:S04]  /*633e0*/  IMAD.WIDE R4, R10, 0x2, R22 ;  /* 0x000000020a047825 */ /* 0x000fc800078e0216 */
[----:B------:R-:W-:Y:S01]  /*633f0*/  IMAD.WIDE R44, R0, 0x2, R2 ;  /* 0x00000002002c7825 */ /* 0x000fe200078e0202 */
[----:B------:R0:W-:Y:S01]  /*63400*/  @P4 STG.E.U16 [R4.64], R48 ;  /* 0x0000003004004986 */ /* 0x0001e2000c101504 */
[----:B------:R-:W-:-:S03]  /*63410*/  PRMT R10, R54, 0x7632, R10 ;  /* 0x00007632360a7816 */ /* 0x000fc6000000000a */
[----:B------:R1:W-:Y:S04]  /*63420*/  @P1 STG.E.U16 [R8.64], R6 ;  /* 0x0000000608001986 */ /* 0x0003e8000c101504 */
[----:B------:R1:W-:Y:S01]  /*63430*/  @P6 STG.E.U16 [R44.64], R56 ;  /* 0x000000382c006986 */ /* 0x0003e2000c101504 */
[----:B0-----:R-:W-:Y:S01]  /*63440*/  PRMT R48, R56, 0x7632, R48 ;  /* 0x0000763238307816 */ /* 0x001fe20000000030 */
[C---:B------:R-:W-:Y:S01]  /*63450*/  IMAD.WIDE R4, R0.reuse, 0x2, R22 ;  /* 0x0000000200047825 */ /* 0x040fe200078e0216 */
[----:B-1----:R-:W-:-:S03]  /*63460*/  IADD3 R6, R0, c[0x0][0x198], RZ ;  /* 0x0000660000067a10 */ /* 0x002fc60007ffe0ff */
[C---:B------:R-:W-:Y:S01]  /*63470*/  IMAD.WIDE R8, R0.reuse, 0x2, R52 ;  /* 0x0000000200087825 */ /* 0x040fe200078e0234 */
[----:B------:R-:W3:Y:S01]  /*63480*/  LDL.LU R56, [R1+0x6c] ;  /* 0x00006c0001387983 */ /* 0x000ee20000300800 */
[----:B--2---:R-:W-:Y:S02]  /*63490*/  ISETP.GE.AND P0, PT, R47, c[0x0][0x17c], PT ;  /* 0x00005f002f007a0c */ /* 0x004fe40003f06270 */
[----:B------:R-:W-:Y:S01]  /*634a0*/  IMAD.WIDE R46, R0, 0x2, R20 ;  /* 0x00000002002e7825 */ /* 0x000fe200078e0214 */
[----:B----4-:R-:W-:-:S04]  /*634b0*/  ISETP.GE.AND P1, PT, R49, c[0x0][0x17c], PT ;  /* 0x00005f0031007a0c */ /* 0x010fc80003f26270 */
[----:B------:R0:W-:Y:S04]  /*634c0*/  @P5 STG.E.U16 [R46.64], R54 ;  /* 0x000000362e005986 */ /* 0x0001e8000c101504 */
[----:B------:R-:W2:Y:S04]  /*634d0*/  LDL.LU R49, [R1+0x23d4] ;  /* 0x0023d40001317983 */ /* 0x000ea80000300800 */
[----:B0-----:R-:W4:Y:S04]  /*634e0*/  LDL.LU R54, [R1+0x4c] ;  /* 0x00004c0001367983 */ /* 0x001f280000300800 */
[----:B------:R-:W2:Y:S01]  /*634f0*/  LDL.LU R0, [R1+0x23d0] ;  /* 0x0023d00001007983 */ /* 0x000ea20000300800 */
[----:B------:R-:W-:-:S02]  /*63500*/  ISETP.LT.AND P4, PT, R27, c[0x0][0x178], !P2 ;  /* 0x00005e001b007a0c */ /* 0x000fc40005781270 */
[----:B------:R-:W-:Y:S02]  /*63510*/  ISETP.LT.AND P2, PT, R43, c[0x0][0x178], !P2 ;  /* 0x00005e002b007a0c */ /* 0x000fe40005741270 */
[----:B------:R-:W-:Y:S02]  /*63520*/  ISETP.LT.AND P5, PT, R19, c[0x0][0x178], !P3 ;  /* 0x00005e0013007a0c */ /* 0x000fe40005fa1270 */
[----:B------:R-:W-:Y:S01]  /*63530*/  ISETP.LT.AND P6, PT, R18, c[0x0][0x178], !P3 ;  /* 0x00005e0012007a0c */ /* 0x000fe20005fc1270 */
[----:B------:R-:W-:-:S06]  /*63540*/  IMAD.WIDE R44, R6, 0x2, R2 ;  /* 0x00000002062c7825 */ /* 0x000fcc00078e0202 */
[----:B---3--:R-:W-:Y:S01]  /*63550*/  @P4 STG.E.U16 [R4.64], R11 ;  /* 0x0000000b04004986 */ /* 0x008fe2000c101504 */
[----:B------:R-:W-:Y:S01]  /*63560*/  ISETP.LT.AND P4, PT, R27, c[0x0][0x178], !P3 ;  /* 0x00005e001b007a0c */ /* 0x000fe20005f81270 */
[----:B------:R-:W-:Y:S02]  /*63570*/  IMAD.WIDE R46, R6, 0x2, R20 ;  /* 0x00000002062e7825 */ /* 0x000fe400078e0214 */
[----:B------:R0:W-:Y:S01]  /*63580*/  @P2 STG.E.U16 [R8.64], R55 ;  /* 0x0000003708002986 */ /* 0x0001e2000c101504 */
[----:B------:R-:W-:-:S03]  /*63590*/  ISETP.LT.AND P3, PT, R43, c[0x0][0x178], !P3 ;  /* 0x00005e002b007a0c */ /* 0x000fc60005f61270 */
[----:B------:R-:W-:Y:S04]  /*635a0*/  @P5 STG.E.U16 [R44.64], R48 ;  /* 0x000000302c005986 */ /* 0x000fe8000c101504 */
[----:B------:R1:W-:Y:S01]  /*635b0*/  @P6 STG.E.U16 [R46.64], R10 ;  /* 0x0000000a2e006986 */ /* 0x0003e2000c101504 */
[----:B0-----:R-:W-:Y:S01]  /*635c0*/  IMAD.WIDE R8, R6, 0x2, R22 ;  /* 0x0000000206087825 */ /* 0x001fe200078e0216 */
[----:B------:R-:W-:Y:S02]  /*635d0*/  ISETP.LT.AND P5, PT, R19, c[0x0][0x178], !P0 ;  /* 0x00005e0013007a0c */ /* 0x000fe400047a1270 */
[----:B------:R-:W-:Y:S02]  /*635e0*/  ISETP.LT.AND P6, PT, R18, c[0x0][0x178], !P0 ;  /* 0x00005e0012007a0c */ /* 0x000fe400047c1270 */
[----:B-1----:R-:W-:Y:S01]  /*635f0*/  PRMT R10, R11, 0x7632, R10 ;  /* 0x000076320b0a7816 */ /* 0x002fe2000000000a */
[----:B------:R-:W-:Y:S01]  /*63600*/  IMAD.WIDE R4, R6, 0x2, R52 ;  /* 0x0000000206047825 */ /* 0x000fe200078e0234 */
[----:B------:R-:W-:Y:S01]  /*63610*/  PRMT R46, R55, 0x7632, R46 ;  /* 0x00007632372e7816 */ /* 0x000fe2000000002e */
[----:B------:R-:W3:Y:S04]  /*63620*/  LDL.LU R11, [R1+0x247c] ;  /* 0x00247c00010b7983 */ /* 0x000ee80000300800 */
[----:B------:R0:W-:Y:S01]  /*63630*/  @P4 STG.E.U16 [R8.64], R10 ;  /* 0x0000000a08004986 */ /* 0x0001e2000c101504 */
[----:B------:R-:W-:-:S03]  /*63640*/  ISETP.LT.AND P4, PT, R27, c[0x0][0x178], !P0 ;  /* 0x00005e001b007a0c */ /* 0x000fc60004781270 */
[----:B------:R1:W-:Y:S01]  /*63650*/  @P3 STG.E.U16 [R4.64], R46 ;  /* 0x0000002e04003986 */ /* 0x0003e2000c101504 */
[----:B------:R-:W-:-:S03]  /*63660*/  PRMT R48, R57, 0x7632, R48 ;  /* 0x0000763239307816 */ /* 0x000fc60000000030 */
[----:B------:R-:W3:Y:S01]  /*63670*/  LDL.LU R55, [R1+0xcc] ;  /* 0x0000cc0001377983 */ /* 0x000ee20000300800 */
[----:B0-----:R-:W-:Y:S02]  /*63680*/  PRMT R10, R56, 0x7632, R10 ;  /* 0x00007632380a7816 */ /* 0x001fe4000000000a */
[----:B--2---:R-:W-:Y:S02]  /*63690*/  ISETP.GE.AND P2, PT, R0, c[0x0][0x17c], PT ;  /* 0x00005f0000007a0c */ /* 0x004fe40003f46270 */
[----:B------:R-:W-:-:S05]  /*636a0*/  IADD3 R0, R6, c[0x0][0x198], RZ ;  /* 0x0000660006007a10 */ /* 0x000fca0007ffe0ff */
[----:B------:R-:W-:-:S04]  /*636b0*/  IMAD.WIDE R8, R0, 0x2, R2 ;  /* 0x0000000200087825 */ /* 0x000fc800078e0202 */
[C---:B------:R-:W-:Y:S01]  /*636c0*/  IMAD.WIDE R44, R0.reuse, 0x2, R20 ;  /* 0x00000002002c7825 */ /* 0x040fe200078e0214 */
[----:B------:R0:W-:Y:S03]  /*636d0*/  @P5 STG.E.U16 [R8.64], R57 ;  /* 0x0000003908005986 */ /* 0x0001e6000c101504 */
[C---:B-1----:R-:W-:Y:S01]  /*636e0*/  IMAD.WIDE R4, R0.reuse, 0x2, R22 ;  /* 0x0000000200047825 */ /* 0x042fe200078e0216 */
[----:B------:R1:W-:Y:S01]  /*636f0*/  @P6 STG.E.U16 [R44.64], R56 ;  /* 0x000000382c006986 */ /* 0x0003e2000c101504 */
[----:B------:R-:W-:-:S03]  /*63700*/  IADD3 R6, R0, c[0x0][0x198], RZ ;  /* 0x0000660000067a10 */ /* 0x000fc60007ffe0ff */
[----:B----4-:R2:W-:Y:S04]  /*63710*/  @P4 STG.E.U16 [R4.64], R54 ;  /* 0x0000003604004986 */ /* 0x0105e8000c101504 */
[----:B0-----:R-:W4:Y:S04]  /*63720*/  LDL.LU R57, [R1+0x8c] ;  /* 0x00008c0001397983 */ /* 0x001f280000300800 */
[----:B-1----:R-:W3:Y:S01]  /*63730*/  LDL.LU R56, [R1+0x23d8] ;  /* 0x0023d80001387983 */ /* 0x002ee20000300800 */
[----:B--2---:R-:W-:-:S03]  /*63740*/  IMAD.WIDE R4, R0, 0x2, R52 ;  /* 0x0000000200047825 */ /* 0x004fc600078e0234 */
[----:B------:R-:W2:Y:S01]  /*63750*/  LDL.LU R0, [R1+0xc] ;  /* 0x00000c0001007983 */ /* 0x000ea20000300800 */
[----:B------:R-:W-:-:S03]  /*63760*/  ISETP.GE.AND P3, PT, R49, c[0x0][0x17c], PT ;  /* 0x00005f0031007a0c */ /* 0x000fc60003f66270 */
[----:B------:R-:W3:Y:S01]  /*63770*/  LDL.LU R49, [R1+0x23dc] ;  /* 0x0023dc0001317983 */ /* 0x000ee20000300800 */
[----:B------:R-:W-:Y:S02]  /*63780*/  ISETP.LT.AND P0, PT, R43, c[0x0][0x178], !P0 ;  /* 0x00005e002b007a0c */ /* 0x000fe40004701270 */
[----:B------:R-:W-:Y:S02]  /*63790*/  ISETP.LT.AND P5, PT, R19, c[0x0][0x178], !P1 ;  /* 0x00005e0013007a0c */ /* 0x000fe40004fa1270 */
[----:B------:R-:W-:Y:S02]  /*637a0*/  ISETP.LT.AND P6, PT, R18, c[0x0][0x178], !P1 ;  /* 0x00005e0012007a0c */ /* 0x000fe40004fc1270 */
[----:B------:R-:W-:Y:S02]  /*637b0*/  PRMT R47, R54, 0x7632, R47 ;  /* 0x00007632362f7816 */ /* 0x000fe4000000002f */
[----:B------:R-:W-:Y:S01]  /*637c0*/  ISETP.LT.AND P4, PT, R27, c[0x0][0x178], !P1 ;  /* 0x00005e001b007a0c */ /* 0x000fe20004f81270 */
[----:B------:R-:W4:Y:S01]  /*637d0*/  LDL.LU R54, [R1+0x3c] ;  /* 0x00003c0001367983 */ /* 0x000f220000300800 */
[----:B------:R-:W-:Y:S01]  /*637e0*/  ISETP.LT.AND P1, PT, R43, c[0x0][0x178], !P1 ;  /* 0x00005e002b007a0c */ /* 0x000fe20004f21270 */
[----:B------:R-:W-:-:S04]  /*637f0*/  IMAD.WIDE R8, R6, 0x2, R2 ;  /* 0x0000000206087825 */ /* 0x000fc800078e0202 */
[----:B------:R-:W-:Y:S01]  /*63800*/  IMAD.WIDE R44, R6, 0x2, R20 ;  /* 0x00000002062c7825 */ /* 0x000fe200078e0214 */
[----:B--2---:R0:W-:Y:S01]  /*63810*/  @P0 STG.E.U16 [R4.64], R0 ;  /* 0x0000000004000986 */ /* 0x0041e2000c101504 */
[----:B------:R-:W-:-:S03]  /*63820*/  PRMT R46, R0, 0x7632, R46 ;  /* 0x00007632002e7816 */ /* 0x000fc6000000002e */
[----:B------:R1:W-:Y:S01]  /*63830*/  @P5 STG.E.U16 [R8.64], R48 ;  /* 0x0000003008005986 */ /* 0x0003e2000c101504 */
[----:B---3--:R-:W-:-:S03]  /*63840*/  ISETP.GE.AND P0, PT, R56, c[0x0][0x17c], PT ;  /* 0x00005f0038007a0c */ /* 0x008fc60003f06270 */
[----:B------:R-:W-:Y:S01]  /*63850*/  @P6 STG.E.U16 [R44.64], R10 ;  /* 0x0000000a2c006986 */ /* 0x000fe2000c101504 */
[----:B0-----:R-:W-:-:S03]  /*63860*/  IMAD.WIDE R4, R6, 0x2, R22 ;  /* 0x0000000206047825 */ /* 0x001fc600078e0216 */
[----:B------:R-:W2:Y:S01]  /*63870*/  LDL.LU R56, [R1+0xbc] ;  /* 0x0000bc0001387983 */ /* 0x000ea20000300800 */
[----:B-1----:R-:W-:-:S03]  /*63880*/  IMAD.WIDE R8, R6, 0x2, R52 ;  /* 0x0000000206087825 */ /* 0x002fc600078e0234 */
[----:B------:R0:W-:Y:S04]  /*63890*/  @P4 STG.E.U16 [R4.64], R47 ;  /* 0x0000002f04004986 */ /* 0x0001e8000c101504 */
[----:B------:R1:W-:Y:S01]  /*638a0*/  @P1 STG.E.U16 [R8.64], R46 ;  /* 0x0000002e08001986 */ /* 0x0003e2000c101504 */
[----:B------:R-:W-:-:S03]  /*638b0*/  ISETP.GE.AND P1, PT, R49, c[0x0][0x17c], PT ;  /* 0x00005f0031007a0c */ /* 0x000fc60003f26270 */
[----:B------:R-:W3:Y:S04]  /*638c0*/  LDL.LU R49, [R1+0x23e0] ;  /* 0x0023e00001317983 */ /* 0x000ee80000300800 */
[----:B0-----:R-:W3:Y:S01]  /*638d0*/  LDL.LU R47, [R1+0x23e4] ;  /* 0x0023e400012f7983 */ /* 0x001ee20000300800 */
[----:B------:R-:W-:Y:S02]  /*638e0*/  ISETP.LT.AND P5, PT, R19, c[0x0][0x178], !P2 ;  /* 0x00005e0013007a0c */ /* 0x000fe400057a1270 */
[----:B------:R-:W-:Y:S02]  /*638f0*/  ISETP.LT.AND P6, PT, R18, c[0x0][0x178], !P2 ;  /* 0x00005e0012007a0c */ /* 0x000fe400057c1270 */
[----:B------:R-:W-:Y:S02]  /*63900*/  IADD3 R0, R6, c[0x0][0x198], RZ ;  /* 0x0000660006007a10 */ /* 0x000fe40007ffe0ff */
[----:B------:R-:W-:-:S02]  /*63910*/  ISETP.LT.AND P4, PT, R27, c[0x0][0x178], !P2 ;  /* 0x00005e001b007a0c */ /* 0x000fc40005781270 */
[----:B------:R-:W-:Y:S01]  /*63920*/  ISETP.LT.AND P2, PT, R43, c[0x0][0x178], !P2 ;  /* 0x00005e002b007a0c */ /* 0x000fe20005741270 */
[----:B------:R-:W-:-:S04]  /*63930*/  IMAD.WIDE R4, R0, 0x2, R2 ;  /* 0x0000000200047825 */ /* 0x000fc800078e0202 */
[----:B-1----:R-:W-:Y:S01]  /*63940*/  IMAD.WIDE R8, R0, 0x2, R20 ;  /* 0x0000000200087825 */ /* 0x002fe200078e0214 */
[----:B------:R0:W-:Y:S01]  /*63950*/  @P5 STG.E.U16 [R4.64], R55 ;  /* 0x0000003704005986 */ /* 0x0001e2000c101504 */
[----:B------:R-:W-:Y:S02]  /*63960*/  PRMT R44, R55, 0x7632, R44 ;  /* 0x00007632372c7816 */ /* 0x000fe4000000002c */
[----:B------:R-:W-:Y:S01]  /*63970*/  ISETP.LT.AND P5, PT, R19, c[0x0][0x178], !P3 ;  /* 0x00005e0013007a0c */ /* 0x000fe20005fa1270 */
[----:B----4-:R1:W-:Y:S01]  /*63980*/  @P6 STG.E.U16 [R8.64], R57 ;  /* 0x0000003908006986 */ /* 0x0103e2000c101504 */
[----:B------:R-:W-:Y:S02]  /*63990*/  ISETP.LT.AND P6, PT, R18, c[0x0][0x178], !P3 ;  /* 0x00005e0012007a0c */ /* 0x000fe40005fc1270 */
[----:B------:R-:W-:Y:S01]  /*639a0*/  PRMT R10, R57, 0x7632, R10 ;  /* 0x00007632390a7816 */ /* 0x000fe2000000000a */
[----:B0-----:R-:W4:Y:S01]  /*639b0*/  LDL.LU R55, [R1+0x7c] ;  /* 0x00007c0001377983 */ /* 0x001f220000300800 */
[----:B------:R-:W-:-:S03]  /*639c0*/  IMAD.WIDE R4, R0, 0x2, R22 ;  /* 0x0000000200047825 */ /* 0x000fc600078e0216 */
[----:B-1----:R-:W4:Y:S01]  /*639d0*/  LDL.LU R57, [R1+0x2c] ;  /* 0x00002c0001397983 */ /* 0x002f220000300800 */
[C---:B------:R-:W-:Y:S01]  /*639e0*/  IMAD.WIDE R8, R0.reuse, 0x2, R52 ;  /* 0x0000000200087825 */ /* 0x040fe200078e0234 */
[----:B------:R-:W-:Y:S02]  /*639f0*/  IADD3 R0, R0, c[0x0][0x198], RZ ;  /* 0x0000660000007a10 */ /* 0x000fe40007ffe0ff */
[----:B------:R0:W-:Y:S01]  /*63a00*/  @P4 STG.E.U16 [R4.64], R54 ;  /* 0x0000003604004986 */ /* 0x0001e2000c101504 */
[----:B------:R-:W-:-:S03]  /*63a10*/  ISETP.LT.AND P4, PT, R19, c[0x0][0x178], !P0 ;  /* 0x00005e0013007a0c */ /* 0x000fc60004781270 */
[----:B------:R1:W-:Y:S01]  /*63a20*/  @P2 STG.E.U16 [R8.64], R11 ;  /* 0x0000000b08002986 */ /* 0x0003e2000c101504 */
[----:B------:R-:W-:Y:S02]  /*63a30*/  ISETP.LT.AND P2, PT, R27, c[0x0][0x178], !P3 ;  /* 0x00005e001b007a0c */ /* 0x000fe40005f41270 */
[----:B------:R-:W-:Y:S01]  /*63a40*/  ISETP.LT.AND P3, PT, R43, c[0x0][0x178], !P3 ;  /* 0x00005e002b007a0c */ /* 0x000fe20005f61270 */
[----:B0-----:R-:W-:-:S04]  /*63a50*/  IMAD.WIDE R4, R0, 0x2, R2 ;  /* 0x0000000200047825 */ /* 0x001fc800078e0202 */
[----:B-1----:R-:W-:Y:S01]  /*63a60*/  IMAD.WIDE R8, R0, 0x2, R20 ;  /* 0x0000000200087825 */ /* 0x002fe200078e0214 */
[----:B------:R0:W-:Y:S01]  /*63a70*/  @P5 STG.E.U16 [R4.64], R44 ;  /* 0x0000002c04005986 */ /* 0x0001e2000c101504 */
[----:B------:R-:W-:Y:S02]  /*63a80*/  PRMT R46, R54, 0x7632, R46 ;  /* 0x00007632362e7816 */ /* 0x000fe4000000002e */
[----:B------:R-:W-:Y:S01]  /*63a90*/  PRMT R6, R11, 0x7632, R6 ;  /* 0x000076320b067816 */ /* 0x000fe20000000006 */
[----:B------:R1:W-:Y:S01]  /*63aa0*/  @P6 STG.E.U16 [R8.64], R10 ;  /* 0x0000000a08006986 */ /* 0x0003e2000c101504 */
[C---:B0-----:R-:W-:Y:S01]  /*63ab0*/  IADD3 R4, R0.reuse, c[0x0][0x198], RZ ;  /* 0x0000660000047a10 */ /* 0x041fe20007ffe0ff */
[----:B-1----:R-:W-:-:S04]  /*63ac0*/  IMAD.WIDE R8, R0, 0x2, R22 ;  /* 0x0000000200087825 */ /* 0x002fc800078e0216 */
[----:B------:R-:W-:Y:S01]  /*63ad0*/  IMAD.WIDE R10, R0, 0x2, R52 ;  /* 0x00000002000a7825 */ /* 0x000fe200078e0234 */
[----:B------:R-:W-:Y:S03]  /*63ae0*/  @P2 STG.E.U16 [R8.64], R46 ;  /* 0x0000002e08002986 */ /* 0x000fe6000c101504 */
[----:B------:R-:W-:Y:S01]  /*63af0*/  IMAD.WIDE R44, R4, 0x2, R2 ;  /* 0x00000002042c7825 */ /* 0x000fe200078e0202 */
[----:B------:R-:W-:Y:S04]  /*63b00*/  @P3 STG.E.U16 [R10.64], R6 ;  /* 0x000000060a003986 */ /* 0x000fe8000c101504 */
[----:B--2---:R0:W-:Y:S02]  /*63b10*/  @P4 STG.E.U16 [R44.64], R56 ;  /* 0x000000382c004986 */ /* 0x0041e4000c101504 */
[----:B0-----:R-:W-:-:S02]  /*63b20*/  PRMT R45, R56, 0x7632, R45 ;  /* 0x00007632382d7816 */ /* 0x001fc4000000002d */
[----:B---3--:R-:W-:Y:S02]  /*63b30*/  ISETP.GE.AND P3, PT, R47, c[0x0][0x17c], PT ;  /* 0x00005f002f007a0c */ /* 0x008fe40003f66270 */
[----:B------:R-:W2:Y:S04]  /*63b40*/  LDL.LU R47, [R1+0x23e8] ;  /* 0x0023e800012f7983 */ /* 0x000ea80000300800 */
[----:B------:R-:W3:Y:S04]  /*63b50*/  LDL.LU R56, [R1+0x12c] ;  /* 0x00012c0001387983 */ /* 0x000ee80000300800 */
[----:B------:R-:W3:Y:S04]  /*63b60*/  LDL.LU R46, [R1+0x23ec] ;  /* 0x0023ec00012e7983 */ /* 0x000ee80000300800 */
[----:B------:R-:W3:Y:S01]  /*63b70*/  LDL.LU R54, [R1+0x9c] ;  /* 0x00009c0001367983 */ /* 0x000ee20000300800 */
[----:B------:R-:W-:-:S02]  /*63b80*/  ISETP.LT.AND P5, PT, R18, c[0x0][0x178], !P0 ;  /* 0x00005e0012007a0c */ /* 0x000fc400047a1270 */
[----:B------:R-:W-:Y:S01]  /*63b90*/  ISETP.LT.AND P6, PT, R27, c[0x0][0x178], !P0 ;  /* 0x00005e001b007a0c */ /* 0x000fe200047c1270 */
[C---:B------:R-:W-:Y:S01]  /*63ba0*/  IMAD.WIDE R8, R4.reuse, 0x2, R20 ;  /* 0x0000000204087825 */ /* 0x040fe200078e0214 */
[----:B------:R-:W-:Y:S02]  /*63bb0*/  ISETP.LT.AND P0, PT, R43, c[0x0][0x178], !P0 ;  /* 0x00005e002b007a0c */ /* 0x000fe40004701270 */
[----:B------:R-:W-:Y:S01]  /*63bc0*/  ISETP.LT.AND P4, PT, R19, c[0x0][0x178], !P1 ;  /* 0x00005e0013007a0c */ /* 0x000fe20004f81270 */
[C---:B------:R-:W-:Y:S01]  /*63bd0*/  IMAD.WIDE R10, R4.reuse, 0x2, R22 ;  /* 0x00000002040a7825 */ /* 0x040fe200078e0216 */
[----:B------:R-:W-:-:S05]  /*63be0*/  IADD3 R0, R4, c[0x0][0x198], RZ ;  /* 0x0000660004007a10 */ /* 0x000fca0007ffe0ff */
[----:B----4-:R0:W-:Y:S01]  /*63bf0*/  @P5 STG.E.U16 [R8.64], R55 ;  /* 0x0000003708005986 */ /* 0x0101e2000c101504 */
[----:B------:R-:W-:Y:S01]  /*63c00*/  ISETP.LT.AND P5, PT, R18, c[0x0][0x178], !P1 ;  /* 0x00005e0012007a0c */ /* 0x000fe20004fa1270 */
[----:B------:R-:W-:Y:S02]  /*63c10*/  IMAD.WIDE R4, R4, 0x2, R52 ;  /* 0x0000000204047825 */ /* 0x000fe400078e0234 */
[----:B------:R-:W-:Y:S01]  /*63c20*/  @P6 STG.E.U16 [R10.64], R57 ;  /* 0x000000390a006986 */ /* 0x000fe2000c101504 */
[----:B------:R-:W-:Y:S02]  /*63c30*/  ISETP.LT.AND P6, PT, R27, c[0x0][0x178], !P1 ;  /* 0x00005e001b007a0c */ /* 0x000fe40004fc1270 */
[----:B------:R-:W-:Y:S01]  /*63c40*/  ISETP.GE.AND P2, PT, R49, c[0x0][0x17c], PT ;  /* 0x00005f0031007a0c */ /* 0x000fe20003f46270 */
[----:B------:R1:W-:Y:S01]  /*63c50*/  @P0 STG.E.U16 [R4.64], R7 ;  /* 0x0000000704000986 */ /* 0x0003e2000c101504 */
[----:B------:R-:W-:Y:S01]  /*63c60*/  PRMT R44, R55, 0x7632, R44 ;  /* 0x00007632372c7816 */ /* 0x000fe2000000002c */
[----:B0-----:R-:W-:Y:S01]  /*63c70*/  IMAD.WIDE R8, R0, 0x2, R2 ;  /* 0x0000000200087825 */ /* 0x001fe200078e0202 */
[----:B------:R-:W-:Y:S01]  /*63c80*/  ISETP.LT.AND P1, PT, R43, c[0x0][0x178], !P1 ;  /* 0x00005e002b007a0c */ /* 0x000fe20004f21270 */
[----:B------:R-:W4:Y:S01]  /*63c90*/  LDL.LU R55, [R1+0x5c] ;  /* 0x00005c0001377983 */ /* 0x000f220000300800 */
[----:B------:R-:W-:-:S03]  /*63ca0*/  PRMT R6, R57, 0x7632, R6 ;  /* 0x0000763239067816 */ /* 0x000fc60000000006 */
[----:B------:R0:W-:Y:S01]  /*63cb0*/  @P4 STG.E.U16 [R8.64], R45 ;  /* 0x0000002d08004986 */ /* 0x0001e2000c101504 */
[C---:B-1----:R-:W-:Y:S01]  /*63cc0*/  IMAD.WIDE R4, R0.reuse, 0x2, R20 ;  /* 0x0000000200047825 */ /* 0x042fe200078e0214 */
[----:B------:R-:W-:Y:S02]  /*63cd0*/  ISETP.LT.AND P4, PT, R19, c[0x0][0x178], !P2 ;  /* 0x00005e0013007a0c */ /* 0x000fe40005781270 */
[----:B------:R-:W4:Y:S01]  /*63ce0*/  LDL.LU R57, [R1+0x1c] ;  /* 0x00001c0001397983 */ /* 0x000f220000300800 */
[----:B------:R-:W-:-:S03]  /*63cf0*/  IMAD.WIDE R10, R0, 0x2, R22 ;  /* 0x00000002000a7825 */ /* 0x000fc600078e0216 */
[----:B------:R1:W-:Y:S01]  /*63d00*/  @P5 STG.E.U16 [R4.64], R44 ;  /* 0x0000002c04005986 */ /* 0x0003e2000c101504 */
[----:B------:R-:W-:Y:S02]  /*63d10*/  ISETP.LT.AND P5, PT, R18, c[0x0][0x178], !P2 ;  /* 0x00005e0012007a0c */ /* 0x000fe400057a1270 */
[----:B0-----:R-:W-:Y:S01]  /*63d20*/  IADD3 R8, R0, c[0x0][0x198], RZ ;  /* 0x0000660000087a10 */ /* 0x001fe20007ffe0ff */
[----:B------:R0:W-:Y:S01]  /*63d30*/  @P6 STG.E.U16 [R10.64], R6 ;  /* 0x000000060a006986 */ /* 0x0001e2000c101504 */
[----:B------:R-:W-:-:S03]  /*63d40*/  PRMT R9, R7, 0x7632, R9 ;  /* 0x0000763207097816 */ /* 0x000fc60000000009 */
[----:B------:R-:W4:Y:S01]  /*63d50*/  LDL.LU R49, [R1+0x23f0] ;  /* 0x0023f00001317983 */ /* 0x000f220000300800 */
[----:B-1----:R-:W-:-:S04]  /*63d60*/  IMAD.WIDE R4, R0, 0x2, R52 ;  /* 0x0000000200047825 */ /* 0x002fc800078e0234 */
[C---:B0-----:R-:W-:Y:S01]  /*63d70*/  IMAD.WIDE R6, R8.reuse, 0x2, R2 ;  /* 0x0000000208067825 */ /* 0x041fe200078e0202 */
[----:B------:R-:W-:Y:S03]  /*63d80*/  @P1 STG.E.U16 [R4.64], R9 ;  /* 0x0000000904001986 */ /* 0x000fe6000c101504 */
[C---:B------:R-:W-:Y:S01]  /*63d90*/  IMAD.WIDE R44, R8.reuse, 0x2, R20 ;  /* 0x00000002082c7825 */ /* 0x040fe200078e0214 */
[----:B------:R-:W-:-:S03]  /*63da0*/  IADD3 R0, R8, c[0x0][0x198], RZ ;  /* 0x0000660008007a10 */ /* 0x000fc60007ffe0ff */
[----:B------:R-:W-:Y:S01]  /*63db0*/  IMAD.WIDE R10, R8, 0x2, R22 ;  /* 0x00000002080a7825 */ /* 0x000fe200078e0216 */
[----:B--2---:R-:W-:Y:S01]  /*63dc0*/  ISETP.GE.AND P0, PT, R47, c[0x0][0x17c], PT ;  /* 0x00005f002f007a0c */ /* 0x004fe20003f06270 */
[----:B---3--:R-:W-:Y:S01]  /*63dd0*/  @P4 STG.E.U16 [R6.64], R56 ;  /* 0x0000003806004986 */ /* 0x008fe2000c101504 */
[----:B------:R-:W-:Y:S02]  /*63de0*/  PRMT R48, R56, 0x7632, R48 ;  /* 0x0000763238307816 */ /* 0x000fe40000000030 */
[----:B------:R-:W-:Y:S01]  /*63df0*/  ISETP.GE.AND P1, PT, R46, c[0x0][0x17c], PT ;  /* 0x00005f002e007a0c */ /* 0x000fe20003f26270 */
[----:B------:R0:W1:Y:S01]  /*63e00*/  LDS.128 R4, [R60] ;  /* 0x000000003c047984 */ /* 0x0000620000000c00 */
[----:B------:R-:W-:Y:S01]  /*63e10*/  IMAD.WIDE R46, R8, 0x2, R52 ;  /* 0x00000002082e7825 */ /* 0x000fe200078e0234 */
[----:B------:R-:W-:Y:S02]  /*63e20*/  PRMT R8, R54, 0x7632, R8 ;  /* 0x0000763236087816 */ /* 0x000fe40000000008 */
[----:B------:R2:W-:Y:S04]  /*63e30*/  @P5 STG.E.U16 [R44.64], R54 ;  /* 0x000000362c005986 */ /* 0x0005e8000c101504 */
[----:B0-----:R-:W3:Y:S04]  /*63e40*/  LDL.LU R60, [R1+0x160] ;  /* 0x00016000013c7983 */ /* 0x001ee80000300800 */
[----:B------:R-:W3:Y:S04]  /*63e50*/  LDL.LU R56, [R1+0xd0] ;  /* 0x0000d00001387983 */ /* 0x000ee80000300800 */
[----:B--2---:R-:W2:Y:S01]  /*63e60*/  LDL.LU R54, [R1+0x23f4] ;  /* 0x0023f40001367983 */ /* 0x004ea20000300800 */
[----:B------:R-:W-:-:S02]  /*63e70*/  ISETP.LT.AND P6, PT, R27, c[0x0][0x178], !P2 ;  /* 0x00005e001b007a0c */ /* 0x000fc400057c1270 */
[----:B------:R-:W-:Y:S02]  /*63e80*/  ISETP.LT.AND P2, PT, R43, c[0x0][0x178], !P2 ;  /* 0x00005e002b007a0c */ /* 0x000fe40005741270 */
[----:B------:R-:W-:Y:S02]  /*63e90*/  ISETP.LT.AND P4, PT, R19, c[0x0][0x178], !P3 ;  /* 0x00005e0013007a0c */ /* 0x000fe40005f81270 */
[----:B------:R-:W-:-:S07]  /*63ea0*/  ISETP.LT.AND P5, PT, R18, c[0x0][0x178], !P3 ;  /* 0x00005e0012007a0c */ /* 0x000fce0005fa1270 */
[----:B----4-:R0:W-:Y:S01]  /*63eb0*/  @P6 STG.E.U16 [R10.64], R55 ;  /* 0x000000370a006986 */ /* 0x0101e2000c101504 */
[----:B------:R-:W-:Y:S02]  /*63ec0*/  ISETP.LT.AND P6, PT, R27, c[0x0][0x178], !P3 ;  /* 0x00005e001b007a0c */ /* 0x000fe40005fc1270 */
[----:B------:R-:W-:Y:S02]  /*63ed0*/  ISETP.LT.AND P3, PT, R43, c[0x0][0x178], !P3 ;  /* 0x00005e002b007a0c */ /* 0x000fe40005f61270 */
[----:B------:R-:W-:Y:S01]  /*63ee0*/  PRMT R9, R55, 0x7632, R9 ;  /* 0x0000763237097816 */ /* 0x000fe20000000009 */
[----:B------:R4:W-:Y:S01]  /*63ef0*/  @P2 STG.E.U16 [R46.64], R57 ;  /* 0x000000392e002986 */ /* 0x0009e2000c101504 */
[C---:B0-----:R-:W-:Y:S01]  /*63f00*/  IMAD.WIDE R10, R0.reuse, 0x2, R2 ;  /* 0x00000002000a7825 */ /* 0x041fe200078e0202 */
[----:B------:R-:W-:Y:S02]  /*63f10*/  PRMT R45, R57, 0x7632, R45 ;  /* 0x00007632392d7816 */ /* 0x000fe4000000002d */
[----:B------:R-:W3:Y:S04]  /*63f20*/  LDL.LU R55, [R1+0x23f8] ;  /* 0x0023f80001377983 */ /* 0x000ee80000300800 */
[----:B------:R0:W-:Y:S01]  /*63f30*/  @P4 STG.E.U16 [R10.64], R48 ;  /* 0x000000300a004986 */ /* 0x0001e2000c101504 */
[----:B----4-:R-:W-:Y:S01]  /*63f40*/  IMAD.WIDE R46, R0, 0x2, R22 ;  /* 0x00000002002e7825 */ /* 0x010fe200078e0216 */
[----:B------:R-:W-:-:S03]  /*63f50*/  ISETP.GE.AND P2, PT, R49, c[0x0][0x17c], PT ;  /* 0x00005f0031007a0c */ /* 0x000fc60003f46270 */
[----:B0-----:R-:W-:-:S04]  /*63f60*/  IMAD.WIDE R10, R0, 0x2, R20 ;  /* 0x00000002000a7825 */ /* 0x001fc800078e0214 */
[----:B------:R-:W-:Y:S01]  /*63f70*/  IMAD.WIDE R48, R0, 0x2, R52 ;  /* 0x0000000200307825 */ /* 0x000fe200078e0234 */
[----:B------:R-:W-:Y:S01]  /*63f80*/  @P5 STG.E.U16 [R10.64], R8 ;  /* 0x000000080a005986 */ /* 0x000fe2000c101504 */
[----:B------:R-:W-:-:S03]  /*63f90*/  ISETP.LT.AND P4, PT, R19, c[0x0][0x178], !P0 ;  /* 0x00005e0013007a0c */ /* 0x000fc60004781270 */
[----:B------:R0:W-:Y:S01]  /*63fa0*/  @P6 STG.E.U16 [R46.64], R9 ;  /* 0x000000092e006986 */ /* 0x0001e2000c101504 */
[----:B------:R-:W-:Y:S02]  /*63fb0*/  ISETP.LT.AND P5, PT, R18, c[0x0][0x178], !P0 ;  /* 0x00005e0012007a0c */ /* 0x000fe400047a1270 */
[----:B------:R-:W-:Y:S01]  /*63fc0*/  ISETP.LT.AND P6, PT, R43, c[0x0][0x178], !P0 ;  /* 0x00005e002b007a0c */ /* 0x000fe200047c1270 */
[----:B------:R4:W-:Y:S01]  /*63fd0*/  @P3 STG.E.U16 [R48.64], R45 ;  /* 0x0000002d30003986 */ /* 0x0009e2000c101504 */
[----:B------:R-:W-:Y:S02]  /*63fe0*/  ISETP.LT.AND P3, PT, R27, c[0x0][0x178], !P0 ;  /* 0x00005e001b007a0c */ /* 0x000fe40004761270 */
[----:B--2---:R-:W-:Y:S02]  /*63ff0*/  ISETP.GE.AND P0, PT, R54, c[0x0][0x17c], PT ;  /* 0x00005f0036007a0c */ /* 0x004fe40003f06270 */
[----:B------:R-:W2:Y:S04]  /*64000*/  LDL.LU R54, [R1+0x23fc] ;  /* 0x0023fc0001367983 */ /* 0x000ea80000300800 */
[----:B------:R-:W2:Y:S01]  /*64010*/  LDL.LU R57, [R1+0x150] ;  /* 0x0001500001397983 */ /* 0x000ea20000300800 */
[----:B------:R-:W-:-:S05]  /*64020*/  IADD3 R44, R0, c[0x0][0x198], RZ ;  /* 0x00006600002c7a10 */ /* 0x000fca0007ffe0ff */
[C---:B0-----:R-:W-:Y:S01]  /*64030*/  IMAD.WIDE R8, R44.reuse, 0x2, R2 ;  /* 0x000000022c087825 */ /* 0x041fe200078e0202 */
[----:B------:R-:W-:-:S03]  /*64040*/  IADD3 R0, R44, c[0x0][0x198], RZ ;  /* 0x000066002c007a10 */ /* 0x000fc60007ffe0ff */
[C---:B----4-:R-:W-:Y:S01]  /*64050*/  IMAD.WIDE R48, R44.reuse, 0x2, R20 ;  /* 0x000000022c307825 */ /* 0x050fe200078e0214 */
[----:B---3--:R-:W-:Y:S01]  /*64060*/  @P4 STG.E.U16 [R8.64], R60 ;  /* 0x0000003c08004986 */ /* 0x008fe2000c101504 */
[----:B------:R-:W-:Y:S02]  /*64070*/  ISETP.LT.AND P4, PT, R19, c[0x0][0x178], !P1 ;  /* 0x00005e0013007a0c */ /* 0x000fe40004f81270 */
[----:B------:R-:W-:Y:S01]  /*64080*/  IMAD.WIDE R46, R44, 0x2, R22 ;  /* 0x000000022c2e7825 */ /* 0x000fe200078e0216 */
[----:B------:R0:W-:Y:S01]  /*64090*/  @P5 STG.E.U16 [R48.64], R56 ;  /* 0x0000003830005986 */ /* 0x0001e2000c101504 */
[----:B------:R-:W-:Y:S02]  /*640a0*/  PRMT R50, R60, 0x7632, R50 ;  /* 0x000076323c327816 */ /* 0x000fe40000000032 */
[----:B------:R-:W-:Y:S01]  /*640b0*/  IMAD.WIDE R44, R44, 0x2, R52 ;  /* 0x000000022c2c7825 */ /* 0x000fe200078e0234 */
[----:B------:R3:W-:Y:S01]  /*640c0*/  @P3 STG.E.U16 [R46.64], R28 ;  /* 0x0000001c2e003986 */ /* 0x0007e2000c101504 */
[----:B------:R-:W-:-:S02]  /*640d0*/  ISETP.LT.AND P3, PT, R18, c[0x0][0x178], !P1 ;  /* 0x00005e0012007a0c */ /* 0x000fc40004f61270 */
[----:B------:R-:W-:Y:S01]  /*640e0*/  ISETP.LT.AND P5, PT, R27, c[0x0][0x178], !P1 ;  /* 0x00005e001b007a0c */ /* 0x000fe20004fa1270 */
[----:B-1----:R1:W-:Y:S01]  /*640f0*/  @P6 STG.E.U16 [R44.64], R4 ;  /* 0x000000042c006986 */ /* 0x0023e2000c101504 */
[----:B0-----:R-:W-:Y:S01]  /*64100*/  IMAD.WIDE R48, R0, 0x2, R2 ;  /* 0x0000000200307825 */ /* 0x001fe200078e0202 */
[----:B------:R-:W-:Y:S02]  /*64110*/  ISETP.LT.AND P6, PT, R43, c[0x0][0x178], !P1 ;  /* 0x00005e002b007a0c */ /* 0x000fe40004fc1270 */
[----:B------:R-:W0:Y:S01]  /*64120*/  LDS.128 R8, [R61] ;  /* 0x000000003d087984 */ /* 0x000e220000000c00 */
[----:B------:R-:W-:Y:S01]  /*64130*/  PRMT R51, R28, 0x7632, R51 ;  /* 0x000076321c337816 */ /* 0x000fe20000000033 */
[C---:B---3--:R-:W-:Y:S02]  /*64140*/  IMAD.WIDE R46, R0.reuse, 0x2, R20 ;  /* 0x00000002002e7825 */ /* 0x048fe400078e0214 */
[----:B------:R3:W-:Y:S01]  /*64150*/  @P4 STG.E.U16 [R48.64], R50 ;  /* 0x0000003230004986 */ /* 0x0007e2000c101504 */
[----:B------:R-:W-:Y:S01]  /*64160*/  ISETP.LT.AND P4, PT, R19, c[0x0][0x178], !P2 ;  /* 0x00005e0013007a0c */ /* 0x000fe20005781270 */
[----:B-1----:R-:W-:Y:S01]  /*64170*/  IMAD.WIDE R44, R0, 0x2, R22 ;  /* 0x00000002002c7825 */ /* 0x002fe200078e0216 */
[----:B------:R-:W-:-:S02]  /*64180*/  PRMT R28, R4, 0x7632, R28 ;  /* 0x00007632041c7816 */ /* 0x000fc4000000001c */
[----:B------:R-:W-:Y:S02]  /*64190*/  IADD3 R4, R0, c[0x0][0x198], RZ ;  /* 0x0000660000047a10 */ /* 0x000fe40007ffe0ff */
[----:B---3--:R-:W-:Y:S01]  /*641a0*/  PRMT R50, R56, 0x7632, R50 ;  /* 0x0000763238327816 */ /* 0x008fe20000000032 */
[----:B------:R-:W-:-:S04]  /*641b0*/  IMAD.WIDE R48, R0, 0x2, R52 ;  /* 0x0000000200307825 */ /* 0x000fc800078e0234 */
[----:B------:R-:W-:Y:S04]  /*641c0*/  @P3 STG.E.U16 [R46.64], R50 ;  /* 0x000000322e003986 */ /* 0x000fe8000c101504 */
[----:B------:R1:W-:Y:S04]  /*641d0*/  @P5 STG.E.U16 [R44.64], R51 ;  /* 0x000000332c005986 */ /* 0x0003e8000c101504 */
[----:B------:R-:W-:Y:S01]  /*641e0*/  @P6 STG.E.U16 [R48.64], R28 ;  /* 0x0000001c30006986 */ /* 0x000fe2000c101504 */
[----:B-1----:R-:W-:-:S05]  /*641f0*/  IMAD.WIDE R44, R4, 0x2, R2 ;  /* 0x00000002042c7825 */ /* 0x002fca00078e0202 */
[----:B--2---:R-:W-:Y:S04]  /*64200*/  @P4 STG.E.U16 [R44.64], R57 ;  /* 0x000000392c004986 */ /* 0x004fe8000c101504 */
[----:B------:R1:W-:Y:S04]  /*64210*/  LDS.128 R44, [R59] ;  /* 0x000000003b2c7984 */ /* 0x0003e80000000c00 */
[----:B-1----:R-:W2:Y:S04]  /*64220*/  LDL.LU R59, [R1+0x140] ;  /* 0x00014000013b7983 */ /* 0x002ea80000300800 */
[----:B------:R-:W3:Y:S01]  /*64230*/  LDL.LU R60, [R1+0x2400] ;  /* 0x00240000013c7983 */ /* 0x000ee20000300800 */
[----:B------:R-:W-:-:S02]  /*64240*/  ISETP.LT.AND P5, PT, R18, c[0x0][0x178], !P2 ;  /* 0x00005e0012007a0c */ /* 0x000fc400057a1270 */
[----:B------:R-:W-:Y:S02]  /*64250*/  ISETP.LT.AND P3, PT, R27, c[0x0][0x178], !P2 ;  /* 0x00005e001b007a0c */ /* 0x000fe40005761270 */
[----:B------:R-:W-:Y:S01]  /*64260*/  ISETP.LT.AND P2, PT, R43, c[0x0][0x178], !P2 ;  /* 0x00005e002b007a0c */ /* 0x000fe20005741270 */
[C---:B------:R-:W-:Y:S01]  /*64270*/  IMAD.WIDE R48, R4.reuse, 0x2, R20 ;  /* 0x0000000204307825 */ /* 0x040fe200078e0214 */
[----:B------:R-:W-:Y:S02]  /*64280*/  ISETP.GE.AND P1, PT, R55, c[0x0][0x17c], PT ;  /* 0x00005f0037007a0c */ /* 0x000fe40003f26270 */
[----:B------:R-:W-:Y:S01]  /*64290*/  ISETP.LT.AND P6, PT, R19, c[0x0][0x178], !P0 ;  /* 0x00005e0013007a0c */ /* 0x000fe200047c1270 */
[----:B------:R-:W-:Y:S01]  /*642a0*/  IMAD.WIDE R50, R4, 0x2, R22 ;  /* 0x0000000204327825 */ /* 0x000fe200078e0216 */
[----:B------:R-:W-:-:S03]  /*642b0*/  ISETP.GE.AND P4, PT, R54, c[0x0][0x17c], PT ;  /* 0x00005f0036007a0c */ /* 0x000fc60003f86270 */
[C---:B------:R-:W-:Y:S01]  /*642c0*/  IMAD.WIDE R54, R4.reuse, 0x2, R52 ;  /* 0x0000000204367825 */ /* 0x040fe200078e0234 */
[----:B------:R-:W-:Y:S01]  /*642d0*/  IADD3 R0, R4, c[0x0][0x198], RZ ;  /* 0x0000660004007a10 */ /* 0x000fe20007ffe0ff */
[----:B------:R-:W-:Y:S01]  /*642e0*/  @P5 STG.E.U16 [R48.64], R16 ;  /* 0x0000001030005986 */ /* 0x000fe2000c101504 */
[----:B------:R-:W-:-:S03]  /*642f0*/  PRMT R4, R57, 0x7632, R4 ;  /* 0x0000763239047816 */ /* 0x000fc60000000004 */
[----:B------:R1:W-:Y:S01]  /*64300*/  @P3 STG.E.U16 [R50.64], R36 ;  /* 0x0000002432003986 */ /* 0x0003e2000c101504 */
[----:B------:R-:W-:Y:S01]  /*64310*/  IMAD.WIDE R56, R0, 0x2, R2 ;  /* 0x0000000200387825 */ /* 0x000fe200078e0202 */
[----:B------:R-:W-:Y:S02]  /*64320*/  ISETP.LT.AND P3, PT, R27, c[0x0][0x178], !P0 ;  /* 0x00005e001b007a0c */ /* 0x000fe40004761270 */
[----:B0-----:R-:W-:Y:S01]  /*64330*/  @P2 STG.E.U16 [R54.64], R8 ;  /* 0x0000000836002986 */ /* 0x001fe2000c101504 */
[C---:B------:R-:W-:Y:S02]  /*64340*/  ISETP.LT.AND P2, PT, R18.reuse, c[0x0][0x178], !P0 ;  /* 0x00005e0012007a0c */ /* 0x040fe40004741270 */
[----:B------:R-:W-:Y:S01]  /*64350*/  ISETP.LT.AND P0, PT, R43, c[0x0][0x178], !P0 ;  /* 0x00005e002b007a0c */ /* 0x000fe20004701270 */
[----:B------:R0:W-:Y:S01]  /*64360*/  @P6 STG.E.U16 [R56.64], R4 ;  /* 0x0000000438006986 */ /* 0x0001e2000c101504 */
[----:B------:R-:W-:Y:S02]  /*64370*/  ISETP.LT.AND P5, PT, R19, c[0x0][0x178], !P1 ;  /* 0x00005e0013007a0c */ /* 0x000fe40004fa1270 */
[----:B------:R-:W-:Y:S01]  /*64380*/  ISETP.LT.AND P6, PT, R18, c[0x0][0x178], !P1 ;  /* 0x00005e0012007a0c */ /* 0x000fe20004fc1270 */
[----:B-1----:R-:W-:Y:S01]  /*64390*/  IMAD.WIDE R50, R0, 0x2, R20 ;  /* 0x0000000200327825 */ /* 0x002fe200078e0214 */
[----:B------:R-:W-:Y:S01]  /*643a0*/  PRMT R28, R16, 0x7632, R28 ;  /* 0x00007632101c7816 */ /* 0x000fe2000000001c */
[----:B------:R-:W4:Y:S01]  /*643b0*/  LDL.LU R18, [R1+0x2478] ;  /* 0x0024780001127983 */ /* 0x000f220000300800 */
[----:B------:R-:W-:Y:S01]  /*643c0*/  PRMT R16, R36, 0x7632, R16 ;  /* 0x0000763224107816 */ /* 0x000fe20000000010 */
[C---:B------:R-:W-:Y:S01]  /*643d0*/  IMAD.WIDE R48, R0.reuse, 0x2, R22 ;  /* 0x0000000200307825 */ /* 0x040fe200078e0216 */
[----:B0-----:R-:W-:-:S03]  /*643e0*/  IADD3 R4, R0, c[0x0][0x198], RZ ;  /* 0x0000660000047a10 */ /* 0x001fc60007ffe0ff */
[----:B------:R-:W-:Y:S01]  /*643f0*/  IMAD.WIDE R54, R0, 0x2, R52 ;  /* 0x0000000200367825 */ /* 0x000fe200078e0234 */
[----:B------:R-:W-:Y:S01]  /*64400*/  PRMT R8, R8, 0x7632, R8 ;  /* 0x0000763208087816 */ /* 0x000fe20000000008 */
[----:B------:R0:W-:Y:S04]  /*64410*/  @P2 STG.E.U16 [R50.64], R28 ;  /* 0x0000001c32002986 */ /* 0x0001e8000c101504 */
[----:B------:R1:W-:Y:S04]  /*64420*/  @P3 STG.E.U16 [R48.64], R16 ;  /* 0x0000001030003986 */ /* 0x0003e8000c101504 */
[----:B------:R1:W-:Y:S01]  /*64430*/  @P0 STG.E.U16 [R54.64], R8 ;  /* 0x0000000836000986 */ /* 0x0003e2000c101504 */
[----:B0-----:R-:W-:-:S03]  /*64440*/  IMAD.WIDE R50, R4, 0x2, R2 ;  /* 0x0000000204327825 */ /* 0x001fc600078e0202 */
[----:B------:R-:W4:Y:S01]  /*64450*/  LDL.LU R36, [R1+0x2404] ;  /* 0x0024040001247983 */ /* 0x000f220000300800 */
[C---:B-1----:R-:W-:Y:S01]  /*64460*/  IMAD.WIDE R48, R4.reuse, 0x2, R20 ;  /* 0x0000000204307825 */ /* 0x042fe200078e0214 */
[----:B------:R-:W-:Y:S02]  /*64470*/  ISETP.LT.AND P0, PT, R27, c[0x0][0x178], !P1 ;  /* 0x00005e001b007a0c */ /* 0x000fe40004f01270 */
[----:B------:R-:W-:Y:S02]  /*64480*/  ISETP.LT.AND P1, PT, R43, c[0x0][0x178], !P1 ;  /* 0x00005e002b007a0c */ /* 0x000fe40004f21270 */
[C---:B------:R-:W-:Y:S01]  /*64490*/  IADD3 R0, R4.reuse, c[0x0][0x198], RZ ;  /* 0x0000660004007a10 */ /* 0x040fe20007ffe0ff */
[----:B------:R-:W-:-:S04]  /*644a0*/  IMAD.WIDE R54, R4, 0x2, R22 ;  /* 0x0000000204367825 */ /* 0x000fc800078e0216 */
[----:B------:R-:W-:Y:S01]  /*644b0*/  IMAD.WIDE R56, R4, 0x2, R52 ;  /* 0x0000000204387825 */ /* 0x000fe200078e0234 */
[----:B--2---:R-:W-:Y:S04]  /*644c0*/  @P5 STG.E.U16 [R50.64], R59 ;  /* 0x0000003b32005986 */ /* 0x004fe8000c101504 */
[----:B------:R-:W-:Y:S04]  /*644d0*/  @P6 STG.E.U16 [R48.64], R12 ;  /* 0x0000000c30006986 */ /* 0x000fe8000c101504 */
[----:B------:R0:W1:Y:S01]  /*644e0*/  LDS.128 R48, [R58] ;  /* 0x000000003a307984 */ /* 0x0000620000000c00 */
[----:B------:R-:W-:-:S02]  /*644f0*/  ISETP.LT.AND P5, PT, R19, c[0x0][0x178], !P4 ;  /* 0x00005e0013007a0c */ /* 0x000fc400067a1270 */
[----:B------:R-:W-:Y:S01]  /*64500*/  PRMT R8, R59, 0x7632, R8 ;  /* 0x000076323b087816 */ /* 0x000fe20000000008 */
[----:B------:R-:W-:Y:S01]  /*64510*/  @P0 STG.E.U16 [R54.64], R32 ;  /* 0x0000002036000986 */ /* 0x000fe2000c101504 */
[----:B---3--:R-:W-:Y:S01]  /*64520*/  ISETP.GE.AND P2, PT, R60, c[0x0][0x17c], PT ;  /* 0x00005f003c007a0c */ /* 0x008fe20003f46270 */
[----:B0-----:R-:W-:Y:S02]  /*64530*/  IMAD.WIDE R58, R0, 0x2, R2 ;  /* 0x00000002003a7825 */ /* 0x001fe400078e0202 */
[----:B-1----:R0:W-:Y:S04]  /*64540*/  STL [R1+0x2470], R51 ;  /* 0x0024703301007387 */ /* 0x0021e80000100800 */
[----:B0-----:R-:W2:Y:S04]  /*64550*/  LDL.LU R51, [R1+0xb6c] ;  /* 0x000b6c0001337983 */ /* 0x001ea80000300800 */
[----:B------:R-:W3:Y:S04]  /*64560*/  LDL.LU R28, [R1+0x2408] ;  /* 0x00240800011c7983 */ /* 0x000ee80000300800 */
[----:B------:R0:W-:Y:S04]  /*64570*/  @P1 STG.E.U16 [R56.64], R44 ;  /* 0x0000002c38001986 */ /* 0x0001e8000c101504 */
[----:B------:R-:W-:Y:S01]  /*64580*/  @P5 STG.E.U16 [R58.64], R8 ;  /* 0x000000083a005986 */ /* 0x000fe2000c101504 */
[----:B------:R-:W-:-:S03]  /*64590*/  ISETP.LT.AND P5, PT, R19, c[0x0][0x178], !P2 ;  /* 0x00005e0013007a0c */ /* 0x000fc600057a1270 */
[----:B------:R-:W3:Y:S04]  /*645a0*/  LDL.LU R61, [R1+0x130] ;  /* 0x00013000013d7983 */ /* 0x000ee80000300800 */
[----:B------:R-:W3:Y:S04]  /*645b0*/  LDL.LU R19, [R1+0x2474] ;  /* 0x0024740001137983 */ /* 0x000ee80000300800 */
[----:B------:R-:W3:Y:S01]  /*645c0*/  LDL.LU R60, [R1+0x240c] ;  /* 0x00240c00013c7983 */ /* 0x000ee20000300800 */
[----:B------:R-:W-:Y:S01]  /*645d0*/  ISETP.LT.AND P0, PT, R27, c[0x0][0x178], !P4 ;  /* 0x00005e001b007a0c */ /* 0x000fe20006701270 */
[----:B------:R-:W-:Y:S01]  /*645e0*/  IMAD.WIDE R54, R0, 0x2, R20 ;  /* 0x0000000200367825 */ /* 0x000fe200078e0214 */
[----:B------:R-:W-:-:S02]  /*645f0*/  PRMT R12, R12, 0x7632, R12 ;  /* 0x000076320c0c7816 */ /* 0x000fc4000000000c */
[----:B------:R-:W-:Y:S01]  /*64600*/  PRMT R32, R32, 0x7632, R32 ;  /* 0x0000763220207816 */ /* 0x000fe20000000020 */
[----:B0-----:R-:W-:Y:S01]  /*64610*/  IMAD.WIDE R56, R0, 0x2, R22 ;  /* 0x0000000200387825 */ /* 0x001fe200078e0216 */
[----:B----4-:R-:W-:Y:S02]  /*64620*/  ISETP.GE.AND P3, PT, R36, c[0x0][0x17c], PT ;  /* 0x00005f0024007a0c */ /* 0x010fe40003f66270 */
[----:B------:R-:W4:Y:S01]  /*64630*/  LDL.LU R36, [R1+0x164] ;  /* 0x0001640001247983 */ /* 0x000f220000300800 */
[----:B------:R-:W-:Y:S02]  /*64640*/  PRMT R44, R44, 0x7632, R44 ;  /* 0x000076322c2c7816 */ /* 0x000fe4000000002c */
[----:B--2---:R-:W-:Y:S02]  /*64650*/  ISETP.LT.AND P6, PT, R51, c[0x0][0x178], !P4 ;  /* 0x00005e0033007a0c */ /* 0x004fe400067c1270 */
[----:B---3--:R-:W-:Y:S02]  /*64660*/  ISETP.GE.AND P1, PT, R28, c[0x0][0x17c], PT ;  /* 0x00005f001c007a0c */ /* 0x008fe40003f26270 */
[----:B------:R-:W2:Y:S09]  /*64670*/  LDL.LU R28, [R1+0xd4] ;  /* 0x0000d400011c7983 */ /* 0x000eb20000300800 */
[----:B------:R-:W-:Y:S04]  /*64680*/  @P6 STG.E.U16 [R54.64], R12 ;  /* 0x0000000c36006986 */ /* 0x000fe8000c101504 */
[----:B------:R0:W-:Y:S01]  /*64690*/  @P0 STG.E.U16 [R56.64], R32 ;  /* 0x0000002038000986 */ /* 0x0001e2000c101504 */
[----:B------:R-:W-:-:S03]  /*646a0*/  ISETP.LT.AND P4, PT, R43, c[0x0][0x178], !P4 ;  /* 0x00005e002b007a0c */ /* 0x000fc60006781270 */
[----:B0-----:R-:W3:Y:S01]  /*646b0*/  LDL.LU R32, [R1+0xb68] ;  /* 0x000b680001207983 */ /* 0x001ee20000300800 */
[----:B------:R-:W-:-:S09]  /*646c0*/  IMAD.WIDE R54, R0, 0x2, R52 ;  /* 0x0000000200367825 */ /* 0x000fd200078e0234 */
[----:B------:R0:W-:Y:S01]  /*646d0*/  @P4 STG.E.U16 [R54.64], R44 ;  /* 0x0000002c36004986 */ /* 0x0001e2000c101504 */
[----:B------:R-:W-:-:S03]  /*646e0*/  ISETP.GE.AND P4, PT, R60, c[0x0][0x17c], PT ;  /* 0x00005f003c007a0c */ /* 0x000fc60003f86270 */
[----:B------:R-:W2:Y:S04]  /*646f0*/  LDL.LU R60, [R1+0x2410] ;  /* 0x00241000013c7983 */ /* 0x000ea80000300800 */
[----:B0-----:R-:W2:Y:S01]  /*64700*/  LDL.LU R44, [R1+0x2414] ;  /* 0x00241400012c7983 */ /* 0x001ea20000300800 */
[----:B------:R-:W-:Y:S02]  /*64710*/  IADD3 R4, R0, c[0x0][0x198], RZ ;  /* 0x0000660000047a10 */ /* 0x000fe40007ffe0ff */
[----:B------:R-:W-:Y:S02]  /*64720*/  ISETP.LT.AND P6, PT, R51, c[0x0][0x178], !P2 ;  /* 0x00005e0033007a0c */ /* 0x000fe400057c1270 */
[----:B------:R-:W-:Y:S01]  /*64730*/  ISETP.LT.AND P0, PT, R27, c[0x0][0x178], !P2 ;  /* 0x00005e001b007a0c */ /* 0x000fe20005701270 */
[----:B------:R-:W-:Y:S01]  /*64740*/  IMAD.WIDE R56, R4, 0x2, R2 ;  /* 0x0000000204387825 */ /* 0x000fe200078e0202 */
[----:B------:R-:W-:-:S03]  /*64750*/  ISETP.LT.AND P2, PT, R43, c[0x0][0x178], !P2 ;  /* 0x00005e002b007a0c */ /* 0x000fc60005741270 */
[C---:B------:R-:W-:Y:S01]  /*64760*/  IMAD.WIDE R58, R4.reuse, 0x2, R20 ;  /* 0x00000002043a7825 */ /* 0x040fe200078e0214 */
[----:B------:R0:W-:Y:S01]  /*64770*/  @P5 STG.E.U16 [R56.64], R61 ;  /* 0x0000003d38005986 */ /* 0x0001e2000c101504 */
[C---:B------:R-:W-:Y:S02]  /*64780*/  IADD3 R0, R4.reuse, c[0x0][0x198], RZ ;  /* 0x0000660004007a10 */ /* 0x040fe40007ffe0ff */
[C---:B------:R-:W-:Y:S02]  /*64790*/  IMAD.WIDE R54, R4.reuse, 0x2, R22 ;  /* 0x0000000204367825 */ /* 0x040fe400078e0216 */
[----:B------:R1:W-:Y:S01]  /*647a0*/  @P6 STG.E.U16 [R58.64], R24 ;  /* 0x000000183a006986 */ /* 0x0003e2000c101504 */
[----:B------:R-:W-:Y:S01]  /*647b0*/  ISETP.LT.AND P6, PT, R51, c[0x0][0x178], !P3 ;  /* 0x00005e0033007a0c */ /* 0x000fe20005fc1270 */
[----:B0-----:R-:W-:Y:S01]  /*647c0*/  IMAD.WIDE R56, R4, 0x2, R52 ;  /* 0x0000000204387825 */ /* 0x001fe200078e0234 */
[----:B------:R-:W-:Y:S01]  /*647d0*/  PRMT R4, R61, 0x7632, R4 ;  /* 0x000076323d047816 */ /* 0x000fe20000000004 */
[----:B------:R0:W-:Y:S02]  /*647e0*/  @P0 STG.E.U16 [R54.64], R40 ;  /* 0x0000002836000986 */ /* 0x0001e4000c101504 */
[----:B-1----:R-:W-:-:S02]  /*647f0*/  IMAD.WIDE R58, R0, 0x2, R2 ;  /* 0x00000002003a7825 */ /* 0x002fc400078e0202 */
[----:B------:R1:W-:Y:S01]  /*64800*/  @P2 STG.E.U16 [R56.64], R48 ;  /* 0x0000003038002986 */ /* 0x0003e2000c101504 */
[----:B------:R-:W-:Y:S02]  /*64810*/  ISETP.LT.AND P2, PT, R27, c[0x0][0x178], !P3 ;  /* 0x00005e001b007a0c */ /* 0x000fe40005f41270 */
[----:B------:R-:W-:Y:S01]  /*64820*/  PRMT R24, R24, 0x7632, R24 ;  /* 0x0000763218187816 */ /* 0x000fe20000000018 */
[----:B0-----:R-:W-:Y:S01]  /*64830*/  IMAD.WIDE R54, R0, 0x2, R20 ;  /* 0x0000000200367825 */ /* 0x001fe200078e0214 */
[----:B------:R-:W-:Y:S02]  /*64840*/  PRMT R40, R40, 0x7632, R40 ;  /* 0x0000763228287816 */ /* 0x000fe40000000028 */
[----:B-1----:R-:W-:Y:S01]  /*64850*/  PRMT R48, R48, 0x7632, R48 ;  /* 0x0000763230307816 */ /* 0x002fe20000000030 */
[----:B------:R-:W-:Y:S01]  /*64860*/  IMAD.WIDE R56, R0, 0x2, R52 ;  /* 0x0000000200387825 */ /* 0x000fe200078e0234 */
[----:B----4-:R-:W-:Y:S02]  /*64870*/  PRMT R8, R36, 0x7632, R8 ;  /* 0x0000763224087816 */ /* 0x010fe40000000008 */
[----:B---3--:R-:W-:-:S02]  /*64880*/  ISETP.LT.AND P5, PT, R32, c[0x0][0x178], !P3 ;  /* 0x00005e0020007a0c */ /* 0x008fc40005fa1270 */
[----:B------:R-:W-:-:S11]  /*64890*/  ISETP.LT.AND P3, PT, R43, c[0x0][0x178], !P3 ;  /* 0x00005e002b007a0c */ /* 0x000fd60005f61270 */
[----:B------:R0:W-:Y:S01]  /*648a0*/  @P5 STG.E.U16 [R58.64], R4 ;  /* 0x000000043a005986 */ /* 0x0001e2000c101504 */
[----:B------:R-:W-:-:S03]  /*648b0*/  ISETP.LT.AND P5, PT, R32, c[0x0][0x178], !P1 ;  /* 0x00005e0020007a0c */ /* 0x000fc60004fa1270 */
[----:B------:R1:W-:Y:S01]  /*648c0*/  @P6 STG.E.U16 [R54.64], R24 ;  /* 0x0000001836006986 */ /* 0x0003e2000c101504 */
[C---:B0-----:R-:W-:Y:S01]  /*648d0*/  IADD3 R4, R0.reuse, c[0x0][0x198], RZ ;  /* 0x0000660000047a10 */ /* 0x041fe20007ffe0ff */
[----:B-1----:R-:W-:Y:S01]  /*648e0*/  IMAD.WIDE R54, R0, 0x2, R22 ;  /* 0x0000000200367825 */ /* 0x002fe200078e0216 */
[----:B------:R-:W-:-:S03]  /*648f0*/  ISETP.LT.AND P6, PT, R51, c[0x0][0x178], !P1 ;  /* 0x00005e0033007a0c */ /* 0x000fc60004fc1270 */
[----:B------:R-:W-:Y:S01]  /*64900*/  IMAD.WIDE R58, R4, 0x2, R2 ;  /* 0x00000002043a7825 */ /* 0x000fe200078e0202 */
[----:B------:R-:W-:Y:S01]  /*64910*/  @P2 STG.E.U16 [R54.64], R40 ;  /* 0x0000002836002986 */ /* 0x000fe2000c101504 */
[----:B------:R-:W-:-:S03]  /*64920*/  ISETP.LT.AND P2, PT, R43, c[0x0][0x178], !P1 ;  /* 0x00005e002b007a0c */ /* 0x000fc60004f41270 */
[----:B------:R-:W-:Y:S01]  /*64930*/  @P3 STG.E.U16 [R56.64], R48 ;  /* 0x0000003038003986 */ /* 0x000fe2000c101504 */
[----:B------:R-:W-:Y:S02]  /*64940*/  ISETP.LT.AND P3, PT, R27, c[0x0][0x178], !P1 ;  /* 0x00005e001b007a0c */ /* 0x000fe40004f61270 */
[----:B--2---:R-:W-:Y:S01]  /*64950*/  ISETP.GE.AND P1, PT, R44, c[0x0][0x17c], PT ;  /* 0x00005f002c007a0c */ /* 0x004fe20003f26270 */
[----:B------:R0:W-:Y:S04]  /*64960*/  @P5 STG.E.U16 [R58.64], R36 ;  /* 0x000000243a005986 */ /* 0x0001e8000c101504 */
[----:B------:R-:W2:Y:S04]  /*64970*/  LDL.LU R44, [R1+0x154] ;  /* 0x00015400012c7983 */ /* 0x000ea80000300800 */
[----:B0-----:R-:W3:Y:S01]  /*64980*/  LDL.LU R36, [R1+0x2418] ;  /* 0x0024180001247983 */ /* 0x001ee20000300800 */
[----:B------:R-:W-:Y:S01]  /*64990*/  ISETP.GE.AND P0, PT, R60, c[0x0][0x17c], PT ;  /* 0x00005f003c007a0c */ /* 0x000fe20003f06270 */
[C---:B------:R-:W-:Y:S01]  /*649a0*/  IMAD.WIDE R60, R4.reuse, 0x2, R20 ;  /* 0x00000002043c7825 */ /* 0x040fe200078e0214 */
[----:B------:R-:W-:Y:S01]  /*649b0*/  ISETP.LT.AND P5, PT, R51, c[0x0][0x178], !P4 ;  /* 0x00005e0033007a0c */ /* 0x000fe200067a1270 */
[----:B------:R-:W4:Y:S02]  /*649c0*/  LDL.LU R40, [R1+0x241c] ;  /* 0x00241c0001287983 */ /* 0x000f240000300800 */
[----:B------:R-:W-:-:S02]  /*649d0*/  IMAD.WIDE R54, R4, 0x2, R22 ;  /* 0x0000000204367825 */ /* 0x000fc400078e0216 */
[----:B------:R0:W-:Y:S01]  /*649e0*/  @P6 STG.E.U16 [R60.64], R28 ;  /* 0x0000001c3c006986 */ /* 0x0001e2000c101504 */
[----:B------:R-:W-:Y:S02]  /*649f0*/  ISETP.LT.AND P6, PT, R32, c[0x0][0x178], !P4 ;  /* 0x00005e0020007a0c */ /* 0x000fe400067c1270 */
[C---:B------:R-:W-:Y:S01]  /*64a00*/  IADD3 R0, R4.reuse, c[0x0][0x198], RZ ;  /* 0x0000660004007a10 */ /* 0x040fe20007ffe0ff */
[----:B------:R1:W-:Y:S01]  /*64a10*/  @P3 STG.E.U16 [R54.64], R29 ;  /* 0x0000001d36003986 */ /* 0x0003e2000c101504 */
[----:B------:R-:W-:Y:S01]  /*64a20*/  IMAD.WIDE R56, R4, 0x2, R52 ;  /* 0x0000000204387825 */ /* 0x000fe200078e0234 */
[----:B------:R-:W-:Y:S02]  /*64a30*/  ISETP.LT.AND P3, PT, R27, c[0x0][0x178], !P4 ;  /* 0x00005e001b007a0c */ /* 0x000fe40006761270 */
[----:B------:R-:W-:Y:S01]  /*64a40*/  PRMT R12, R28, 0x7632, R12 ;  /* 0x000076321c0c7816 */ /* 0x000fe2000000000c */
[C---:B------:R-:W-:Y:S01]  /*64a50*/  IMAD.WIDE R58, R0.reuse, 0x2, R2 ;  /* 0x00000002003a7825 */ /* 0x040fe200078e0202 */
[----:B------:R-:W-:Y:S03]  /*64a60*/  @P2 STG.E.U16 [R56.64], R5 ;  /* 0x0000000538002986 */ /* 0x000fe6000c101504 */
[----:B0-----:R-:W-:Y:S01]  /*64a70*/  IMAD.WIDE R60, R0, 0x2, R20 ;  /* 0x00000002003c7825 */ /* 0x001fe200078e0214 */
[----:B------:R0:W-:Y:S01]  /*64a80*/  @P6 STG.E.U16 [R58.64], R8 ;  /* 0x000000083a006986 */ /* 0x0001e2000c101504 */
[----:B------:R-:W-:-:S02]  /*64a90*/  ISETP.LT.AND P4, PT, R43, c[0x0][0x178], !P4 ;  /* 0x00005e002b007a0c */ /* 0x000fc40006781270 */
[----:B------:R-:W-:Y:S01]  /*64aa0*/  PRMT R16, R29, 0x7632, R16 ;  /* 0x000076321d107816 */ /* 0x000fe20000000010 */
[----:B------:R0:W-:Y:S01]  /*64ab0*/  @P5 STG.E.U16 [R60.64], R12 ;  /* 0x0000000c3c005986 */ /* 0x0001e2000c101504 */
[----:B------:R-:W-:Y:S01]  /*64ac0*/  ISETP.LT.AND P5, PT, R32, c[0x0][0x178], !P0 ;  /* 0x00005e0020007a0c */ /* 0x000fe200047a1270 */
[C---:B-1----:R-:W-:Y:S01]  /*64ad0*/  IMAD.WIDE R28, R0.reuse, 0x2, R22 ;  /* 0x00000002001c7825 */ /* 0x042fe200078e0216 */
[----:B------:R-:W-:Y:S02]  /*64ae0*/  ISETP.LT.AND P6, PT, R51, c[0x0][0x178], !P0 ;  /* 0x00005e0033007a0c */ /* 0x000fe400047c1270 */
[C---:B0-----:R-:W-:Y:S02]  /*64af0*/  IADD3 R8, R0.reuse, c[0x0][0x198], RZ ;  /* 0x0000660000087a10 */ /* 0x041fe40007ffe0ff */
[----:B------:R0:W-:Y:S01]  /*64b00*/  @P3 STG.E.U16 [R28.64], R16 ;  /* 0x000000101c003986 */ /* 0x0001e2000c101504 */
[----:B------:R-:W-:Y:S02]  /*64b10*/  ISETP.LT.AND P3, PT, R27, c[0x0][0x178], !P0 ;  /* 0x00005e001b007a0c */ /* 0x000fe40004761270 */
[----:B------:R-:W-:Y:S01]  /*64b20*/  PRMT R12, R5, 0x7632, R12 ;  /* 0x00007632050c7816 */ /* 0x000fe2000000000c */
[----:B------:R-:W-:Y:S01]  /*64b30*/  IMAD.WIDE R4, R0, 0x2, R52 ;  /* 0x0000000200047825 */ /* 0x000fe200078e0234 */
[----:B------:R-:W-:-:S03]  /*64b40*/  ISETP.LT.AND P0, PT, R43, c[0x0][0x178], !P0 ;  /* 0x00005e002b007a0c */ /* 0x000fc60004701270 */
[C---:B0-----:R-:W-:Y:S01]  /*64b50*/  IMAD.WIDE R28, R8.reuse, 0x2, R2 ;  /* 0x00000002081c7825 */ /* 0x041fe200078e0202 */
[----:B------:R0:W-:Y:S03]  /*64b60*/  @P4 STG.E.U16 [R4.64], R12 ;  /* 0x0000000c04004986 */ /* 0x0001e6000c101504 */
[----:B------:R-:W-:-:S04]  /*64b70*/  IMAD.WIDE R54, R8, 0x2, R20 ;  /* 0x0000000208367825 */ /* 0x000fc800078e0214 */
[----:B0-----:R-:W-:Y:S01]  /*64b80*/  IMAD.WIDE R4, R8, 0x2, R22 ;  /* 0x0000000208047825 */ /* 0x001fe200078e0216 */
[----:B---3--:R-:W-:Y:S02]  /*64b90*/  ISETP.GE.AND P2, PT, R36, c[0x0][0x17c], PT ;  /* 0x00005f0024007a0c */ /* 0x008fe40003f46270 */
[----:B------:R-:W3:Y:S01]  /*64ba0*/  LDL.LU R36, [R1+0x2420] ;  /* 0x0024200001247983 */ /* 0x000ee20000300800 */
[----:B--2---:R-:W-:-:S03]  /*64bb0*/  PRMT R12, R44, 0x7632, R12 ;  /* 0x000076322c0c7816 */ /* 0x004fc6000000000c */
[----:B------:R0:W-:Y:S04]  /*64bc0*/  @P5 STG.E.U16 [R28.64], R44 ;  /* 0x0000002c1c005986 */ /* 0x0001e8000c101504 */
[----:B------:R-:W-:Y:S04]  /*64bd0*/  @P6 STG.E.U16 [R54.64], R17 ;  /* 0x0000001136006986 */ /* 0x000fe8000c101504 */
[----:B0-----:R-:W2:Y:S01]  /*64be0*/  LDL.LU R44, [R1+0x144] ;  /* 0x00014400012c7983 */ /* 0x001ea20000300800 */
[----:B------:R-:W-:-:S03]  /*64bf0*/  IMAD.WIDE R28, R8, 0x2, R52 ;  /* 0x00000002081c7825 */ /* 0x000fc600078e0234 */
[----:B------:R-:W-:Y:S04]  /*64c00*/  @P3 STG.E.U16 [R4.64], R37 ;  /* 0x0000002504003986 */ /* 0x000fe8000c101504 */
[----:B------:R-:W2:Y:S04]  /*64c10*/  LDL.LU R48, [R1+0x2424] ;  /* 0x0024240001307983 */ /* 0x000ea80000300800 */
[----:B------:R0:W-:Y:S04]  /*64c20*/  @P0 STG.E.U16 [R28.64], R9 ;  /* 0x000000091c000986 */ /* 0x0001e8000c101504 */
[----:B0-----:R-:W2:Y:S01]  /*64c30*/  LDL.LU R29, [R1+0x2428] ;  /* 0x00242800011d7983 */ /* 0x001ea20000300800 */
[----:B------:R-:W-:-:S02]  /*64c40*/  ISETP.LT.AND P4, PT, R32, c[0x0][0x178], !P1 ;  /* 0x00005e0020007a0c */ /* 0x000fc40004f81270 */
[----:B------:R-:W-:Y:S02]  /*64c50*/  IADD3 R0, R8, c[0x0][0x198], RZ ;  /* 0x0000660008007a10 */ /* 0x000fe40007ffe0ff */
[----:B------:R-:W-:Y:S02]  /*64c60*/  ISETP.LT.AND P6, PT, R51, c[0x0][0x178], !P1 ;  /* 0x00005e0033007a0c */ /* 0x000fe40004fc1270 */
[----:B------:R-:W-:Y:S01]  /*64c70*/  ISETP.LT.AND P3, PT, R27, c[0x0][0x178], !P1 ;  /* 0x00005e001b007a0c */ /* 0x000fe20004f61270 */
[C---:B------:R-:W-:Y:S01]  /*64c80*/  IMAD.WIDE R54, R0.reuse, 0x2, R2 ;  /* 0x0000000200367825 */ /* 0x040fe200078e0202 */
[----:B------:R-:W-:Y:S02]  /*64c90*/  PRMT R8, R17, 0x7632, R8 ;  /* 0x0000763211087816 */ /* 0x000fe40000000008 */
[----:B------:R-:W-:Y:S01]  /*64ca0*/  PRMT R37, R37, 0x7632, R37 ;  /* 0x0000763225257816 */ /* 0x000fe20000000025 */
[----:B------:R-:W-:Y:S01]  /*64cb0*/  IMAD.WIDE R4, R0, 0x2, R20 ;  /* 0x0000000200047825 */ /* 0x000fe200078e0214 */
[----:B------:R-:W-:Y:S01]  /*64cc0*/  ISETP.LT.AND P1, PT, R43, c[0x0][0x178], !P1 ;  /* 0x00005e002b007a0c */ /* 0x000fe20004f21270 */
[----:B------:R0:W-:Y:S01]  /*64cd0*/  @P4 STG.E.U16 [R54.64], R12 ;  /* 0x0000000c36004986 */ /* 0x0001e2000c101504 */
[----:B------:R-:W-:Y:S01]  /*64ce0*/  ISETP.LT.AND P4, PT, R32, c[0x0][0x178], !P2 ;  /* 0x00005e0020007a0c */ /* 0x000fe20005781270 */
[----:B------:R-:W-:Y:S01]  /*64cf0*/  IMAD.WIDE R16, R0, 0x2, R22 ;  /* 0x0000000200107825 */ /* 0x000fe200078e0216 */
[----:B----4-:R-:W-:Y:S01]  /*64d00*/  ISETP.GE.AND P5, PT, R40, c[0x0][0x17c], PT ;  /* 0x00005f0028007a0c */ /* 0x010fe20003fa6270 */
[----:B------:R1:W-:Y:S01]  /*64d10*/  @P6 STG.E.U16 [R4.64], R8 ;  /* 0x0000000804006986 */ /* 0x0003e2000c101504 */
[----:B------:R-:W-:-:S03]  /*64d20*/  ISETP.LT.AND P6, PT, R51, c[0x0][0x178], !P2 ;  /* 0x00005e0033007a0c */ /* 0x000fc600057c1270 */
[----:B------:R-:W4:Y:S01]  /*64d30*/  LDL.LU R40, [R1+0x242c] ;  /* 0x00242c0001287983 */ /* 0x000f220000300800 */
[----:B0-----:R-:W-:-:S03]  /*64d40*/  IADD3 R12, R0, c[0x0][0x198], RZ ;  /* 0x00006600000c7a10 */ /* 0x001fc60007ffe0ff */
[----:B------:R0:W-:Y:S01]  /*64d50*/  @P3 STG.E.U16 [R16.64], R37 ;  /* 0x0000002510003986 */ /* 0x0001e2000c101504 */
[----:B------:R-:W-:Y:S02]  /*64d60*/  ISETP.LT.AND P3, PT, R27, c[0x0][0x178], !P2 ;  /* 0x00005e001b007a0c */ /* 0x000fe40005761270 */
[----:B------:R-:W-:Y:S01]  /*64d70*/  ISETP.LT.AND P2, PT, R43, c[0x0][0x178], !P2 ;  /* 0x00005e002b007a0c */ /* 0x000fe20005741270 */
[----:B-1----:R-:W-:Y:S01]  /*64d80*/  IMAD.WIDE R4, R0, 0x2, R52 ;  /* 0x0000000200047825 */ /* 0x002fe200078e0234 */
[----:B------:R-:W-:-:S03]  /*64d90*/  PRMT R24, R9, 0x7632, R24 ;  /* 0x0000763209187816 */ /* 0x000fc60000000018 */
[C---:B------:R-:W-:Y:S02]  /*64da0*/  IMAD.WIDE R8, R12.reuse, 0x2, R2 ;  /* 0x000000020c087825 */ /* 0x040fe400078e0202 */
[----:B------:R1:W-:Y:S02]  /*64db0*/  @P1 STG.E.U16 [R4.64], R24 ;  /* 0x0000001804001986 */ /* 0x0003e4000c101504 */
[----:B0-----:R-:W-:-:S04]  /*64dc0*/  IMAD.WIDE R16, R12, 0x2, R20 ;  /* 0x000000020c107825 */ /* 0x001fc800078e0214 */
[----:B-1----:R-:W-:Y:S01]  /*64dd0*/  IMAD.WIDE R4, R12, 0x2, R22 ;  /* 0x000000020c047825 */ /* 0x002fe200078e0216 */
[----:B---3--:R-:W-:Y:S02]  /*64de0*/  ISETP.GE.AND P0, PT, R36, c[0x0][0x17c], PT ;  /* 0x00005f0024007a0c */ /* 0x008fe40003f06270 */
[----:B------:R-:W3:Y:S04]  /*64df0*/  LDL.LU R36, [R1+0x134] ;  /* 0x0001340001247983 */ /* 0x000ee80000300800 */
[----:B--2---:R0:W-:Y:S04]  /*64e00*/  @P4 STG.E.U16 [R8.64], R44 ;  /* 0x0000002c08004986 */ /* 0x0041e8000c101504 */
[----:B------:R1:W-:Y:S04]  /*64e10*/  @P6 STG.E.U16 [R16.64], R13 ;  /* 0x0000000d10006986 */ /* 0x0003e8000c101504 */
[----:B------:R2:W-:Y:S01]  /*64e20*/  @P3 STG.E.U16 [R4.64], R33 ;  /* 0x0000002104003986 */ /* 0x0005e2000c101504 */
[----:B0-----:R-:W-:-:S05]  /*64e30*/  IMAD.WIDE R8, R12, 0x2, R52 ;  /* 0x000000020c087825 */ /* 0x001fca00078e0234 */
[----:B------:R0:W-:Y:S01]  /*64e40*/  @P2 STG.E.U16 [R8.64], R45 ;  /* 0x0000002d08002986 */ /* 0x0001e2000c101504 */
[----:B------:R-:W-:-:S03]  /*64e50*/  ISETP.GE.AND P2, PT, R29, c[0x0][0x17c], PT ;  /* 0x00005f001d007a0c */ /* 0x000fc60003f46270 */
[----:B------:R-:W4:Y:S01]  /*64e60*/  LDL.LU R29, [R1+0x243c] ;  /* 0x00243c00011d7983 */ /* 0x000f220000300800 */
[----:B------:R-:W-:Y:S02]  /*64e70*/  ISETP.LT.AND P4, PT, R32, c[0x0][0x178], !P5 ;  /* 0x00005e0020007a0c */ /* 0x000fe40006f81270 */
[----:B------:R-:W-:Y:S02]  /*64e80*/  IADD3 R0, R12, c[0x0][0x198], RZ ;  /* 0x000066000c007a10 */ /* 0x000fe40007ffe0ff */
[----:B------:R-:W-:Y:S02]  /*64e90*/  ISETP.LT.AND P6, PT, R51, c[0x0][0x178], !P5 ;  /* 0x00005e0033007a0c */ /* 0x000fe40006fc1270 */
[----:B------:R-:W-:Y:S01]  /*64ea0*/  PRMT R12, R44, 0x7632, R12 ;  /* 0x000076322c0c7816 */ /* 0x000fe2000000000c */
[C---:B-1----:R-:W-:Y:S01]  /*64eb0*/  IMAD.WIDE R16, R0.reuse, 0x2, R2 ;  /* 0x0000000200107825 */ /* 0x042fe200078e0202 */
[----:B------:R-:W-:Y:S02]  /*64ec0*/  ISETP.LT.AND P3, PT, R27, c[0x0][0x178], !P5 ;  /* 0x00005e001b007a0c */ /* 0x000fe40006f61270 */
[----:B------:R-:W-:Y:S01]  /*64ed0*/  ISETP.LT.AND P5, PT, R43, c[0x0][0x178], !P5 ;  /* 0x00005e002b007a0c */ /* 0x000fe20006fa1270 */
[----:B--2---:R-:W-:Y:S01]  /*64ee0*/  IMAD.WIDE R4, R0, 0x2, R20 ;  /* 0x0000000200047825 */ /* 0x004fe200078e0214 */
[----:B------:R-:W-:Y:S01]  /*64ef0*/  PRMT R13, R13, 0x7632, R13 ;  /* 0x000076320d0d7816 */ /* 0x000fe2000000000d */
[----:B------:R-:W-:Y:S01]  /*64f00*/  @P4 STG.E.U16 [R16.64], R12 ;  /* 0x0000000c10004986 */ /* 0x000fe2000c101504 */
[----:B------:R-:W-:-:S02]  /*64f10*/  ISETP.LT.AND P4, PT, R32, c[0x0][0x178], !P0 ;  /* 0x00005e0020007a0c */ /* 0x000fc40004781270 */
[C---:B------:R-:W-:Y:S01]  /*64f20*/  IADD3 R24, R0.reuse, c[0x0][0x198], RZ ;  /* 0x0000660000187a10 */ /* 0x040fe20007ffe0ff */
[----:B------:R1:W-:Y:S01]  /*64f30*/  @P6 STG.E.U16 [R4.64], R13 ;  /* 0x0000000d04006986 */ /* 0x0003e2000c101504 */
[----:B------:R-:W-:Y:S01]  /*64f40*/  ISETP.LT.AND P6, PT, R51, c[0x0][0x178], !P0 ;  /* 0x00005e0033007a0c */ /* 0x000fe200047c1270 */
[C---:B0-----:R-:W-:Y:S01]  /*64f50*/  IMAD.WIDE R8, R0.reuse, 0x2, R52 ;  /* 0x0000000200087825 */ /* 0x041fe200078e0234 */
[----:B------:R-:W-:Y:S02]  /*64f60*/  PRMT R33, R33, 0x7632, R33 ;  /* 0x0000763221217816 */ /* 0x000fe40000000021 */
[----:B------:R-:W-:Y:S01]  /*64f70*/  PRMT R45, R45, 0x7632, R45 ;  /* 0x000076322d2d7816 */ /* 0x000fe2000000002d */
[----:B-1----:R-:W-:-:S04]  /*64f80*/  IMAD.WIDE R4, R0, 0x2, R22 ;  /* 0x0000000200047825 */ /* 0x002fc800078e0216 */
[----:B------:R-:W-:Y:S01]  /*64f90*/  IMAD.WIDE R12, R24, 0x2, R2 ;  /* 0x00000002180c7825 */ /* 0x000fe200078e0202 */
[----:B------:R0:W-:Y:S01]  /*64fa0*/  @P3 STG.E.U16 [R4.64], R33 ;  /* 0x0000002104003986 */ /* 0x0001e2000c101504 */
[----:B------:R-:W-:-:S03]  /*64fb0*/  ISETP.LT.AND P3, PT, R43, c[0x0][0x178], !P0 ;  /* 0x00005e002b007a0c */ /* 0x000fc60004761270 */
[----:B------:R-:W-:Y:S01]  /*64fc0*/  @P5 STG.E.U16 [R8.64], R45 ;  /* 0x0000002d08005986 */ /* 0x000fe2000c101504 */
[C---:B------:R-:W-:Y:S01]  /*64fd0*/  IMAD.WIDE R16, R24.reuse, 0x2, R20 ;  /* 0x0000000218107825 */ /* 0x040fe200078e0214 */
[----:B------:R-:W-:Y:S02]  /*64fe0*/  IADD3 R0, R24, c[0x0][0x198], RZ ;  /* 0x0000660018007a10 */ /* 0x000fe40007ffe0ff */
[----:B------:R-:W-:Y:S01]  /*64ff0*/  ISETP.GE.AND P1, PT, R48, c[0x0][0x17c], PT ;  /* 0x00005f0030007a0c */ /* 0x000fe20003f26270 */
[----:B0-----:R-:W-:-:S03]  /*65000*/  IMAD.WIDE R4, R24, 0x2, R22 ;  /* 0x0000000218047825 */ /* 0x001fc600078e0216 */
[----:B------:R-:W-:Y:S01]  /*65010*/  ISETP.LT.AND P5, PT, R51, c[0x0][0x178], !P1 ;  /* 0x00005e0033007a0c */ /* 0x000fe20004fa1270 */
[----:B---3--:R-:W-:Y:S01]  /*65020*/  @P4 STG.E.U16 [R12.64], R36 ;  /* 0x000000240c004986 */ /* 0x008fe2000c101504 */
[----:B------:R-:W-:Y:S02]  /*65030*/  ISETP.LT.AND P4, PT, R27, c[0x0][0x178], !P0 ;  /* 0x00005e001b007a0c */ /* 0x000fe40004781270 */
[----:B----4-:R-:W-:Y:S01]  /*65040*/  ISETP.GE.AND P0, PT, R40, c[0x0][0x17c], PT ;  /* 0x00005f0028007a0c */ /* 0x010fe20003f06270 */
[----:B------:R0:W-:Y:S04]  /*65050*/  @P6 STG.E.U16 [R16.64], R25 ;  /* 0x0000001910006986 */ /* 0x0001e8000c101504 */
[----:B------:R-:W2:Y:S04]  /*65060*/  LDL.LU R40, [R1+0x168] ;  /* 0x0001680001287983 */ /* 0x000ea80000300800 */
[----:B------:R-:W3:Y:S01]  /*65070*/  LDL.LU R33, [R1+0x2444] ;  /* 0x0024440001217983 */ /* 0x000ee20000300800 */
[----:B0-----:R-:W-:-:S03]  /*65080*/  PRMT R16, R36, 0x7632, R16 ;  /* 0x0000763224107816 */ /* 0x001fc60000000010 */
[----:B------:R-:W4:Y:S01]  /*65090*/  LDL.LU R36, [R1+0xd8] ;  /* 0x0000d80001247983 */ /* 0x000f220000300800 */
[----:B------:R-:W-:Y:S01]  /*650a0*/  PRMT R17, R25, 0x7632, R17 ;  /* 0x0000763219117816 */ /* 0x000fe20000000011 */
[----:B------:R-:W-:Y:S02]  /*650b0*/  IMAD.WIDE R24, R24, 0x2, R52 ;  /* 0x0000000218187825 */ /* 0x000fe400078e0234 */
[----:B------:R-:W-:Y:S01]  /*650c0*/  @P4 STG.E.U16 [R4.64], R41 ;  /* 0x0000002904004986 */ /* 0x000fe2000c101504 */
[----:B------:R-:W-:Y:S02]  /*650d0*/  ISETP.LT.AND P6, PT, R32, c[0x0][0x178], !P1 ;  /* 0x00005e0020007a0c */ /* 0x000fe40004fc1270 */
[----:B------:R-:W-:Y:S01]  /*650e0*/  ISETP.LT.AND P4, PT, R27, c[0x0][0x178], !P1 ;  /* 0x00005e001b007a0c */ /* 0x000fe20004f81270 */
[----:B------:R0:W-:Y:S01]  /*650f0*/  @P3 STG.E.U16 [R24.64], R49 ;  /* 0x0000003118003986 */ /* 0x0001e2000c101504 */
[----:B------:R-:W-:Y:S02]  /*65100*/  ISETP.LT.AND P3, PT, R43, c[0x0][0x178], !P1 ;  /* 0x00005e002b007a0c */ /* 0x000fe40004f61270 */
[----:B------:R-:W-:-:S02]  /*65110*/  ISETP.GE.AND P1, PT, R29, c[0x0][0x17c], PT ;  /* 0x00005f001d007a0c */ /* 0x000fc40003f26270 */
[----:B------:R-:W3:Y:S04]  /*65120*/  LDL.LU R29, [R1+0x2440] ;  /* 0x00244000011d7983 */ /* 0x000ee80000300800 */
[----:B0-----:R-:W3:Y:S04]  /*65130*/  LDL.LU R25, [R1+0x2438] ;  /* 0x0024380001197983 */ /* 0x001ee80000300800 */
[----:B------:R-:W3:Y:S01]  /*65140*/  LDL.LU R44, [R1+0x158] ;  /* 0x00015800012c7983 */ /* 0x000ee20000300800 */
[----:B------:R-:W-:-:S04]  /*65150*/  IMAD.WIDE R8, R0, 0x2, R2 ;  /* 0x0000000200087825 */ /* 0x000fc800078e0202 */
[----:B------:R-:W-:Y:S01]  /*65160*/  IMAD.WIDE R12, R0, 0x2, R20 ;  /* 0x00000002000c7825 */ /* 0x000fe200078e0214 */
[----:B------:R0:W-:Y:S01]  /*65170*/  @P6 STG.E.U16 [R8.64], R16 ;  /* 0x0000001008006986 */ /* 0x0001e2000c101504 */
[----:B------:R-:W-:Y:S02]  /*65180*/  PRMT R41, R41, 0x7632, R41 ;  /* 0x0000763229297816 */ /* 0x000fe40000000029 */
[----:B------:R-:W-:Y:S01]  /*65190*/  ISETP.LT.AND P6, PT, R32, c[0x0][0x178], !P2 ;  /* 0x00005e0020007a0c */ /* 0x000fe200057c1270 */
[----:B------:R1:W-:Y:S01]  /*651a0*/  @P5 STG.E.U16 [R12.64], R17 ;  /* 0x000000110c005986 */ /* 0x0003e2000c101504 */
[C---:B------:R-:W-:Y:S01]  /*651b0*/  IMAD.WIDE R4, R0.reuse, 0x2, R22 ;  /* 0x0000000200047825 */ /* 0x040fe200078e0216 */
[----:B------:R-:W-:Y:S02]  /*651c0*/  ISETP.LT.AND P5, PT, R51, c[0x0][0x178], !P2 ;  /* 0x00005e0033007a0c */ /* 0x000fe400057a1270 */
[----:B------:R-:W-:Y:S02]  /*651d0*/  PRMT R49, R49, 0x7632, R49 ;  /* 0x0000763231317816 */ /* 0x000fe40000000031 */
[----:B------:R1:W-:Y:S01]  /*651e0*/  @P4 STG.E.U16 [R4.64], R41 ;  /* 0x0000002904004986 */ /* 0x0003e2000c101504 */
[C---:B0-----:R-:W-:Y:S01]  /*651f0*/  IADD3 R16, R0.reuse, c[0x0][0x198], RZ ;  /* 0x0000660000107a10 */ /* 0x041fe20007ffe0ff */
[----:B------:R-:W-:Y:S01]  /*65200*/  IMAD.WIDE R8, R0, 0x2, R52 ;  /* 0x0000000200087825 */ /* 0x000fe200078e0234 */
[----:B------:R-:W-:-:S02]  /*65210*/  ISETP.LT.AND P4, PT, R27, c[0x0][0x178], !P2 ;  /* 0x00005e001b007a0c */ /* 0x000fc40005781270 */
[----:B------:R-:W-:Y:S01]  /*65220*/  ISETP.LT.AND P2, PT, R43, c[0x0][0x178], !P2 ;  /* 0x00005e002b007a0c */ /* 0x000fe20005741270 */
[----:B-1----:R-:W-:Y:S01]  /*65230*/  IMAD.WIDE R12, R16, 0x2, R20 ;  /* 0x00000002100c7825 */ /* 0x002fe200078e0214 */
[----:B------:R0:W-:Y:S01]  /*65240*/  @P3 STG.E.U16 [R8.64], R49 ;  /* 0x0000003108003986 */ /* 0x0001e2000c101504 */
[----:B------:R-:W-:Y:S02]  /*65250*/  ISETP.LT.AND P3, PT, R32, c[0x0][0x178], !P0 ;  /* 0x00005e0020007a0c */ /* 0x000fe40004761270 */
[C---:B------:R-:W-:Y:S01]  /*65260*/  IMAD.WIDE R4, R16.reuse, 0x2, R2 ;  /* 0x0000000210047825 */ /* 0x040fe200078e0202 */
[----:B------:R-:W-:-:S03]  /*65270*/  IADD3 R0, R16, c[0x0][0x198], RZ ;  /* 0x0000660010007a10 */ /* 0x000fc60007ffe0ff */
[----:B0-----:R-:W-:Y:S01]  /*65280*/  IMAD.WIDE R8, R16, 0x2, R52 ;  /* 0x0000000210087825 */ /* 0x001fe200078e0234 */
[----:B--2---:R0:W-:Y:S01]  /*65290*/  @P6 STG.E.U16 [R4.64], R40 ;  /* 0x0000002804006986 */ /* 0x0041e2000c101504 */
[----:B------:R-:W-:Y:S02]  /*652a0*/  PRMT R17, R40, 0x7632, R17 ;  /* 0x0000763228117816 */ /* 0x000fe40000000011 */
[----:B------:R-:W-:Y:S01]  /*652b0*/  ISETP.LT.AND P6, PT, R27, c[0x0][0x178], !P0 ;  /* 0x00005e001b007a0c */ /* 0x000fe200047c1270 */
[----:B----4-:R1:W-:Y:S01]  /*652c0*/  @P5 STG.E.U16 [R12.64], R36 ;  /* 0x000000240c005986 */ /* 0x0103e2000c101504 */
[----:B------:R-:W-:Y:S01]  /*652d0*/  ISETP.LT.AND P5, PT, R51, c[0x0][0x178], !P0 ;  /* 0x00005e0033007a0c */ /* 0x000fe200047a1270 */
[----:B0-----:R-:W-:-:S05]  /*652e0*/  IMAD.WIDE R4, R16, 0x2, R22 ;  /* 0x0000000210047825 */ /* 0x001fca00078e0216 */
[----:B------:R0:W-:Y:S01]  /*652f0*/  @P4 STG.E.U16 [R4.64], R30 ;  /* 0x0000001e04004986 */ /* 0x0001e2000c101504 */
[----:B-1----:R-:W-:-:S03]  /*65300*/  IMAD.WIDE R12, R0, 0x2, R2 ;  /* 0x00000002000c7825 */ /* 0x002fc600078e0202 */
[----:B------:R-:W-:Y:S01]  /*65310*/  @P2 STG.E.U16 [R8.64], R6 ;  /* 0x0000000608002986 */ /* 0x000fe2000c101504 */
[----:B------:R-:W-:-:S03]  /*65320*/  ISETP.LT.AND P2, PT, R43, c[0x0][0x178], !P0 ;  /* 0x00005e002b007a0c */ /* 0x000fc60004741270 */
[----:B------:R1:W-:Y:S01]  /*65330*/  @P3 STG.E.U16 [R12.64], R17 ;  /* 0x000000110c003986 */ /* 0x0003e2000c101504 */
[----:B0-----:R-:W-:Y:S01]  /*65340*/  IMAD.WIDE R4, R0, 0x2, R20 ;  /* 0x0000000200047825 */ /* 0x001fe200078e0214 */
[----:B------:R-:W-:Y:S02]  /*65350*/  PRMT R16, R30, 0x7632, R16 ;  /* 0x000076321e107816 */ /* 0x000fe40000000010 */
[----:B---3--:R-:W-:Y:S02]  /*65360*/  ISETP.GE.AND P0, PT, R29, c[0x0][0x17c], PT ;  /* 0x00005f001d007a0c */ /* 0x008fe40003f06270 */
[----:B------:R-:W2:Y:S01]  /*65370*/  LDL.LU R29, [R1+0x244c] ;  /* 0x00244c00011d7983 */ /* 0x000ea20000300800 */
[----:B-1----:R-:W-:Y:S01]  /*65380*/  PRMT R13, R36, 0x7632, R13 ;  /* 0x00007632240d7816 */ /* 0x002fe2000000000d */
[----:B------:R-:W-:Y:S02]  /*65390*/  IMAD.WIDE R8, R0, 0x2, R22 ;  /* 0x0000000200087825 */ /* 0x000fe400078e0216 */
[----:B------:R-:W3:Y:S01]  /*653a0*/  LDL.LU R36, [R1+0x148] ;  /* 0x0001480001247983 */ /* 0x000ee20000300800 */
[----:B------:R-:W-:-:S02]  /*653b0*/  ISETP.LT.AND P3, PT, R32, c[0x0][0x178], !P1 ;  /* 0x00005e0020007a0c */ /* 0x000fc40004f61270 */
[----:B------:R-:W-:Y:S01]  /*653c0*/  PRMT R6, R6, 0x7632, R6 ;  /* 0x0000763206067816 */ /* 0x000fe20000000006 */
[----:B------:R0:W-:Y:S01]  /*653d0*/  @P5 STG.E.U16 [R4.64], R13 ;  /* 0x0000000d04005986 */ /* 0x0001e2000c101504 */
[C---:B------:R-:W-:Y:S02]  /*653e0*/  IADD3 R12, R0.reuse, c[0x0][0x198], RZ ;  /* 0x00006600000c7a10 */ /* 0x040fe40007ffe0ff */
[----:B------:R-:W-:Y:S01]  /*653f0*/  ISETP.GE.AND P4, PT, R33, c[0x0][0x17c], PT ;  /* 0x00005f0021007a0c */ /* 0x000fe20003f86270 */
[----:B------:R1:W-:Y:S01]  /*65400*/  @P6 STG.E.U16 [R8.64], R16 ;  /* 0x0000001008006986 */ /* 0x0003e2000c101504 */
[----:B------:R-:W-:Y:S02]  /*65410*/  ISETP.LT.AND P5, PT, R51, c[0x0][0x178], !P1 ;  /* 0x00005e0033007a0c */ /* 0x000fe40004fa1270 */
[----:B------:R-:W-:Y:S01]  /*65420*/  ISETP.LT.AND P6, PT, R27, c[0x0][0x178], !P1 ;  /* 0x00005e001b007a0c */ /* 0x000fe20004fc1270 */
[----:B------:R-:W4:Y:S01]  /*65430*/  LDL.LU R30, [R1+0x2448] ;  /* 0x00244800011e7983 */ /* 0x000f220000300800 */
[----:B0-----:R-:W-:Y:S01]  /*65440*/  IMAD.WIDE R4, R0, 0x2, R52 ;  /* 0x0000000200047825 */ /* 0x001fe200078e0234 */
[----:B------:R-:W-:-:S03]  /*65450*/  ISETP.LT.AND P1, PT, R43, c[0x0][0x178], !P1 ;  /* 0x00005e002b007a0c */ /* 0x000fc60004f21270 */
[----:B-1----:R-:W-:Y:S01]  /*65460*/  IMAD.WIDE R8, R12, 0x2, R2 ;  /* 0x000000020c087825 */ /* 0x002fe200078e0202 */
[----:B------:R0:W-:Y:S01]  /*65470*/  @P2 STG.E.U16 [R4.64], R6 ;  /* 0x0000000604002986 */ /* 0x0001e2000c101504 */
[----:B------:R-:W-:Y:S02]  /*65480*/  ISETP.LT.AND P2, PT, R32, c[0x0][0x178], !P4 ;  /* 0x00005e0020007a0c */ /* 0x000fe40006741270 */
[----:B------:R-:W-:Y:S01]  /*65490*/  IADD3 R0, R12, c[0x0][0x198], RZ ;  /* 0x000066000c007a10 */ /* 0x000fe20007ffe0ff */
[----:B------:R1:W-:Y:S01]  /*654a0*/  @P3 STG.E.U16 [R8.64], R44 ;  /* 0x0000002c08003986 */ /* 0x0003e2000c101504 */
[----:B------:R-:W-:-:S03]  /*654b0*/  PRMT R24, R44, 0x7632, R24 ;  /* 0x000076322c187816 */ /* 0x000fc60000000018 */
[----:B------:R-:W-:-:S04]  /*654c0*/  IMAD.WIDE R16, R0, 0x2, R2 ;  /* 0x0000000200107825 */ /* 0x000fc800078e0202 */
[----:B0-----:R-:W-:-:S04]  /*654d0*/  IMAD.WIDE R4, R12, 0x2, R20 ;  /* 0x000000020c047825 */ /* 0x001fc800078e0214 */
[C---:B-1----:R-:W-:Y:S01]  /*654e0*/  IMAD.WIDE R8, R12.reuse, 0x2, R22 ;  /* 0x000000020c087825 */ /* 0x042fe200078e0216 */
[----:B------:R-:W-:Y:S03]  /*654f0*/  @P5 STG.E.U16 [R4.64], R18 ;  /* 0x0000001204005986 */ /* 0x000fe6000c101504 */
[----:B------:R-:W-:Y:S01]  /*65500*/  IMAD.WIDE R12, R12, 0x2, R52 ;  /* 0x000000020c0c7825 */ /* 0x000fe200078e0234 */
[----:B------:R-:W-:Y:S04]  /*65510*/  @P6 STG.E.U16 [R8.64], R38 ;  /* 0x0000002608006986 */ /* 0x000fe8000c101504 */
[----:B------:R-:W-:Y:S04]  /*65520*/  @P1 STG.E.U16 [R12.64], R10 ;  /* 0x0000000a0c001986 */ /* 0x000fe8000c101504 */
[----:B------:R0:W-:Y:S04]  /*65530*/  @P2 STG.E.U16 [R16.64], R24 ;  /* 0x0000001810002986 */ /* 0x0001e8000c101504 */
[----:B0-----:R-:W4:Y:S01]  /*65540*/  LDL.LU R24, [R1+0x2458] ;  /* 0x0024580001187983 */ /* 0x001f220000300800 */
[----:B------:R-:W-:-:S02]  /*65550*/  ISETP.LT.AND P1, PT, R51, c[0x0][0x178], !P4 ;  /* 0x00005e0033007a0c */ /* 0x000fc40006721270 */
[----:B------:R-:W-:Y:S01]  /*65560*/  ISETP.LT.AND P2, PT, R27, c[0x0][0x178], !P4 ;  /* 0x00005e001b007a0c */ /* 0x000fe20006741270 */
[----:B------:R-:W-:Y:S01]  /*65570*/  IMAD.WIDE R12, R0, 0x2, R20 ;  /* 0x00000002000c7825 */ /* 0x000fe200078e0214 */
[----:B------:R-:W-:Y:S01]  /*65580*/  ISETP.LT.AND P4, PT, R43, c[0x0][0x178], !P4 ;  /* 0x00005e002b007a0c */ /* 0x000fe20006781270 */
[----:B------:R-:W4:Y:S01]  /*65590*/  LDL.LU R44, [R1+0x138] ;  /* 0x00013800012c7983 */ /* 0x000f220000300800 */
[----:B------:R-:W-:Y:S01]  /*655a0*/  PRMT R6, R18, 0x7632, R6 ;  /* 0x0000763212067816 */ /* 0x000fe20000000006 */
[----:B------:R-:W-:Y:S01]  /*655b0*/  IMAD.WIDE R8, R0, 0x2, R22 ;  /* 0x0000000200087825 */ /* 0x000fe200078e0216 */
[----:B------:R-:W-:Y:S02]  /*655c0*/  PRMT R17, R38, 0x7632, R17 ;  /* 0x0000763226117816 */ /* 0x000fe40000000011 */
[----:B------:R-:W-:Y:S01]  /*655d0*/  ISETP.LT.AND P6, PT, R32, c[0x0][0x178], !P0 ;  /* 0x00005e0020007a0c */ /* 0x000fe200047c1270 */
[----:B------:R-:W-:Y:S01]  /*655e0*/  IMAD.WIDE R4, R0, 0x2, R52 ;  /* 0x0000000200047825 */ /* 0x000fe200078e0234 */
[----:B------:R-:W-:-:S02]  /*655f0*/  PRMT R28, R10, 0x7632, R28 ;  /* 0x000076320a1c7816 */ /* 0x000fc4000000001c */
[----:B------:R-:W-:Y:S02]  /*65600*/  ISETP.LT.AND P5, PT, R51, c[0x0][0x178], !P0 ;  /* 0x00005e0033007a0c */ /* 0x000fe400047a1270 */
[----:B------:R-:W-:Y:S01]  /*65610*/  ISETP.GE.AND P3, PT, R25, c[0x0][0x17c], PT ;  /* 0x00005f0019007a0c */ /* 0x000fe20003f66270 */
[----:B------:R0:W-:Y:S01]  /*65620*/  @P1 STG.E.U16 [R12.64], R6 ;  /* 0x000000060c001986 */ /* 0x0001e2000c101504 */
[----:B------:R-:W-:-:S03]  /*65630*/  IADD3 R25, R0, c[0x0][0x198], RZ ;  /* 0x0000660000197a10 */ /* 0x000fc60007ffe0ff */
[----:B------:R-:W-:Y:S04]  /*65640*/  @P2 STG.E.U16 [R8.64], R17 ;  /* 0x0000001108002986 */ /* 0x000fe8000c101504 */
[----:B------:R1:W-:Y:S01]  /*65650*/  @P4 STG.E.U16 [R4.64], R28 ;  /* 0x0000001c04004986 */ /* 0x0003e2000c101504 */
[----:B------:R-:W-:Y:S02]  /*65660*/  ISETP.LT.AND P4, PT, R27, c[0x0][0x178], !P0 ;  /* 0x00005e001b007a0c */ /* 0x000fe40004781270 */
[----:B------:R-:W-:Y:S01]  /*65670*/  ISETP.LT.AND P0, PT, R43, c[0x0][0x178], !P0 ;  /* 0x00005e002b007a0c */ /* 0x000fe20004701270 */
[----:B0-----:R-:W-:-:S04]  /*65680*/  IMAD.WIDE R12, R25, 0x2, R2 ;  /* 0x00000002190c7825 */ /* 0x001fc800078e0202 */
[----:B-1----:R-:W-:-:S04]  /*65690*/  IMAD.WIDE R4, R25, 0x2, R20 ;  /* 0x0000000219047825 */ /* 0x002fc800078e0214 */
[----:B------:R-:W-:Y:S01]  /*656a0*/  IMAD.WIDE R8, R25, 0x2, R52 ;  /* 0x0000000219087825 */ /* 0x000fe200078e0234 */
[----:B------:R-:W-:Y:S02]  /*656b0*/  PRMT R0, R14, 0x7632, R0 ;  /* 0x000076320e007816 */ /* 0x000fe40000000000 */
[----:B------:R-:W-:Y:S01]  /*656c0*/  PRMT R10, R34, 0x7632, R10 ;  /* 0x00007632220a7816 */ /* 0x000fe2000000000a */
[----:B---3--:R-:W-:Y:S04]  /*656d0*/  @P6 STG.E.U16 [R12.64], R36 ;  /* 0x000000240c006986 */ /* 0x008fe8000c101504 */
[----:B------:R0:W-:Y:S01]  /*656e0*/  @P5 STG.E.U16 [R4.64], R14 ;  /* 0x0000000e04005986 */ /* 0x0001e2000c101504 */
[----:B------:R-:W-:Y:S02]  /*656f0*/  ISETP.LT.AND P6, PT, R32, c[0x0][0x178], !P3 ;  /* 0x00005e0020007a0c */ /* 0x000fe40005fc1270 */
[----:B------:R-:W-:-:S02]  /*65700*/  ISETP.LT.AND P5, PT, R51, c[0x0][0x178], !P3 ;  /* 0x00005e0033007a0c */ /* 0x000fc40005fa1270 */
[----:B--2---:R-:W-:Y:S01]  /*65710*/  ISETP.GE.AND P1, PT, R29, c[0x0][0x17c], PT ;  /* 0x00005f001d007a0c */ /* 0x004fe20003f26270 */
[C---:B0-----:R-:W-:Y:S01]  /*65720*/  IMAD.WIDE R4, R25.reuse, 0x2, R22 ;  /* 0x0000000219047825 */ /* 0x041fe200078e0216 */
[----:B------:R-:W-:-:S04]  /*65730*/  IADD3 R29, R25, c[0x0][0x198], RZ ;  /* 0x00006600191d7a10 */ /* 0x000fc80007ffe0ff */
[----:B------:R0:W-:Y:S04]  /*65740*/  @P4 STG.E.U16 [R4.64], R34 ;  /* 0x0000002204004986 */ /* 0x0001e8000c101504 */
[----:B------:R1:W-:Y:S01]  /*65750*/  @P0 STG.E.U16 [R8.64], R46 ;  /* 0x0000002e08000986 */ /* 0x0003e2000c101504 */
[----:B------:R-:W-:Y:S01]  /*65760*/  ISETP.LT.AND P0, PT, R27, c[0x0][0x178], !P3 ;  /* 0x00005e001b007a0c */ /* 0x000fe20005f01270 */
[----:B------:R-:W-:Y:S01]  /*65770*/  IMAD.WIDE R12, R29, 0x2, R2 ;  /* 0x000000021d0c7825 */ /* 0x000fe200078e0202 */
[----:B------:R-:W-:-:S03]  /*65780*/  PRMT R6, R36, 0x7632, R6 ;  /* 0x0000763224067816 */ /* 0x000fc60000000006 */
[----:B------:R-:W-:-:S04]  /*65790*/  IMAD.WIDE R16, R29, 0x2, R20 ;  /* 0x000000021d107825 */ /* 0x000fc800078e0214 */
[----:B0-----:R-:W-:Y:S01]  /*657a0*/  IMAD.WIDE R4, R29, 0x2, R22 ;  /* 0x000000021d047825 */ /* 0x001fe200078e0216 */
[----:B------:R0:W-:Y:S01]  /*657b0*/  @P6 STG.E.U16 [R12.64], R6 ;  /* 0x000000060c006986 */ /* 0x0001e2000c101504 */
[----:B----4-:R-:W-:-:S03]  /*657c0*/  ISETP.GE.AND P2, PT, R30, c[0x0][0x17c], PT ;  /* 0x00005f001e007a0c */ /* 0x010fc60003f46270 */
[----:B------:R2:W-:Y:S04]  /*657d0*/  @P5 STG.E.U16 [R16.64], R0 ;  /* 0x0000000010005986 */ /* 0x0005e8000c101504 */
[----:B------:R-:W3:Y:S04]  /*657e0*/  LDL.LU R30, [R1+0x2454] ;  /* 0x00245400011e7983 */ /* 0x000ee80000300800 */
[----:B------:R-:W-:Y:S04]  /*657f0*/  @P0 STG.E.U16 [R4.64], R10 ;  /* 0x0000000a04000986 */ /* 0x000fe8000c101504 */
[----:B------:R-:W4:Y:S01]  /*65800*/  LDL.LU R28, [R1+0x2460] ;  /* 0x00246000011c7983 */ /* 0x000f220000300800 */
[----:B------:R-:W-:-:S03]  /*65810*/  ISETP.GE.AND P0, PT, R24, c[0x0][0x17c], PT ;  /* 0x00005f0018007a0c */ /* 0x000fc60003f06270 */
[----:B------:R-:W4:Y:S04]  /*65820*/  LDL.LU R24, [R1+0x245c] ;  /* 0x00245c0001187983 */ /* 0x000f280000300800 */
[----:B------:R-:W4:Y:S01]  /*65830*/  LDL.LU R36, [R1+0x16c] ;  /* 0x00016c0001247983 */ /* 0x000f220000300800 */
[----:B------:R-:W-:Y:S02]  /*65840*/  ISETP.LT.AND P3, PT, R43, c[0x0][0x178], !P3 ;  /* 0x00005e002b007a0c */ /* 0x000fe40005f61270 */
[----:B------:R-:W-:Y:S02]  /*65850*/  ISETP.LT.AND P6, PT, R32, c[0x0][0x178], !P1 ;  /* 0x00005e0020007a0c */ /* 0x000fe40004fc1270 */
[C---:B------:R-:W-:Y:S01]  /*65860*/  IADD3 R25, R29.reuse, c[0x0][0x198], RZ ;  /* 0x000066001d197a10 */ /* 0x040fe20007ffe0ff */
[----:B-1----:R-:W-:Y:S01]  /*65870*/  IMAD.WIDE R8, R29, 0x2, R52 ;  /* 0x000000021d087825 */ /* 0x002fe200078e0234 */
[----:B------:R-:W-:-:S03]  /*65880*/  PRMT R14, R46, 0x7632, R14 ;  /* 0x000076322e0e7816 */ /* 0x000fc6000000000e */
[----:B0-----:R-:W-:Y:S01]  /*65890*/  IMAD.WIDE R12, R25, 0x2, R2 ;  /* 0x00000002190c7825 */ /* 0x001fe200078e0202 */
[----:B------:R-:W-:Y:S02]  /*658a0*/  ISETP.LT.AND P5, PT, R51, c[0x0][0x178], !P1 ;  /* 0x00005e0033007a0c */ /* 0x000fe40004fa1270 */
[----:B--2---:R-:W-:Y:S01]  /*658b0*/  PRMT R0, R44, 0x7632, R0 ;  /* 0x000076322c007816 */ /* 0x004fe20000000000 */
[----:B------:R-:W-:Y:S04]  /*658c0*/  @P3 STG.E.U16 [R8.64], R14 ;  /* 0x0000000e08003986 */ /* 0x000fe8000c101504 */
[----:B------:R0:W-:Y:S01]  /*658d0*/  @P6 STG.E.U16 [R12.64], R44 ;  /* 0x0000002c0c006986 */ /* 0x0001e2000c101504 */
[----:B------:R-:W-:Y:S01]  /*658e0*/  ISETP.LT.AND P4, PT, R27, c[0x0][0x178], !P1 ;  /* 0x00005e001b007a0c */ /* 0x000fe20004f81270 */
[----:B------:R-:W-:-:S02]  /*658f0*/  IMAD.WIDE R16, R25, 0x2, R20 ;  /* 0x0000000219107825 */ /* 0x000fc400078e0214 */
[----:B0-----:R-:W2:Y:S01]  /*65900*/  LDL.LU R44, [R1+0xdc] ;  /* 0x0000dc00012c7983 */ /* 0x001ea20000300800 */
[----:B------:R-:W-:Y:S01]  /*65910*/  ISETP.LT.AND P3, PT, R43, c[0x0][0x178], !P1 ;  /* 0x00005e002b007a0c */ /* 0x000fe20004f61270 */
[C---:B------:R-:W-:Y:S02]  /*65920*/  IMAD.WIDE R4, R25.reuse, 0x2, R22 ;  /* 0x0000000219047825 */ /* 0x040fe400078e0216 */
[----:B------:R-:W-:Y:S01]  /*65930*/  @P5 STG.E.U16 [R16.64], R26 ;  /* 0x0000001a10005986 */ /* 0x000fe2000c101504 */
[----:B------:R-:W-:Y:S02]  /*65940*/  ISETP.LT.AND P5, PT, R32, c[0x0][0x178], !P2 ;  /* 0x00005e0020007a0c */ /* 0x000fe400057a1270 */
[----:B------:R-:W-:-:S03]  /*65950*/  IADD3 R29, R25, c[0x0][0x198], RZ ;  /* 0x00006600191d7a10 */ /* 0x000fc60007ffe0ff */
[----:B------:R0:W-:Y:S01]  /*65960*/  @P4 STG.E.U16 [R4.64], R42 ;  /* 0x0000002a04004986 */ /* 0x0001e2000c101504 */
[----:B------:R-:W-:Y:S02]  /*65970*/  ISETP.LT.AND P6, PT, R51, c[0x0][0x178], !P2 ;  /* 0x00005e0033007a0c */ /* 0x000fe400057c1270 */
[----:B------:R-:W-:Y:S01]  /*65980*/  ISETP.LT.AND P4, PT, R27, c[0x0][0x178], !P2 ;  /* 0x00005e001b007a0c */ /* 0x000fe20005781270 */
[----:B------:R-:W-:Y:S01]  /*65990*/  IMAD.WIDE R8, R29, 0x2, R2 ;  /* 0x000000021d087825 */ /* 0x000fe200078e0202 */
[----:B------:R-:W-:-:S03]  /*659a0*/  ISETP.LT.AND P2, PT, R43, c[0x0][0x178], !P2 ;  /* 0x00005e002b007a0c */ /* 0x000fc60005741270 */
[----:B0-----:R-:W-:Y:S01]  /*659b0*/  IMAD.WIDE R4, R25, 0x2, R52 ;  /* 0x0000000219047825 */ /* 0x001fe200078e0234 */
[----:B------:R-:W-:-:S04]  /*659c0*/  PRMT R6, R26, 0x7632, R6 ;  /* 0x000076321a067816 */ /* 0x000fc80000000006 */
[----:B------:R0:W-:Y:S01]  /*659d0*/  @P3 STG.E.U16 [R4.64], R50 ;  /* 0x0000003204003986 */ /* 0x0001e2000c101504 */
[----:B------:R-:W-:Y:S01]  /*659e0*/  ISETP.LT.AND P3, PT, R32, c[0x0][0x178], !P0 ;  /* 0x00005e0020007a0c */ /* 0x000fe20004761270 */
[----:B------:R-:W-:Y:S01]  /*659f0*/  IMAD.WIDE R12, R29, 0x2, R20 ;  /* 0x000000021d0c7825 */ /* 0x000fe200078e0214 */
[----:B------:R-:W-:Y:S01]  /*65a00*/  PRMT R42, R42, 0x7632, R42 ;  /* 0x000076322a2a7816 */ /* 0x000fe2000000002a */
[----:B------:R1:W-:Y:S01]  /*65a10*/  @P5 STG.E.U16 [R8.64], R0 ;  /* 0x0000000008005986 */ /* 0x0003e2000c101504 */
[----:B------:R-:W-:-:S03]  /*65a20*/  PRMT R10, R50, 0x7632, R10 ;  /* 0x00007632320a7816 */ /* 0x000fc6000000000a */
[----:B------:R-:W-:Y:S01]  /*65a30*/  @P6 STG.E.U16 [R12.64], R6 ;  /* 0x000000060c006986 */ /* 0x000fe2000c101504 */
[----:B0-----:R-:W-:-:S04]  /*65a40*/  IMAD.WIDE R4, R29, 0x2, R22 ;  /* 0x000000021d047825 */ /* 0x001fc800078e0216 */
[C---:B-1----:R-:W-:Y:S01]  /*65a50*/  IMAD.WIDE R8, R29.reuse, 0x2, R52 ;  /* 0x000000021d087825 */ /* 0x042fe200078e0234 */
[----:B------:R-:W-:Y:S01]  /*65a60*/  IADD3 R29, R29, c[0x0][0x198], RZ ;  /* 0x000066001d1d7a10 */ /* 0x000fe20007ffe0ff */
[----:B------:R0:W-:Y:S04]  /*65a70*/  @P4 STG.E.U16 [R4.64], R42 ;  /* 0x0000002a04004986 */ /* 0x0001e8000c101504 */
[----:B------:R-:W-:Y:S01]  /*65a80*/  @P2 STG.E.U16 [R8.64], R10 ;  /* 0x0000000a08002986 */ /* 0x000fe2000c101504 */
[----:B0-----:R-:W-:Y:S01]  /*65a90*/  IMAD.WIDE R4, R29, 0x2, R2 ;  /* 0x000000021d047825 */ /* 0x001fe200078e0202 */
[----:B---3--:R-:W-:Y:S02]  /*65aa0*/  ISETP.GE.AND P1, PT, R30, c[0x0][0x17c], PT ;  /* 0x00005f001e007a0c */ /* 0x008fe40003f26270 */
[----:B------:R-:W3:Y:S01]  /*65ab0*/  LDL.LU R30, [R1+0x2464] ;  /* 0x00246400011e7983 */ /* 0x000ee20000300800 */
[----:B----4-:R-:W-:-:S03]  /*65ac0*/  ISETP.GE.AND P4, PT, R28, c[0x0][0x17c], PT ;  /* 0x00005f001c007a0c */ /* 0x010fc60003f86270 */
[----:B------:R-:W4:Y:S01]  /*65ad0*/  LDL.LU R28, [R1+0x2450] ;  /* 0x00245000011c7983 */ /* 0x000f220000300800 */
[----:B------:R-:W-:-:S03]  /*65ae0*/  PRMT R0, R36, 0x7632, R0 ;  /* 0x0000763224007816 */ /* 0x000fc60000000000 */
[----:B------:R0:W-:Y:S04]  /*65af0*/  @P3 STG.E.U16 [R4.64], R36 ;  /* 0x0000002404003986 */ /* 0x0001e8000c101504 */
[----:B0-----:R-:W3:Y:S01]  /*65b00*/  LDL.LU R36, [R1+0x15c] ;  /* 0x00015c0001247983 */ /* 0x001ee20000300800 */
[----:B------:R-:W-:Y:S02]  /*65b10*/  ISETP.LT.AND P6, PT, R51, c[0x0][0x178], !P0 ;  /* 0x00005e0033007a0c */ /* 0x000fe400047c1270 */
[----:B------:R-:W-:Y:S01]  /*65b20*/  ISETP.LT.AND P5, PT, R27, c[0x0][0x178], !P0 ;  /* 0x00005e001b007a0c */ /* 0x000fe200047a1270 */
[----:B------:R-:W-:Y:S01]  /*65b30*/  IMAD.WIDE R8, R29, 0x2, R20 ;  /* 0x000000021d087825 */ /* 0x000fe200078e0214 */
[----:B------:R-:W-:-:S03]  /*65b40*/  ISETP.LT.AND P0, PT, R43, c[0x0][0x178], !P0 ;  /* 0x00005e002b007a0c */ /* 0x000fc60004701270 */
[----:B------:R-:W-:Y:S01]  /*65b50*/  IMAD.WIDE R12, R29, 0x2, R22 ;  /* 0x000000021d0c7825 */ /* 0x000fe200078e0216 */
[----:B------:R-:W-:-:S03]  /*65b60*/  ISETP.LT.AND P3, PT, R32, c[0x0][0x178], !P1 ;  /* 0x00005e0020007a0c */ /* 0x000fc60004f61270 */
[C---:B------:R-:W-:Y:S01]  /*65b70*/  IMAD.WIDE R16, R29.reuse, 0x2, R52 ;  /* 0x000000021d107825 */ /* 0x040fe200078e0234 */
[----:B------:R-:W-:Y:S01]  /*65b80*/  IADD3 R29, R29, c[0x0][0x198], RZ ;  /* 0x000066001d1d7a10 */ /* 0x000fe20007ffe0ff */
[----:B--2---:R0:W-:Y:S01]  /*65b90*/  @P6 STG.E.U16 [R8.64], R44 ;  /* 0x0000002c08006986 */ /* 0x0041e2000c101504 */
[----:B------:R-:W-:-:S03]  /*65ba0*/  ISETP.LT.AND P6, PT, R51, c[0x0][0x178], !P1 ;  /* 0x00005e0033007a0c */ /* 0x000fc60004fc1270 */
[----:B------:R1:W-:Y:S01]  /*65bb0*/  @P5 STG.E.U16 [R12.64], R31 ;  /* 0x0000001f0c005986 */ /* 0x0003e2000c101504 */
[----:B------:R-:W-:Y:S02]  /*65bc0*/  ISETP.LT.AND P5, PT, R27, c[0x0][0x178], !P1 ;  /* 0x00005e001b007a0c */ /* 0x000fe40004fa1270 */
[----:B------:R-:W-:Y:S01]  /*65bd0*/  ISETP.LT.AND P1, PT, R43, c[0x0][0x178], !P1 ;  /* 0x00005e002b007a0c */ /* 0x000fe20004f21270 */
[----:B------:R2:W-:Y:S01]  /*65be0*/  @P0 STG.E.U16 [R16.64], R7 ;  /* 0x0000000710000986 */ /* 0x0005e2000c101504 */
[----:B------:R-:W-:Y:S01]  /*65bf0*/  PRMT R10, R44, 0x7632, R10 ;  /* 0x000076322c0a7816 */ /* 0x000fe2000000000a */
[----:B------:R-:W-:Y:S01]  /*65c00*/  IMAD.WIDE R4, R29, 0x2, R22 ;  /* 0x000000021d047825 */ /* 0x000fe200078e0216 */
[----:B------:R-:W-:-:S03]  /*65c10*/  PRMT R14, R31, 0x7632, R14 ;  /* 0x000076321f0e7816 */ /* 0x000fc6000000000e */
[----:B0-----:R-:W-:Y:S01]  /*65c20*/  IMAD.WIDE R8, R29, 0x2, R2 ;  /* 0x000000021d087825 */ /* 0x001fe200078e0202 */
[----:B------:R-:W-:-:S03]  /*65c30*/  PRMT R18, R7, 0x7632, R18 ;  /* 0x0000763207127816 */ /* 0x000fc60000000012 */
[C---:B-1----:R-:W-:Y:S01]  /*65c40*/  IMAD.WIDE R12, R29.reuse, 0x2, R20 ;  /* 0x000000021d0c7825 */ /* 0x042fe200078e0214 */
[----:B------:R-:W-:Y:S03]  /*65c50*/  @P3 STG.E.U16 [R8.64], R0 ;  /* 0x0000000008003986 */ /* 0x000fe6000c101504 */
[----:B--2---:R-:W-:Y:S01]  /*65c60*/  IMAD.WIDE R6, R29, 0x2, R52 ;  /* 0x000000021d067825 */ /* 0x004fe200078e0234 */
[----:B------:R-:W-:Y:S01]  /*65c70*/  @P6 STG.E.U16 [R12.64], R10 ;  /* 0x0000000a0c006986 */ /* 0x000fe2000c101504 */
[----:B------:R-:W-:-:S03]  /*65c80*/  ISETP.GE.AND P2, PT, R24, c[0x0][0x17c], PT ;  /* 0x00005f0018007a0c */ /* 0x000fc60003f46270 */
[----:B------:R-:W-:Y:S04]  /*65c90*/  @P5 STG.E.U16 [R4.64], R14 ;  /* 0x0000000e04005986 */ /* 0x000fe8000c101504 */
[----:B------:R-:W2:Y:S04]  /*65ca0*/  LDL.LU R24, [R1+0x2434] ;  /* 0x0024340001187983 */ /* 0x000ea80000300800 */
[----:B------:R0:W-:Y:S01]  /*65cb0*/  @P1 STG.E.U16 [R6.64], R18 ;  /* 0x0000001206001986 */ /* 0x0001e2000c101504 */
[----:B------:R-:W-:-:S03]  /*65cc0*/  ISETP.LT.AND P0, PT, R32, c[0x0][0x178], !P4 ;  /* 0x00005e0020007a0c */ /* 0x000fc60006701270 */
[----:B0-----:R-:W2:Y:S04]  /*65cd0*/  LDL.LU R18, [R1+0x2430] ;  /* 0x0024300001127983 */ /* 0x001ea80000300800 */
[----:B------:R-:W2:Y:S01]  /*65ce0*/  LDL.LU R44, [R1+0x14c] ;  /* 0x00014c00012c7983 */ /* 0x000ea20000300800 */
[----:B------:R-:W-:-:S05]  /*65cf0*/  IADD3 R25, R29, c[0x0][0x198], RZ ;  /* 0x000066001d197a10 */ /* 0x000fca0007ffe0ff */
[----:B------:R-:W-:-:S05]  /*65d00*/  IMAD.WIDE R16, R25, 0x2, R2 ;  /* 0x0000000219107825 */ /* 0x000fca00078e0202 */
[----:B---3--:R0:W-:Y:S01]  /*65d10*/  @P0 STG.E.U16 [R16.64], R36 ;  /* 0x0000002410000986 */ /* 0x0081e2000c101504 */
[----:B------:R-:W-:-:S03]  /*65d20*/  PRMT R0, R36, 0x7632, R0 ;  /* 0x0000763224007816 */ /* 0x000fc60000000000 */
[----:B0-----:R-:W3:Y:S01]  /*65d30*/  LDL.LU R36, [R1+0x13c] ;  /* 0x00013c0001247983 */ /* 0x001ee20000300800 */
[----:B------:R-:W-:Y:S02]  /*65d40*/  ISETP.LT.AND P5, PT, R51, c[0x0][0x178], !P4 ;  /* 0x00005e0033007a0c */ /* 0x000fe400067a1270 */
[----:B------:R-:W-:Y:S01]  /*65d50*/  ISETP.LT.AND P6, PT, R27, c[0x0][0x178], !P4 ;  /* 0x00005e001b007a0c */ /* 0x000fe200067c1270 */
[----:B------:R-:W-:Y:S01]  /*65d60*/  IMAD.WIDE R8, R25, 0x2, R20 ;  /* 0x0000000219087825 */ /* 0x000fe200078e0214 */
[----:B------:R-:W-:Y:S02]  /*65d70*/  ISETP.LT.AND P4, PT, R43, c[0x0][0x178], !P4 ;  /* 0x00005e002b007a0c */ /* 0x000fe40006781270 */
[----:B------:R-:W-:Y:S01]  /*65d80*/  ISETP.LT.AND P0, PT, R32, c[0x0][0x178], !P2 ;  /* 0x00005e0020007a0c */ /* 0x000fe20005701270 */
[----:B------:R-:W-:-:S04]  /*65d90*/  IMAD.WIDE R4, R25, 0x2, R22 ;  /* 0x0000000219047825 */ /* 0x000fc800078e0216 */
[----:B------:R-:W-:Y:S02]  /*65da0*/  IMAD.WIDE R12, R25, 0x2, R52 ;  /* 0x00000002190c7825 */ /* 0x000fe400078e0234 */
[----:B------:R0:W-:Y:S01]  /*65db0*/  @P5 STG.E.U16 [R8.64], R19 ;  /* 0x0000001308005986 */ /* 0x0001e2000c101504 */
[----:B------:R-:W-:Y:S02]  /*65dc0*/  ISETP.LT.AND P5, PT, R51, c[0x0][0x178], !P2 ;  /* 0x00005e0033007a0c */ /* 0x000fe400057a1270 */
[----:B------:R-:W-:Y:S01]  /*65dd0*/  IADD3 R25, R25, c[0x0][0x198], RZ ;  /* 0x0000660019197a10 */ /* 0x000fe20007ffe0ff */
[----:B------:R-:W-:Y:S01]  /*65de0*/  @P6 STG.E.U16 [R4.64], R39 ;  /* 0x0000002704006986 */ /* 0x000fe2000c101504 */
[----:B------:R-:W-:Y:S02]  /*65df0*/  ISETP.LT.AND P6, PT, R27, c[0x0][0x178], !P2 ;  /* 0x00005e001b007a0c */ /* 0x000fe400057c1270 */
[----:B------:R-:W-:Y:S01]  /*65e00*/  ISETP.LT.AND P2, PT, R43, c[0x0][0x178], !P2 ;  /* 0x00005e002b007a0c */ /* 0x000fe20005741270 */
[----:B------:R1:W-:Y:S01]  /*65e10*/  @P4 STG.E.U16 [R12.64], R11 ;  /* 0x0000000b0c004986 */ /* 0x0003e2000c101504 */
[----:B------:R-:W-:Y:S01]  /*65e20*/  IMAD.WIDE R6, R25, 0x2, R2 ;  /* 0x0000000219067825 */ /* 0x000fe200078e0202 */
[----:B------:R-:W-:-:S03]  /*65e30*/  ISETP.GE.AND P3, PT, R30, c[0x0][0x17c], PT ;  /* 0x00005f001e007a0c */ /* 0x000fc60003f66270 */
[----:B0-----:R-:W-:Y:S01]  /*65e40*/  IMAD.WIDE R8, R25, 0x2, R20 ;  /* 0x0000000219087825 */ /* 0x001fe200078e0214 */
[----:B------:R0:W-:Y:S01]  /*65e50*/  @P0 STG.E.U16 [R6.64], R0 ;  /* 0x0000000006000986 */ /* 0x0001e2000c101504 */
[----:B------:R-:W-:Y:S02]  /*65e60*/  PRMT R14, R39, 0x7632, R14 ;  /* 0x00007632270e7816 */ /* 0x000fe4000000000e */
[----:B-1----:R-:W-:Y:S01]  /*65e70*/  PRMT R13, R19, 0x7632, R13 ;  /* 0x00007632130d7816 */ /* 0x002fe2000000000d */
[----:B------:R-:W-:Y:S01]  /*65e80*/  IMAD.WIDE R4, R25, 0x2, R22 ;  /* 0x0000000219047825 */ /* 0x000fe200078e0216 */
[----:B------:R-:W-:-:S03]  /*65e90*/  ISETP.LT.AND P0, PT, R32, c[0x0][0x178], !P3 ;  /* 0x00005e0020007a0c */ /* 0x000fc60005f01270 */
[----:B------:R1:W-:Y:S01]  /*65ea0*/  @P5 STG.E.U16 [R8.64], R13 ;  /* 0x0000000d08005986 */ /* 0x0003e2000c101504 */
[----:B0-----:R-:W-:Y:S01]  /*65eb0*/  PRMT R7, R11, 0x7632, R7 ;  /* 0x000076320b077816 */ /* 0x001fe20000000007 */
[----:B------:R-:W-:Y:S01]  /*65ec0*/  IMAD.WIDE R10, R25, 0x2, R52 ;  /* 0x00000002190a7825 */ /* 0x000fe200078e0234 */
[----:B------:R-:W-:Y:S02]  /*65ed0*/  ISETP.LT.AND P5, PT, R51, c[0x0][0x178], !P3 ;  /* 0x00005e0033007a0c */ /* 0x000fe40005fa1270 */
[----:B------:R-:W-:Y:S01]  /*65ee0*/  IADD3 R17, R25, c[0x0][0x198], RZ ;  /* 0x0000660019117a10 */ /* 0x000fe20007ffe0ff */
[----:B------:R-:W-:Y:S01]  /*65ef0*/  @P6 STG.E.U16 [R4.64], R14 ;  /* 0x0000000e04006986 */ /* 0x000fe2000c101504 */
[----:B----4-:R-:W-:Y:S02]  /*65f00*/  ISETP.GE.AND P1, PT, R28, c[0x0][0x17c], PT ;  /* 0x00005f001c007a0c */ /* 0x010fe40003f26270 */
[----:B------:R-:W-:Y:S01]  /*65f10*/  ISETP.LT.AND P6, PT, R27, c[0x0][0x178], !P3 ;  /* 0x00005e001b007a0c */ /* 0x000fe20005fc1270 */
[----:B------:R0:W-:Y:S01]  /*65f20*/  @P2 STG.E.U16 [R10.64], R7 ;  /* 0x000000070a002986 */ /* 0x0001e2000c101504 */
[----:B------:R-:W-:Y:S01]  /*65f30*/  ISETP.LT.AND P3, PT, R43, c[0x0][0x178], !P3 ;  /* 0x00005e002b007a0c */ /* 0x000fe20005f61270 */
[----:B-1----:R-:W-:Y:S01]  /*65f40*/  IMAD.WIDE R12, R17, 0x2, R2 ;  /* 0x00000002110c7825 */ /* 0x002fe200078e0202 */
[----:B------:R-:W-:-:S02]  /*65f50*/  ISETP.LT.AND P2, PT, R32, c[0x0][0x178], !P1 ;  /* 0x00005e0020007a0c */ /* 0x000fc40004f41270 */
[C---:B------:R-:W-:Y:S02]  /*65f60*/  IADD3 R19, R17.reuse, c[0x0][0x198], RZ ;  /* 0x0000660011137a10 */ /* 0x040fe40007ffe0ff */
[----:B--2---:R-:W-:Y:S01]  /*65f70*/  @P0 STG.E.U16 [R12.64], R44 ;  /* 0x0000002c0c000986 */ /* 0x004fe2000c101504 */
[----:B0-----:R-:W-:Y:S01]  /*65f80*/  IMAD.WIDE R6, R17, 0x2, R20 ;  /* 0x0000000211067825 */ /* 0x001fe200078e0214 */
[----:B------:R-:W-:-:S03]  /*65f90*/  PRMT R0, R44, 0x7632, R0 ;  /* 0x000076322c007816 */ /* 0x000fc60000000000 */
[----:B------:R-:W-:Y:S01]  /*65fa0*/  IMAD.WIDE R4, R17, 0x2, R22 ;  /* 0x0000000211047825 */ /* 0x000fe200078e0216 */
[----:B------:R0:W-:Y:S01]  /*65fb0*/  @P5 STG.E.U16 [R6.64], R15 ;  /* 0x0000000f06005986 */ /* 0x0001e2000c101504 */
[----:B------:R-:W-:Y:S02]  /*65fc0*/  ISETP.LT.AND P5, PT, R51, c[0x0][0x178], !P1 ;  /* 0x00005e0033007a0c */ /* 0x000fe40004fa1270 */
[----:B------:R-:W-:Y:S01]  /*65fd0*/  IMAD.WIDE R8, R17, 0x2, R52 ;  /* 0x0000000211087825 */ /* 0x000fe200078e0234 */
[----:B------:R-:W-:-:S03]  /*65fe0*/  ISETP.GE.AND P4, PT, R24, c[0x0][0x17c], PT ;  /* 0x00005f0018007a0c */ /* 0x000fc60003f86270 */
[----:B------:R-:W-:Y:S01]  /*65ff0*/  IMAD.WIDE R16, R19, 0x2, R2 ;  /* 0x0000000213107825 */ /* 0x000fe200078e0202 */
[----:B------:R1:W-:Y:S01]  /*66000*/  @P6 STG.E.U16 [R4.64], R35 ;  /* 0x0000002304006986 */ /* 0x0003e2000c101504 */
[----:B------:R-:W-:Y:S02]  /*66010*/  ISETP.LT.AND P6, PT, R27, c[0x0][0x178], !P1 ;  /* 0x00005e001b007a0c */ /* 0x000fe40004fc1270 */
[----:B------:R-:W-:Y:S01]  /*66020*/  ISETP.LT.AND P1, PT, R43, c[0x0][0x178], !P1 ;  /* 0x00005e002b007a0c */ /* 0x000fe20004f21270 */
[----:B------:R2:W-:Y:S01]  /*66030*/  @P3 STG.E.U16 [R8.64], R47 ;  /* 0x0000002f08003986 */ /* 0x0005e2000c101504 */
[----:B0-----:R-:W-:Y:S01]  /*66040*/  PRMT R7, R15, 0x7632, R7 ;  /* 0x000076320f077816 */ /* 0x001fe20000000007 */
[----:B------:R-:W-:Y:S02]  /*66050*/  IMAD.WIDE R10, R19, 0x2, R20 ;  /* 0x00000002130a7825 */ /* 0x000fe400078e0214 */
[----:B------:R-:W-:Y:S01]  /*66060*/  @P2 STG.E.U16 [R16.64], R0 ;  /* 0x0000000010002986 */ /* 0x000fe2000c101504 */
[----:B------:R-:W-:-:S02]  /*66070*/  ISETP.LT.AND P2, PT, R32, c[0x0][0x178], !P4 ;  /* 0x00005e0020007a0c */ /* 0x000fc40006741270 */
[C---:B------:R-:W-:Y:S01]  /*66080*/  IADD3 R13, R19.reuse, c[0x0][0x198], RZ ;  /* 0x00006600130d7a10 */ /* 0x040fe20007ffe0ff */
[----:B-1----:R-:W-:Y:S01]  /*66090*/  IMAD.WIDE R4, R19, 0x2, R22 ;  /* 0x0000000213047825 */ /* 0x002fe200078e0216 */
[----:B------:R-:W-:Y:S01]  /*660a0*/  PRMT R12, R35, 0x7632, R12 ;  /* 0x00007632230c7816 */ /* 0x000fe2000000000c */
[----:B------:R0:W-:Y:S01]  /*660b0*/  @P5 STG.E.U16 [R10.64], R7 ;  /* 0x000000070a005986 */ /* 0x0001e2000c101504 */
[----:B--2---:R-:W-:Y:S01]  /*660c0*/  PRMT R47, R47, 0x7632, R47 ;  /* 0x000076322f2f7816 */ /* 0x004fe2000000002f */
[----:B------:R-:W-:Y:S01]  /*660d0*/  IMAD.WIDE R8, R13, 0x2, R2 ;  /* 0x000000020d087825 */ /* 0x000fe200078e0202 */
[----:B------:R-:W-:Y:S01]  /*660e0*/  ISETP.GE.AND P0, PT, R18, c[0x0][0x17c], PT ;  /* 0x00005f0012007a0c */ /* 0x000fe20003f06270 */
[----:B------:R1:W-:Y:S01]  /*660f0*/  @P6 STG.E.U16 [R4.64], R12 ;  /* 0x0000000c04006986 */ /* 0x0003e2000c101504 */
[----:B------:R-:W-:Y:S01]  /*66100*/  ISETP.LT.AND P6, PT, R51, c[0x0][0x178], !P4 ;  /* 0x00005e0033007a0c */ /* 0x000fe200067c1270 */
[----:B0-----:R-:W-:Y:S01]  /*66110*/  IMAD.WIDE R6, R19, 0x2, R52 ;  /* 0x0000000213067825 */ /* 0x001fe200078e0234 */
[----:B------:R-:W-:-:S02]  /*66120*/  ISETP.LT.AND P5, PT, R51, c[0x0][0x178], !P0 ;  /* 0x00005e0033007a0c */ /* 0x000fc400047a1270 */
[----:B------:R-:W-:Y:S01]  /*66130*/  ISETP.LT.AND P3, PT, R32, c[0x0][0x178], !P0 ;  /* 0x00005e0020007a0c */ /* 0x000fe20004761270 */
[----:B------:R-:W2:Y:S04]  /*66140*/  LDL.LU R51, [R1+0x2470] ;  /* 0x0024700001337983 */ /* 0x000ea80000300800 */
[----:B------:R0:W-:Y:S01]  /*66150*/  @P1 STG.E.U16 [R6.64], R47 ;  /* 0x0000002f06001986 */ /* 0x0001e2000c101504 */
[----:B------:R-:W-:Y:S02]  /*66160*/  ISETP.LT.AND P1, PT, R27, c[0x0][0x178], !P0 ;  /* 0x00005e001b007a0c */ /* 0x000fe40004721270 */
[----:B------:R-:W-:Y:S01]  /*66170*/  ISETP.LT.AND P0, PT, R43, c[0x0][0x178], !P0 ;  /* 0x00005e002b007a0c */ /* 0x000fe20004701270 */
[----:B---3--:R-:W-:Y:S01]  /*66180*/  @P2 STG.E.U16 [R8.64], R36 ;  /* 0x0000002408002986 */ /* 0x008fe2000c101504 */
[----:B------:R-:W-:-:S02]  /*66190*/  ISETP.LT.AND P2, PT, R27, c[0x0][0x178], !P4 ;  /* 0x00005e001b007a0c */ /* 0x000fc40006741270 */
[----:B------:R-:W-:Y:S01]  /*661a0*/  ISETP.LT.AND P4, PT, R43, c[0x0][0x178], !P4 ;  /* 0x00005e002b007a0c */ /* 0x000fe20006781270 */
[----:B------:R-:W0:Y:S04]  /*661b0*/  LDL.LU R27, [R1+0x246c] ;  /* 0x00246c00011b7983 */ /* 0x000e280000300800 */
[----:B------:R-:W3:Y:S01]  /*661c0*/  LDL.LU R43, [R1+0x2468] ;  /* 0x00246800012b7983 */ /* 0x000ee20000300800 */
[C---:B------:R-:W-:Y:S01]  /*661d0*/  IADD3 R15, R13.reuse, c[0x0][0x198], RZ ;  /* 0x000066000d0f7a10 */ /* 0x040fe20007ffe0ff */
[----:B------:R-:W-:Y:S01]  /*661e0*/  IMAD.WIDE R10, R13, 0x2, R20 ;  /* 0x000000020d0a7825 */ /* 0x000fe200078e0214 */
[----:B------:R-:W-:-:S03]  /*661f0*/  PRMT R0, R36, 0x7632, R0 ;  /* 0x0000763224007816 */ /* 0x000fc60000000000 */
[----:B-1----:R-:W-:-:S04]  /*66200*/  IMAD.WIDE R4, R13, 0x2, R22 ;  /* 0x000000020d047825 */ /* 0x002fc800078e0216 */
[----:B------:R-:W-:-:S04]  /*66210*/  IMAD.WIDE R12, R13, 0x2, R52 ;  /* 0x000000020d0c7825 */ /* 0x000fc800078e0234 */
[----:B------:R-:W-:-:S04]  /*66220*/  IMAD.WIDE R2, R15, 0x2, R2 ;  /* 0x000000020f027825 */ /* 0x000fc800078e0202 */
[----:B------:R-:W-:-:S04]  /*66230*/  IMAD.WIDE R20, R15, 0x2, R20 ;  /* 0x000000020f147825 */ /* 0x000fc800078e0214 */
[----:B------:R-:W-:-:S04]  /*66240*/  IMAD.WIDE R22, R15, 0x2, R22 ;  /* 0x000000020f167825 */ /* 0x000fc800078e0216 */
[----:B------:R-:W-:Y:S01]  /*66250*/  IMAD.WIDE R52, R15, 0x2, R52 ;  /* 0x000000020f347825 */ /* 0x000fe200078e0234 */
[----:B0-----:R-:W-:Y:S01]  /*66260*/  PRMT R6, R27, 0x7632, R6 ;  /* 0x000076321b067816 */ /* 0x001fe20000000006 */
[----:B------:R0:W-:Y:S04]  /*66270*/  @P6 STG.E.U16 [R10.64], R27 ;  /* 0x0000001b0a006986 */ /* 0x0001e8000c101504 */
[----:B---3--:R1:W-:Y:S04]  /*66280*/  @P2 STG.E.U16 [R4.64], R43 ;  /* 0x0000002b04002986 */ /* 0x0083e8000c101504 */
[----:B--2---:R1:W-:Y:S01]  /*66290*/  @P4 STG.E.U16 [R12.64], R51 ;  /* 0x000000330c004986 */ /* 0x0043e2000c101504 */
[----:B0-----:R-:W-:-:S03]  /*662a0*/  PRMT R11, R43, 0x7632, R11 ;  /* 0x000076322b0b7816 */ /* 0x001fc6000000000b */
[----:B------:R1:W-:Y:S04]  /*662b0*/  @P3 STG.E.U16 [R2.64], R0 ;  /* 0x0000000002003986 */ /* 0x0003e8000c101504 */
[----:B------:R1:W-:Y:S04]  /*662c0*/  @P5 STG.E.U16 [R20.64], R6 ;  /* 0x0000000614005986 */ /* 0x0003e8000c101504 */
[----:B------:R1:W-:Y:S01]  /*662d0*/  @P1 STG.E.U16 [R22.64], R11 ;  /* 0x0000000b16001986 */ /* 0x0003e2000c101504 */
[----:B------:R-:W-:Y:S05]  /*662e0*/  @!P0 EXIT ;  /* 0x000000000000894d */ /* 0x000fea0003800000 */
[----:B------:R-:W-:-:S05]  /*662f0*/  PRMT R26, R51, 0x7632, R26 ;  /* 0x00007632331a7816 */ /* 0x000fca000000001a */
[----:B------:R-:W-:Y:S01]  /*66300*/  STG.E.U16 [R52.64], R26 ;  /* 0x0000001a34007986 */ /* 0x000fe2000c101504 */
[----:B------:R-:W-:Y:S05]  /*66310*/  EXIT ;  /* 0x000000000000794d */ /* 0x000fea0003800000 */
.L_x_3:
[----:B------:R-:W-:-:S00]  /*66320*/  BRA `(.L_x_3) ;  /* 0xfffffff000007947 */ /* 0x000fc0000383ffff */
[----:B------:R-:W-:-:S00]  /*66330*/  NOP ;  /* 0x0000000000007918 */ /* 0x000fc00000000000 */
        /* <DEDUP_REMOVED lines=12> */
.L_x_4:


//--------------------- .nv.shared.matmul_kernel  --------------------------
	.section	.nv.shared.matmul_kernel,"aw",@nobits
	.sectionflags	@""
	.align	16
